//
// Generated by NVIDIA NVVM Compiler
//
// Compiler Build ID: CL-36424714
// Cuda compilation tools, release 13.0, V13.0.88
// Based on NVVM 20.0.0
//

.version 9.0
.target sm_100
.address_size 64

	// .globl	_Z31GPU_exponentialIntegralDouble_1ddidPd
.extern .func  (.param .b32 func_retval0) vprintf
(
	.param .b64 vprintf_param_0,
	.param .b64 vprintf_param_1
)
;
.const .align 8 .f64 C_eulerConstant;
// _ZZ31GPU_exponentialIntegralDouble_1ddidPdE1n has been demoted
// _ZZ31GPU_exponentialIntegralDouble_1ddidPdE13eulerConstant has been demoted
// _ZZ31GPU_exponentialIntegralDouble_1ddidPdE3psi has been demoted
// _ZZ31GPU_exponentialIntegralDouble_2ddiidPdE3psi has been demoted
// _ZZ31GPU_exponentialIntegralDouble_3ddiiidPdE3psi has been demoted
.global .align 1 .b8 $str[38] = {83, 101, 114, 105, 101, 115, 32, 102, 97, 105, 108, 101, 100, 32, 105, 110, 32, 101, 120, 112, 111, 110, 101, 110, 116, 105, 97, 108, 32, 105, 110, 116, 101, 103, 114, 97, 108};

.visible .entry _Z31GPU_exponentialIntegralDouble_1ddidPd(
	.param .f64 _Z31GPU_exponentialIntegralDouble_1ddidPd_param_0,
	.param .f64 _Z31GPU_exponentialIntegralDouble_1ddidPd_param_1,
	.param .u32 _Z31GPU_exponentialIntegralDouble_1ddidPd_param_2,
	.param .f64 _Z31GPU_exponentialIntegralDouble_1ddidPd_param_3,
	.param .u64 .ptr .align 1 _Z31GPU_exponentialIntegralDouble_1ddidPd_param_4
)
{
	.reg .pred 	%p<36>;
	.reg .b32 	%r<147>;
	.reg .b32 	%f<3>;
	.reg .b64 	%rd<12>;
	.reg .b64 	%fd<294>;
	// demoted variable
	.shared .align 4 .u32 _ZZ31GPU_exponentialIntegralDouble_1ddidPdE1n;
	// demoted variable
	.shared .align 8 .f64 _ZZ31GPU_exponentialIntegralDouble_1ddidPdE13eulerConstant;
	// demoted variable
	.shared .align 8 .f64 _ZZ31GPU_exponentialIntegralDouble_1ddidPdE3psi;
	ld.param.f64 	%fd93, [_Z31GPU_exponentialIntegralDouble_1ddidPd_param_0];
	ld.param.f64 	%fd94, [_Z31GPU_exponentialIntegralDouble_1ddidPd_param_3];
	mov.u32 	%r1, %ctaid.x;
	add.s32 	%r40, %r1, 1;
	st.shared.u32 	[_ZZ31GPU_exponentialIntegralDouble_1ddidPdE1n], %r40;
	ld.const.f64 	%fd95, [C_eulerConstant];
	st.shared.f64 	[_ZZ31GPU_exponentialIntegralDouble_1ddidPdE13eulerConstant], %fd95;
	mov.u32 	%r133, %tid.x;
	cvt.rn.f64.u32 	%fd96, %r133;
	fma.rn.f64 	%fd268, %fd94, %fd96, %fd93;
	setp.gtu.f64 	%p1, %fd268, 0d3FF0000000000000;
	@%p1 bra 	$L__BB0_4;
	cvt.rn.f64.u32 	%fd97, %r1;
	rcp.rn.f64 	%fd2, %fd97;
	mov.b32 	%r41, 1127219200;
	mov.b32 	%r42, -2147483648;
	mov.b64 	%fd3, {%r42, %r41};
	mov.u64 	%rd5, $str;
$L__BB0_2:
	setp.eq.s32 	%p2, %r1, 0;
	@%p2 bra 	$L__BB0_7;
	ld.shared.f64 	%fd273, [_ZZ31GPU_exponentialIntegralDouble_1ddidPdE13eulerConstant];
	mov.f64 	%fd275, %fd2;
	bra.uni 	$L__BB0_15;
$L__BB0_4:
	ld.param.u32 	%r130, [_Z31GPU_exponentialIntegralDouble_1ddidPd_param_2];
	setp.ge.u32 	%p22, %r133, %r130;
	@%p22 bra 	$L__BB0_50;
	ld.param.u32 	%r131, [_Z31GPU_exponentialIntegralDouble_1ddidPd_param_2];
	ld.shared.u32 	%r90, [_ZZ31GPU_exponentialIntegralDouble_1ddidPdE1n];
	cvt.rn.f64.s32 	%fd5, %r90;
	mul.lo.s32 	%r4, %r131, %r1;
$L__BB0_6:
	add.f64 	%fd289, %fd268, %fd5;
	rcp.rn.f64 	%fd291, %fd289;
	mov.f64 	%fd290, 0d54B249AD2594C37D;
	mov.b32 	%r145, 1;
	mov.f64 	%fd288, %fd291;
	bra.uni 	$L__BB0_44;
$L__BB0_7:
	{
	.reg .b32 %temp; 
	mov.b64 	{%temp, %r135}, %fd268;
	}
	{
	.reg .b32 %temp; 
	mov.b64 	{%r136, %temp}, %fd268;
	}
	setp.gt.s32 	%p3, %r135, 1048575;
	mov.b32 	%r137, -1023;
	mov.f64 	%fd270, %fd268;
	@%p3 bra 	$L__BB0_9;
	mul.f64 	%fd270, %fd268, 0d4350000000000000;
	{
	.reg .b32 %temp; 
	mov.b64 	{%temp, %r135}, %fd270;
	}
	{
	.reg .b32 %temp; 
	mov.b64 	{%r136, %temp}, %fd270;
	}
	mov.b32 	%r137, -1077;
$L__BB0_9:
	add.s32 	%r45, %r135, -1;
	setp.gt.u32 	%p4, %r45, 2146435070;
	@%p4 bra 	$L__BB0_13;
	shr.u32 	%r48, %r135, 20;
	add.s32 	%r138, %r137, %r48;
	and.b32  	%r49, %r135, 1048575;
	or.b32  	%r50, %r49, 1072693248;
	mov.b64 	%fd271, {%r136, %r50};
	setp.lt.u32 	%p6, %r50, 1073127583;
	@%p6 bra 	$L__BB0_12;
	{
	.reg .b32 %temp; 
	mov.b64 	{%r51, %temp}, %fd271;
	}
	{
	.reg .b32 %temp; 
	mov.b64 	{%temp, %r52}, %fd271;
	}
	add.s32 	%r53, %r52, -1048576;
	mov.b64 	%fd271, {%r51, %r53};
	add.s32 	%r138, %r138, 1;
$L__BB0_12:
	add.f64 	%fd99, %fd271, 0dBFF0000000000000;
	add.f64 	%fd100, %fd271, 0d3FF0000000000000;
	rcp.approx.ftz.f64 	%fd101, %fd100;
	neg.f64 	%fd102, %fd100;
	fma.rn.f64 	%fd103, %fd102, %fd101, 0d3FF0000000000000;
	fma.rn.f64 	%fd104, %fd103, %fd103, %fd103;
	fma.rn.f64 	%fd105, %fd104, %fd101, %fd101;
	mul.f64 	%fd106, %fd99, %fd105;
	fma.rn.f64 	%fd107, %fd99, %fd105, %fd106;
	mul.f64 	%fd108, %fd107, %fd107;
	fma.rn.f64 	%fd109, %fd108, 0d3EB1380B3AE80F1E, 0d3ED0EE258B7A8B04;
	fma.rn.f64 	%fd110, %fd109, %fd108, 0d3EF3B2669F02676F;
	fma.rn.f64 	%fd111, %fd110, %fd108, 0d3F1745CBA9AB0956;
	fma.rn.f64 	%fd112, %fd111, %fd108, 0d3F3C71C72D1B5154;
	fma.rn.f64 	%fd113, %fd112, %fd108, 0d3F624924923BE72D;
	fma.rn.f64 	%fd114, %fd113, %fd108, 0d3F8999999999A3C4;
	fma.rn.f64 	%fd115, %fd114, %fd108, 0d3FB5555555555554;
	sub.f64 	%fd116, %fd99, %fd107;
	add.f64 	%fd117, %fd116, %fd116;
	neg.f64 	%fd118, %fd107;
	fma.rn.f64 	%fd119, %fd118, %fd99, %fd117;
	mul.f64 	%fd120, %fd105, %fd119;
	mul.f64 	%fd121, %fd108, %fd115;
	fma.rn.f64 	%fd122, %fd121, %fd107, %fd120;
	xor.b32  	%r54, %r138, -2147483648;
	mov.b32 	%r55, 1127219200;
	mov.b64 	%fd123, {%r54, %r55};
	sub.f64 	%fd124, %fd123, %fd3;
	fma.rn.f64 	%fd125, %fd124, 0d3FE62E42FEFA39EF, %fd107;
	fma.rn.f64 	%fd126, %fd124, 0dBFE62E42FEFA39EF, %fd125;
	sub.f64 	%fd127, %fd126, %fd107;
	sub.f64 	%fd128, %fd122, %fd127;
	fma.rn.f64 	%fd129, %fd124, 0d3C7ABC9E3B39803F, %fd128;
	add.f64 	%fd272, %fd125, %fd129;
	bra.uni 	$L__BB0_14;
$L__BB0_13:
	fma.rn.f64 	%fd98, %fd270, 0d7FF0000000000000, 0d7FF0000000000000;
	{
	.reg .b32 %temp; 
	mov.b64 	{%temp, %r46}, %fd270;
	}
	and.b32  	%r47, %r46, 2147483647;
	setp.eq.s32 	%p5, %r47, 0;
	selp.f64 	%fd272, 0dFFF0000000000000, %fd98, %p5;
$L__BB0_14:
	neg.f64 	%fd130, %fd272;
	ld.shared.f64 	%fd273, [_ZZ31GPU_exponentialIntegralDouble_1ddidPdE13eulerConstant];
	sub.f64 	%fd275, %fd130, %fd273;
$L__BB0_15:
	neg.f64 	%fd20, %fd268;
	neg.f64 	%fd21, %fd273;
	{
	.reg .b32 %temp; 
	mov.b64 	{%temp, %r57}, %fd268;
	}
	{
	.reg .b32 %temp; 
	mov.b64 	{%r58, %temp}, %fd268;
	}
	setp.lt.s32 	%p7, %r57, 1048576;
	mul.f64 	%fd132, %fd268, 0d4350000000000000;
	{
	.reg .b32 %temp; 
	mov.b64 	{%temp, %r59}, %fd132;
	}
	{
	.reg .b32 %temp; 
	mov.b64 	{%r60, %temp}, %fd132;
	}
	selp.f64 	%fd133, %fd132, %fd268, %p7;
	selp.b32 	%r61, %r59, %r57, %p7;
	selp.b32 	%r62, %r60, %r58, %p7;
	add.s32 	%r16, %r61, -1;
	fma.rn.f64 	%fd134, %fd133, 0d7FF0000000000000, 0d7FF0000000000000;
	{
	.reg .b32 %temp; 
	mov.b64 	{%temp, %r63}, %fd133;
	}
	and.b32  	%r64, %r63, 2147483647;
	setp.eq.s32 	%p8, %r64, 0;
	selp.f64 	%fd22, 0dFFF0000000000000, %fd134, %p8;
	selp.b32 	%r65, -1077, -1023, %p7;
	shr.u32 	%r66, %r61, 20;
	add.s32 	%r17, %r65, %r66;
	and.b32  	%r67, %r61, 1048575;
	or.b32  	%r18, %r67, 1072693248;
	mov.b64 	%fd23, {%r62, %r18};
	{
	.reg .b32 %temp; 
	mov.b64 	{%r68, %temp}, %fd23;
	}
	{
	.reg .b32 %temp; 
	mov.b64 	{%temp, %r69}, %fd23;
	}
	add.s32 	%r70, %r69, -1048576;
	mov.b64 	%fd24, {%r68, %r70};
	mov.b32 	%r139, 1;
	mov.f64 	%fd276, 0d3FF0000000000000;
$L__BB0_16:
	cvt.rn.f64.u32 	%fd135, %r139;
	div.rn.f64 	%fd136, %fd20, %fd135;
	mul.f64 	%fd276, %fd276, %fd136;
	setp.eq.s32 	%p9, %r139, %r1;
	@%p9 bra 	$L__BB0_18;
	neg.f64 	%fd137, %fd276;
	sub.s32 	%r71, %r139, %r1;
	cvt.rn.f64.s32 	%fd138, %r71;
	div.rn.f64 	%fd284, %fd137, %fd138;
	bra.uni 	$L__BB0_31;
$L__BB0_18:
	setp.eq.s32 	%p10, %r1, 0;
	st.shared.f64 	[_ZZ31GPU_exponentialIntegralDouble_1ddidPdE3psi], %fd21;
	mov.f64 	%fd281, %fd21;
	@%p10 bra 	$L__BB0_28;
	setp.lt.u32 	%p11, %r1, 4;
	mov.b32 	%r142, 1;
	mov.f64 	%fd281, %fd21;
	@%p11 bra 	$L__BB0_23;
	and.b32  	%r74, %r1, 2147483644;
	neg.s32 	%r140, %r74;
	mov.f64 	%fd278, 0d3FF0000000000000;
	mov.b32 	%r141, 2;
	mov.f64 	%fd281, %fd21;
$L__BB0_21:
	rcp.rn.f64 	%fd141, %fd278;
	add.f64 	%fd142, %fd141, %fd281;
	add.s32 	%r75, %r141, 2;
	cvt.rn.f64.u32 	%fd143, %r141;
	rcp.rn.f64 	%fd144, %fd143;
	add.f64 	%fd145, %fd144, %fd142;
	add.s32 	%r76, %r141, 1;
	cvt.rn.f64.u32 	%fd146, %r76;
	rcp.rn.f64 	%fd147, %fd146;
	add.f64 	%fd148, %fd147, %fd145;
	cvt.rn.f64.u32 	%fd149, %r75;
	rcp.rn.f64 	%fd150, %fd149;
	add.f64 	%fd281, %fd150, %fd148;
	add.f64 	%fd278, %fd278, 0d4010000000000000;
	add.s32 	%r141, %r141, 4;
	add.s32 	%r140, %r140, 4;
	setp.ne.s32 	%p12, %r140, 0;
	@%p12 bra 	$L__BB0_21;
	add.s32 	%r142, %r141, -1;
$L__BB0_23:
	and.b32  	%r77, %r1, 3;
	setp.eq.s32 	%p13, %r77, 0;
	@%p13 bra 	$L__BB0_27;
	and.b32  	%r78, %r1, 3;
	setp.eq.s32 	%p14, %r78, 1;
	cvt.rn.f64.u32 	%fd151, %r142;
	rcp.rn.f64 	%fd152, %fd151;
	add.f64 	%fd281, %fd152, %fd281;
	@%p14 bra 	$L__BB0_27;
	and.b32  	%r79, %r1, 3;
	setp.eq.s32 	%p15, %r79, 2;
	add.s32 	%r80, %r142, 1;
	cvt.rn.f64.u32 	%fd153, %r80;
	rcp.rn.f64 	%fd154, %fd153;
	add.f64 	%fd281, %fd154, %fd281;
	@%p15 bra 	$L__BB0_27;
	add.s32 	%r81, %r142, 2;
	cvt.rn.f64.u32 	%fd155, %r81;
	rcp.rn.f64 	%fd156, %fd155;
	add.f64 	%fd281, %fd156, %fd281;
$L__BB0_27:
	st.shared.f64 	[_ZZ31GPU_exponentialIntegralDouble_1ddidPdE3psi], %fd281;
$L__BB0_28:
	setp.gt.u32 	%p16, %r16, 2146435070;
	mov.f64 	%fd283, %fd22;
	@%p16 bra 	$L__BB0_30;
	setp.gt.u32 	%p17, %r18, 1073127582;
	selp.f64 	%fd157, %fd24, %fd23, %p17;
	selp.u32 	%r82, 1, 0, %p17;
	add.s32 	%r83, %r17, %r82;
	add.f64 	%fd158, %fd157, 0dBFF0000000000000;
	add.f64 	%fd159, %fd157, 0d3FF0000000000000;
	rcp.approx.ftz.f64 	%fd160, %fd159;
	neg.f64 	%fd161, %fd159;
	fma.rn.f64 	%fd162, %fd161, %fd160, 0d3FF0000000000000;
	fma.rn.f64 	%fd163, %fd162, %fd162, %fd162;
	fma.rn.f64 	%fd164, %fd163, %fd160, %fd160;
	mul.f64 	%fd165, %fd158, %fd164;
	fma.rn.f64 	%fd166, %fd158, %fd164, %fd165;
	mul.f64 	%fd167, %fd166, %fd166;
	fma.rn.f64 	%fd168, %fd167, 0d3EB1380B3AE80F1E, 0d3ED0EE258B7A8B04;
	fma.rn.f64 	%fd169, %fd168, %fd167, 0d3EF3B2669F02676F;
	fma.rn.f64 	%fd170, %fd169, %fd167, 0d3F1745CBA9AB0956;
	fma.rn.f64 	%fd171, %fd170, %fd167, 0d3F3C71C72D1B5154;
	fma.rn.f64 	%fd172, %fd171, %fd167, 0d3F624924923BE72D;
	fma.rn.f64 	%fd173, %fd172, %fd167, 0d3F8999999999A3C4;
	fma.rn.f64 	%fd174, %fd173, %fd167, 0d3FB5555555555554;
	sub.f64 	%fd175, %fd158, %fd166;
	add.f64 	%fd176, %fd175, %fd175;
	neg.f64 	%fd177, %fd166;
	fma.rn.f64 	%fd178, %fd177, %fd158, %fd176;
	mul.f64 	%fd179, %fd164, %fd178;
	mul.f64 	%fd180, %fd167, %fd174;
	fma.rn.f64 	%fd181, %fd180, %fd166, %fd179;
	xor.b32  	%r84, %r83, -2147483648;
	mov.b32 	%r85, 1127219200;
	mov.b64 	%fd182, {%r84, %r85};
	sub.f64 	%fd183, %fd182, %fd3;
	fma.rn.f64 	%fd184, %fd183, 0d3FE62E42FEFA39EF, %fd166;
	fma.rn.f64 	%fd185, %fd183, 0dBFE62E42FEFA39EF, %fd184;
	sub.f64 	%fd186, %fd185, %fd166;
	sub.f64 	%fd187, %fd181, %fd186;
	fma.rn.f64 	%fd188, %fd183, 0d3C7ABC9E3B39803F, %fd187;
	add.f64 	%fd283, %fd184, %fd188;
$L__BB0_30:
	sub.f64 	%fd189, %fd281, %fd283;
	mul.f64 	%fd284, %fd276, %fd189;
$L__BB0_31:
	add.f64 	%fd275, %fd275, %fd284;
	abs.f64 	%fd190, %fd284;
	abs.f64 	%fd191, %fd275;
	mul.f64 	%fd192, %fd191, 0d39B4484BFEEBC2A0;
	setp.lt.f64 	%p18, %fd190, %fd192;
	@%p18 bra 	$L__BB0_33;
	add.s32 	%r139, %r139, 1;
	setp.eq.s32 	%p19, %r139, 20000001;
	@%p19 bra 	$L__BB0_35;
	bra.uni 	$L__BB0_16;
$L__BB0_33:
	ld.param.u64 	%rd10, [_Z31GPU_exponentialIntegralDouble_1ddidPd_param_4];
	ld.param.f64 	%fd266, [_Z31GPU_exponentialIntegralDouble_1ddidPd_param_3];
	ld.param.u32 	%r129, [_Z31GPU_exponentialIntegralDouble_1ddidPd_param_2];
	mad.lo.s32 	%r86, %r129, %r1, %r133;
	cvta.to.global.u64 	%rd2, %rd10;
	mul.wide.u32 	%rd3, %r86, 8;
	add.s64 	%rd4, %rd2, %rd3;
	st.global.f64 	[%rd4], %fd275;
	mov.u32 	%r87, %ntid.x;
	add.s32 	%r133, %r133, %r87;
	cvt.rn.f64.u32 	%fd193, %r133;
	fma.rn.f64 	%fd268, %fd266, %fd193, %fd93;
	setp.ne.s32 	%p20, %r139, 2000000;
	@%p20 bra 	$L__BB0_35;
	cvta.global.u64 	%rd6, %rd5;
	{ // callseq 0, 0
	.param .b64 param0;
	st.param.b64 	[param0], %rd6;
	.param .b64 param1;
	st.param.b64 	[param1], 0;
	.param .b32 retval0;
	call.uni (retval0), 
	vprintf, 
	(
	param0, 
	param1
	);
	ld.param.b32 	%r88, [retval0];
	} // callseq 0
$L__BB0_35:
	setp.gtu.f64 	%p21, %fd268, 0d3FF0000000000000;
	@%p21 bra 	$L__BB0_4;
	bra.uni 	$L__BB0_2;
$L__BB0_36:
	not.b32 	%r94, %r145;
	sub.s32 	%r95, %r94, %r1;
	mad.lo.s32 	%r96, %r95, %r145, %r95;
	cvt.rn.f64.s32 	%fd201, %r96;
	add.f64 	%fd50, %fd82, 0d4000000000000000;
	fma.rn.f64 	%fd202, %fd83, %fd201, %fd50;
	rcp.rn.f64 	%fd51, %fd202;
	div.rn.f64 	%fd203, %fd201, %fd84;
	add.f64 	%fd52, %fd50, %fd203;
	mul.f64 	%fd204, %fd52, %fd51;
	mul.f64 	%fd291, %fd291, %fd204;
	add.f64 	%fd205, %fd204, 0dBFF0000000000000;
	abs.f64 	%fd206, %fd205;
	setp.le.f64 	%p24, %fd206, 0d39B4484BFEEBC2A0;
	@%p24 bra 	$L__BB0_45;
	add.s32 	%r97, %r145, 2;
	sub.s32 	%r98, -2, %r33;
	mul.lo.s32 	%r99, %r98, %r97;
	cvt.rn.f64.s32 	%fd207, %r99;
	add.f64 	%fd54, %fd50, 0d4000000000000000;
	fma.rn.f64 	%fd208, %fd51, %fd207, %fd54;
	rcp.rn.f64 	%fd55, %fd208;
	div.rn.f64 	%fd209, %fd207, %fd52;
	add.f64 	%fd56, %fd54, %fd209;
	mul.f64 	%fd210, %fd56, %fd55;
	mul.f64 	%fd291, %fd291, %fd210;
	add.f64 	%fd211, %fd210, 0dBFF0000000000000;
	abs.f64 	%fd212, %fd211;
	setp.le.f64 	%p25, %fd212, 0d39B4484BFEEBC2A0;
	@%p25 bra 	$L__BB0_45;
	add.s32 	%r100, %r145, 3;
	sub.s32 	%r101, -3, %r33;
	mul.lo.s32 	%r102, %r101, %r100;
	cvt.rn.f64.s32 	%fd213, %r102;
	add.f64 	%fd58, %fd54, 0d4000000000000000;
	fma.rn.f64 	%fd214, %fd55, %fd213, %fd58;
	rcp.rn.f64 	%fd59, %fd214;
	div.rn.f64 	%fd215, %fd213, %fd56;
	add.f64 	%fd60, %fd58, %fd215;
	mul.f64 	%fd216, %fd60, %fd59;
	mul.f64 	%fd291, %fd291, %fd216;
	add.f64 	%fd217, %fd216, 0dBFF0000000000000;
	abs.f64 	%fd218, %fd217;
	setp.le.f64 	%p26, %fd218, 0d39B4484BFEEBC2A0;
	@%p26 bra 	$L__BB0_45;
	add.s32 	%r103, %r145, 4;
	sub.s32 	%r104, -4, %r33;
	mul.lo.s32 	%r105, %r104, %r103;
	cvt.rn.f64.s32 	%fd219, %r105;
	add.f64 	%fd62, %fd58, 0d4000000000000000;
	fma.rn.f64 	%fd220, %fd59, %fd219, %fd62;
	rcp.rn.f64 	%fd63, %fd220;
	div.rn.f64 	%fd221, %fd219, %fd60;
	add.f64 	%fd64, %fd62, %fd221;
	mul.f64 	%fd222, %fd64, %fd63;
	mul.f64 	%fd291, %fd291, %fd222;
	add.f64 	%fd223, %fd222, 0dBFF0000000000000;
	abs.f64 	%fd224, %fd223;
	setp.le.f64 	%p27, %fd224, 0d39B4484BFEEBC2A0;
	@%p27 bra 	$L__BB0_45;
	add.s32 	%r106, %r145, 5;
	sub.s32 	%r107, -5, %r33;
	mul.lo.s32 	%r108, %r107, %r106;
	cvt.rn.f64.s32 	%fd225, %r108;
	add.f64 	%fd66, %fd62, 0d4000000000000000;
	fma.rn.f64 	%fd226, %fd63, %fd225, %fd66;
	rcp.rn.f64 	%fd67, %fd226;
	div.rn.f64 	%fd227, %fd225, %fd64;
	add.f64 	%fd68, %fd66, %fd227;
	mul.f64 	%fd228, %fd68, %fd67;
	mul.f64 	%fd291, %fd291, %fd228;
	add.f64 	%fd229, %fd228, 0dBFF0000000000000;
	abs.f64 	%fd230, %fd229;
	setp.le.f64 	%p28, %fd230, 0d39B4484BFEEBC2A0;
	@%p28 bra 	$L__BB0_45;
	add.s32 	%r109, %r145, 6;
	sub.s32 	%r110, -6, %r33;
	mul.lo.s32 	%r111, %r110, %r109;
	cvt.rn.f64.s32 	%fd231, %r111;
	add.f64 	%fd70, %fd66, 0d4000000000000000;
	fma.rn.f64 	%fd232, %fd67, %fd231, %fd70;
	rcp.rn.f64 	%fd71, %fd232;
	div.rn.f64 	%fd233, %fd231, %fd68;
	add.f64 	%fd72, %fd70, %fd233;
	mul.f64 	%fd234, %fd72, %fd71;
	mul.f64 	%fd291, %fd291, %fd234;
	add.f64 	%fd235, %fd234, 0dBFF0000000000000;
	abs.f64 	%fd236, %fd235;
	setp.le.f64 	%p29, %fd236, 0d39B4484BFEEBC2A0;
	@%p29 bra 	$L__BB0_45;
	add.s32 	%r112, %r145, 7;
	sub.s32 	%r113, -7, %r33;
	mul.lo.s32 	%r114, %r113, %r112;
	cvt.rn.f64.s32 	%fd237, %r114;
	add.f64 	%fd289, %fd70, 0d4000000000000000;
	fma.rn.f64 	%fd238, %fd71, %fd237, %fd289;
	rcp.rn.f64 	%fd288, %fd238;
	div.rn.f64 	%fd239, %fd237, %fd72;
	add.f64 	%fd290, %fd289, %fd239;
	mul.f64 	%fd240, %fd290, %fd288;
	mul.f64 	%fd291, %fd291, %fd240;
	add.f64 	%fd241, %fd240, 0dBFF0000000000000;
	abs.f64 	%fd242, %fd241;
	setp.le.f64 	%p30, %fd242, 0d39B4484BFEEBC2A0;
	@%p30 bra 	$L__BB0_45;
	add.s32 	%r145, %r145, 8;
	setp.eq.s32 	%p34, %r145, 20000001;
	@%p34 bra 	$L__BB0_49;
$L__BB0_44:
	add.s32 	%r33, %r145, %r1;
	mul.lo.s32 	%r92, %r145, %r33;
	neg.s32 	%r93, %r92;
	cvt.rn.f64.s32 	%fd195, %r93;
	add.f64 	%fd82, %fd289, 0d4000000000000000;
	fma.rn.f64 	%fd196, %fd288, %fd195, %fd82;
	rcp.rn.f64 	%fd83, %fd196;
	div.rn.f64 	%fd197, %fd195, %fd290;
	add.f64 	%fd84, %fd82, %fd197;
	mul.f64 	%fd198, %fd84, %fd83;
	mul.f64 	%fd291, %fd291, %fd198;
	add.f64 	%fd199, %fd198, 0dBFF0000000000000;
	abs.f64 	%fd200, %fd199;
	setp.gtu.f64 	%p23, %fd200, 0d39B4484BFEEBC2A0;
	@%p23 bra 	$L__BB0_36;
$L__BB0_45:
	neg.f64 	%fd243, %fd268;
	fma.rn.f64 	%fd244, %fd268, 0dBFF71547652B82FE, 0d4338000000000000;
	{
	.reg .b32 %temp; 
	mov.b64 	{%r34, %temp}, %fd244;
	}
	mov.f64 	%fd245, 0dC338000000000000;
	add.rn.f64 	%fd246, %fd244, %fd245;
	fma.rn.f64 	%fd247, %fd246, 0dBFE62E42FEFA39EF, %fd243;
	fma.rn.f64 	%fd248, %fd246, 0dBC7ABC9E3B39803F, %fd247;
	fma.rn.f64 	%fd249, %fd248, 0d3E5ADE1569CE2BDF, 0d3E928AF3FCA213EA;
	fma.rn.f64 	%fd250, %fd249, %fd248, 0d3EC71DEE62401315;
	fma.rn.f64 	%fd251, %fd250, %fd248, 0d3EFA01997C89EB71;
	fma.rn.f64 	%fd252, %fd251, %fd248, 0d3F2A01A014761F65;
	fma.rn.f64 	%fd253, %fd252, %fd248, 0d3F56C16C1852B7AF;
	fma.rn.f64 	%fd254, %fd253, %fd248, 0d3F81111111122322;
	fma.rn.f64 	%fd255, %fd254, %fd248, 0d3FA55555555502A1;
	fma.rn.f64 	%fd256, %fd255, %fd248, 0d3FC5555555555511;
	fma.rn.f64 	%fd257, %fd256, %fd248, 0d3FE000000000000B;
	fma.rn.f64 	%fd258, %fd257, %fd248, 0d3FF0000000000000;
	fma.rn.f64 	%fd259, %fd258, %fd248, 0d3FF0000000000000;
	{
	.reg .b32 %temp; 
	mov.b64 	{%r35, %temp}, %fd259;
	}
	{
	.reg .b32 %temp; 
	mov.b64 	{%temp, %r36}, %fd259;
	}
	shl.b32 	%r115, %r34, 20;
	add.s32 	%r116, %r115, %r36;
	mov.b64 	%fd292, {%r35, %r116};
	{
	.reg .b32 %temp; 
	mov.b64 	{%temp, %r117}, %fd243;
	}
	mov.b32 	%f2, %r117;
	abs.f32 	%f1, %f2;
	setp.lt.f32 	%p31, %f1, 0f4086232B;
	@%p31 bra 	$L__BB0_48;
	setp.gt.f64 	%p32, %fd268, 0d0000000000000000;
	mov.f64 	%fd260, 0d7FF0000000000000;
	sub.f64 	%fd261, %fd260, %fd268;
	selp.f64 	%fd292, 0d0000000000000000, %fd261, %p32;
	setp.geu.f32 	%p33, %f1, 0f40874800;
	@%p33 bra 	$L__BB0_48;
	shr.u32 	%r118, %r34, 31;
	add.s32 	%r119, %r34, %r118;
	shr.s32 	%r120, %r119, 1;
	shl.b32 	%r121, %r120, 20;
	add.s32 	%r122, %r36, %r121;
	mov.b64 	%fd262, {%r35, %r122};
	sub.s32 	%r123, %r34, %r120;
	shl.b32 	%r124, %r123, 20;
	add.s32 	%r125, %r124, 1072693248;
	mov.b32 	%r126, 0;
	mov.b64 	%fd263, {%r126, %r125};
	mul.f64 	%fd292, %fd263, %fd262;
$L__BB0_48:
	ld.param.u64 	%rd11, [_Z31GPU_exponentialIntegralDouble_1ddidPd_param_4];
	ld.param.f64 	%fd267, [_Z31GPU_exponentialIntegralDouble_1ddidPd_param_3];
	mul.f64 	%fd264, %fd291, %fd292;
	add.s32 	%r127, %r133, %r4;
	cvta.to.global.u64 	%rd7, %rd11;
	mul.wide.u32 	%rd8, %r127, 8;
	add.s64 	%rd9, %rd7, %rd8;
	st.global.f64 	[%rd9], %fd264;
	mov.u32 	%r128, %ntid.x;
	add.s32 	%r133, %r133, %r128;
	cvt.rn.f64.u32 	%fd265, %r133;
	fma.rn.f64 	%fd268, %fd267, %fd265, %fd93;
$L__BB0_49:
	ld.param.u32 	%r132, [_Z31GPU_exponentialIntegralDouble_1ddidPd_param_2];
	setp.lt.u32 	%p35, %r133, %r132;
	@%p35 bra 	$L__BB0_6;
$L__BB0_50:
	ret;

}
	// .globl	_Z31GPU_exponentialIntegralDouble_2ddiidPd
.visible .entry _Z31GPU_exponentialIntegralDouble_2ddiidPd(
	.param .f64 _Z31GPU_exponentialIntegralDouble_2ddiidPd_param_0,
	.param .f64 _Z31GPU_exponentialIntegralDouble_2ddiidPd_param_1,
	.param .u32 _Z31GPU_exponentialIntegralDouble_2ddiidPd_param_2,
	.param .u32 _Z31GPU_exponentialIntegralDouble_2ddiidPd_param_3,
	.param .f64 _Z31GPU_exponentialIntegralDouble_2ddiidPd_param_4,
	.param .u64 .ptr .align 1 _Z31GPU_exponentialIntegralDouble_2ddiidPd_param_5
)
{
	.reg .pred 	%p<35>;
	.reg .b32 	%r<126>;
	.reg .b32 	%f<3>;
	.reg .b64 	%rd<12>;
	.reg .b64 	%fd<267>;
	// demoted variable
	.shared .align 8 .f64 _ZZ31GPU_exponentialIntegralDouble_2ddiidPdE3psi;
	ld.param.f64 	%fd72, [_Z31GPU_exponentialIntegralDouble_2ddiidPd_param_0];
	ld.param.u32 	%r31, [_Z31GPU_exponentialIntegralDouble_2ddiidPd_param_3];
	ld.param.f64 	%fd73, [_Z31GPU_exponentialIntegralDouble_2ddiidPd_param_4];
	ld.param.u64 	%rd2, [_Z31GPU_exponentialIntegralDouble_2ddiidPd_param_5];
	cvta.to.global.u64 	%rd1, %rd2;
	mov.u32 	%r1, %ctaid.x;
	cvt.rn.f64.u32 	%fd74, %r1;
	fma.rn.f64 	%fd1, %fd73, %fd74, %fd72;
	mov.u32 	%r2, %ntid.x;
	mov.u32 	%r122, %tid.x;
	setp.gtu.f64 	%p1, %fd1, 0d3FF0000000000000;
	@%p1 bra 	$L__BB1_5;
	setp.ge.s32 	%p2, %r122, %r31;
	@%p2 bra 	$L__BB1_43;
	{
	.reg .b32 %temp; 
	mov.b64 	{%temp, %r32}, %fd1;
	}
	{
	.reg .b32 %temp; 
	mov.b64 	{%r33, %temp}, %fd1;
	}
	setp.lt.s32 	%p3, %r32, 1048576;
	mul.f64 	%fd75, %fd1, 0d4350000000000000;
	{
	.reg .b32 %temp; 
	mov.b64 	{%temp, %r34}, %fd75;
	}
	{
	.reg .b32 %temp; 
	mov.b64 	{%r35, %temp}, %fd75;
	}
	mov.b32 	%r36, 1127219200;
	mov.b32 	%r37, -2147483648;
	mov.b64 	%fd2, {%r37, %r36};
	neg.f64 	%fd3, %fd1;
	selp.f64 	%fd76, %fd75, %fd1, %p3;
	selp.b32 	%r38, %r34, %r32, %p3;
	selp.b32 	%r39, %r35, %r33, %p3;
	add.s32 	%r4, %r38, -1;
	fma.rn.f64 	%fd77, %fd76, 0d7FF0000000000000, 0d7FF0000000000000;
	{
	.reg .b32 %temp; 
	mov.b64 	{%temp, %r40}, %fd76;
	}
	and.b32  	%r41, %r40, 2147483647;
	setp.eq.s32 	%p4, %r41, 0;
	selp.f64 	%fd4, 0dFFF0000000000000, %fd77, %p4;
	selp.b32 	%r42, -1077, -1023, %p3;
	shr.u32 	%r43, %r38, 20;
	add.s32 	%r5, %r42, %r43;
	and.b32  	%r44, %r38, 1048575;
	or.b32  	%r6, %r44, 1072693248;
	mov.b64 	%fd5, {%r39, %r6};
	{
	.reg .b32 %temp; 
	mov.b64 	{%r45, %temp}, %fd5;
	}
	{
	.reg .b32 %temp; 
	mov.b64 	{%temp, %r46}, %fd5;
	}
	add.s32 	%r47, %r46, -1048576;
	mov.b64 	%fd6, {%r45, %r47};
	mov.u64 	%rd7, $str;
$L__BB1_3:
	setp.eq.s32 	%p5, %r122, 0;
	@%p5 bra 	$L__BB1_8;
	cvt.rn.f64.s32 	%fd78, %r122;
	rcp.rn.f64 	%fd252, %fd78;
	bra.uni 	$L__BB1_11;
$L__BB1_5:
	setp.ge.s32 	%p21, %r122, %r31;
	@%p21 bra 	$L__BB1_43;
	ld.param.u32 	%r114, [_Z31GPU_exponentialIntegralDouble_2ddiidPd_param_2];
	neg.f64 	%fd174, %fd1;
	fma.rn.f64 	%fd175, %fd1, 0dBFF71547652B82FE, 0d4338000000000000;
	{
	.reg .b32 %temp; 
	mov.b64 	{%r73, %temp}, %fd175;
	}
	mov.f64 	%fd176, 0dC338000000000000;
	add.rn.f64 	%fd177, %fd175, %fd176;
	fma.rn.f64 	%fd178, %fd177, 0dBFE62E42FEFA39EF, %fd174;
	fma.rn.f64 	%fd179, %fd177, 0dBC7ABC9E3B39803F, %fd178;
	fma.rn.f64 	%fd180, %fd179, 0d3E5ADE1569CE2BDF, 0d3E928AF3FCA213EA;
	fma.rn.f64 	%fd181, %fd180, %fd179, 0d3EC71DEE62401315;
	fma.rn.f64 	%fd182, %fd181, %fd179, 0d3EFA01997C89EB71;
	fma.rn.f64 	%fd183, %fd182, %fd179, 0d3F2A01A014761F65;
	fma.rn.f64 	%fd184, %fd183, %fd179, 0d3F56C16C1852B7AF;
	fma.rn.f64 	%fd185, %fd184, %fd179, 0d3F81111111122322;
	fma.rn.f64 	%fd186, %fd185, %fd179, 0d3FA55555555502A1;
	fma.rn.f64 	%fd187, %fd186, %fd179, 0d3FC5555555555511;
	fma.rn.f64 	%fd188, %fd187, %fd179, 0d3FE000000000000B;
	fma.rn.f64 	%fd189, %fd188, %fd179, 0d3FF0000000000000;
	fma.rn.f64 	%fd190, %fd189, %fd179, 0d3FF0000000000000;
	{
	.reg .b32 %temp; 
	mov.b64 	{%r74, %temp}, %fd190;
	}
	{
	.reg .b32 %temp; 
	mov.b64 	{%temp, %r75}, %fd190;
	}
	shl.b32 	%r76, %r73, 20;
	add.s32 	%r77, %r76, %r75;
	mov.b64 	%fd191, {%r74, %r77};
	{
	.reg .b32 %temp; 
	mov.b64 	{%temp, %r78}, %fd174;
	}
	mov.b32 	%f1, %r78;
	abs.f32 	%f2, %f1;
	setp.lt.f32 	%p22, %f2, 0f4086232B;
	setp.gt.f64 	%p23, %fd1, 0d0000000000000000;
	mov.f64 	%fd192, 0d7FF0000000000000;
	sub.f64 	%fd193, %fd192, %fd1;
	selp.f64 	%fd194, 0d0000000000000000, %fd193, %p23;
	setp.geu.f32 	%p24, %f2, 0f40874800;
	shr.u32 	%r79, %r73, 31;
	add.s32 	%r80, %r73, %r79;
	shr.s32 	%r81, %r80, 1;
	shl.b32 	%r82, %r81, 20;
	add.s32 	%r83, %r75, %r82;
	mov.b64 	%fd195, {%r74, %r83};
	sub.s32 	%r84, %r73, %r81;
	shl.b32 	%r85, %r84, 20;
	add.s32 	%r86, %r85, 1072693248;
	mov.b32 	%r87, 0;
	mov.b64 	%fd196, {%r87, %r86};
	mul.f64 	%fd197, %fd196, %fd195;
	mul.lo.s32 	%r7, %r114, %r1;
	selp.f64 	%fd198, %fd194, %fd197, %p24;
	selp.f64 	%fd7, %fd191, %fd198, %p22;
	add.s32 	%r121, %r122, 1;
$L__BB1_7:
	cvt.rn.f64.s32 	%fd200, %r121;
	add.f64 	%fd264, %fd1, %fd200;
	rcp.rn.f64 	%fd266, %fd264;
	mov.f64 	%fd265, 0d54B249AD2594C37D;
	mov.b32 	%r123, 1;
	mov.f64 	%fd263, %fd266;
	bra.uni 	$L__BB1_40;
$L__BB1_8:
	setp.gt.u32 	%p6, %r4, 2146435070;
	mov.f64 	%fd250, %fd4;
	@%p6 bra 	$L__BB1_10;
	setp.gt.u32 	%p7, %r6, 1073127582;
	selp.f64 	%fd79, %fd6, %fd5, %p7;
	selp.u32 	%r48, 1, 0, %p7;
	add.s32 	%r49, %r5, %r48;
	add.f64 	%fd80, %fd79, 0dBFF0000000000000;
	add.f64 	%fd81, %fd79, 0d3FF0000000000000;
	rcp.approx.ftz.f64 	%fd82, %fd81;
	neg.f64 	%fd83, %fd81;
	fma.rn.f64 	%fd84, %fd83, %fd82, 0d3FF0000000000000;
	fma.rn.f64 	%fd85, %fd84, %fd84, %fd84;
	fma.rn.f64 	%fd86, %fd85, %fd82, %fd82;
	mul.f64 	%fd87, %fd80, %fd86;
	fma.rn.f64 	%fd88, %fd80, %fd86, %fd87;
	mul.f64 	%fd89, %fd88, %fd88;
	fma.rn.f64 	%fd90, %fd89, 0d3EB1380B3AE80F1E, 0d3ED0EE258B7A8B04;
	fma.rn.f64 	%fd91, %fd90, %fd89, 0d3EF3B2669F02676F;
	fma.rn.f64 	%fd92, %fd91, %fd89, 0d3F1745CBA9AB0956;
	fma.rn.f64 	%fd93, %fd92, %fd89, 0d3F3C71C72D1B5154;
	fma.rn.f64 	%fd94, %fd93, %fd89, 0d3F624924923BE72D;
	fma.rn.f64 	%fd95, %fd94, %fd89, 0d3F8999999999A3C4;
	fma.rn.f64 	%fd96, %fd95, %fd89, 0d3FB5555555555554;
	sub.f64 	%fd97, %fd80, %fd88;
	add.f64 	%fd98, %fd97, %fd97;
	neg.f64 	%fd99, %fd88;
	fma.rn.f64 	%fd100, %fd99, %fd80, %fd98;
	mul.f64 	%fd101, %fd86, %fd100;
	mul.f64 	%fd102, %fd89, %fd96;
	fma.rn.f64 	%fd103, %fd102, %fd88, %fd101;
	xor.b32  	%r50, %r49, -2147483648;
	mov.b32 	%r51, 1127219200;
	mov.b64 	%fd104, {%r50, %r51};
	sub.f64 	%fd105, %fd104, %fd2;
	fma.rn.f64 	%fd106, %fd105, 0d3FE62E42FEFA39EF, %fd88;
	fma.rn.f64 	%fd107, %fd105, 0dBFE62E42FEFA39EF, %fd106;
	sub.f64 	%fd108, %fd107, %fd88;
	sub.f64 	%fd109, %fd103, %fd108;
	fma.rn.f64 	%fd110, %fd105, 0d3C7ABC9E3B39803F, %fd109;
	add.f64 	%fd250, %fd106, %fd110;
$L__BB1_10:
	mov.f64 	%fd111, 0dBFE2788CFC6FB619;
	sub.f64 	%fd252, %fd111, %fd250;
$L__BB1_11:
	mov.b32 	%r116, 1;
	mov.f64 	%fd253, 0d3FF0000000000000;
$L__BB1_12:
	cvt.rn.f64.u32 	%fd113, %r116;
	div.rn.f64 	%fd114, %fd3, %fd113;
	mul.f64 	%fd253, %fd253, %fd114;
	setp.eq.s32 	%p8, %r116, %r122;
	@%p8 bra 	$L__BB1_14;
	neg.f64 	%fd115, %fd253;
	sub.s32 	%r53, %r116, %r122;
	cvt.rn.f64.s32 	%fd116, %r53;
	div.rn.f64 	%fd261, %fd115, %fd116;
	bra.uni 	$L__BB1_27;
$L__BB1_14:
	setp.lt.s32 	%p9, %r122, 1;
	mov.b64 	%rd3, -4619997720802773479;
	st.shared.u64 	[_ZZ31GPU_exponentialIntegralDouble_2ddiidPdE3psi], %rd3;
	mov.f64 	%fd258, 0dBFE2788CFC6FB619;
	@%p9 bra 	$L__BB1_24;
	setp.lt.u32 	%p10, %r122, 4;
	mov.b32 	%r119, 1;
	mov.f64 	%fd258, 0dBFE2788CFC6FB619;
	@%p10 bra 	$L__BB1_19;
	and.b32  	%r56, %r122, 2147483644;
	neg.s32 	%r117, %r56;
	mov.f64 	%fd255, 0d3FF0000000000000;
	mov.f64 	%fd258, 0dBFE2788CFC6FB619;
	mov.b32 	%r118, 2;
$L__BB1_17:
	rcp.rn.f64 	%fd122, %fd255;
	add.f64 	%fd123, %fd122, %fd258;
	add.s32 	%r57, %r118, 2;
	cvt.rn.f64.u32 	%fd124, %r118;
	rcp.rn.f64 	%fd125, %fd124;
	add.f64 	%fd126, %fd125, %fd123;
	add.s32 	%r58, %r118, 1;
	cvt.rn.f64.u32 	%fd127, %r58;
	rcp.rn.f64 	%fd128, %fd127;
	add.f64 	%fd129, %fd128, %fd126;
	cvt.rn.f64.u32 	%fd130, %r57;
	rcp.rn.f64 	%fd131, %fd130;
	add.f64 	%fd258, %fd131, %fd129;
	add.f64 	%fd255, %fd255, 0d4010000000000000;
	add.s32 	%r118, %r118, 4;
	add.s32 	%r117, %r117, 4;
	setp.ne.s32 	%p11, %r117, 0;
	@%p11 bra 	$L__BB1_17;
	add.s32 	%r119, %r118, -1;
$L__BB1_19:
	and.b32  	%r59, %r122, 3;
	setp.eq.s32 	%p12, %r59, 0;
	@%p12 bra 	$L__BB1_23;
	setp.eq.s32 	%p13, %r59, 1;
	cvt.rn.f64.u32 	%fd132, %r119;
	rcp.rn.f64 	%fd133, %fd132;
	add.f64 	%fd258, %fd133, %fd258;
	@%p13 bra 	$L__BB1_23;
	setp.eq.s32 	%p14, %r59, 2;
	add.s32 	%r62, %r119, 1;
	cvt.rn.f64.u32 	%fd134, %r62;
	rcp.rn.f64 	%fd135, %fd134;
	add.f64 	%fd258, %fd135, %fd258;
	@%p14 bra 	$L__BB1_23;
	add.s32 	%r63, %r119, 2;
	cvt.rn.f64.u32 	%fd136, %r63;
	rcp.rn.f64 	%fd137, %fd136;
	add.f64 	%fd258, %fd137, %fd258;
$L__BB1_23:
	st.shared.f64 	[_ZZ31GPU_exponentialIntegralDouble_2ddiidPdE3psi], %fd258;
$L__BB1_24:
	setp.gt.u32 	%p15, %r4, 2146435070;
	mov.f64 	%fd260, %fd4;
	@%p15 bra 	$L__BB1_26;
	setp.gt.u32 	%p16, %r6, 1073127582;
	selp.f64 	%fd138, %fd6, %fd5, %p16;
	selp.u32 	%r64, 1, 0, %p16;
	add.s32 	%r65, %r5, %r64;
	add.f64 	%fd139, %fd138, 0dBFF0000000000000;
	add.f64 	%fd140, %fd138, 0d3FF0000000000000;
	rcp.approx.ftz.f64 	%fd141, %fd140;
	neg.f64 	%fd142, %fd140;
	fma.rn.f64 	%fd143, %fd142, %fd141, 0d3FF0000000000000;
	fma.rn.f64 	%fd144, %fd143, %fd143, %fd143;
	fma.rn.f64 	%fd145, %fd144, %fd141, %fd141;
	mul.f64 	%fd146, %fd139, %fd145;
	fma.rn.f64 	%fd147, %fd139, %fd145, %fd146;
	mul.f64 	%fd148, %fd147, %fd147;
	fma.rn.f64 	%fd149, %fd148, 0d3EB1380B3AE80F1E, 0d3ED0EE258B7A8B04;
	fma.rn.f64 	%fd150, %fd149, %fd148, 0d3EF3B2669F02676F;
	fma.rn.f64 	%fd151, %fd150, %fd148, 0d3F1745CBA9AB0956;
	fma.rn.f64 	%fd152, %fd151, %fd148, 0d3F3C71C72D1B5154;
	fma.rn.f64 	%fd153, %fd152, %fd148, 0d3F624924923BE72D;
	fma.rn.f64 	%fd154, %fd153, %fd148, 0d3F8999999999A3C4;
	fma.rn.f64 	%fd155, %fd154, %fd148, 0d3FB5555555555554;
	sub.f64 	%fd156, %fd139, %fd147;
	add.f64 	%fd157, %fd156, %fd156;
	neg.f64 	%fd158, %fd147;
	fma.rn.f64 	%fd159, %fd158, %fd139, %fd157;
	mul.f64 	%fd160, %fd145, %fd159;
	mul.f64 	%fd161, %fd148, %fd155;
	fma.rn.f64 	%fd162, %fd161, %fd147, %fd160;
	xor.b32  	%r66, %r65, -2147483648;
	mov.b32 	%r67, 1127219200;
	mov.b64 	%fd163, {%r66, %r67};
	sub.f64 	%fd164, %fd163, %fd2;
	fma.rn.f64 	%fd165, %fd164, 0d3FE62E42FEFA39EF, %fd147;
	fma.rn.f64 	%fd166, %fd164, 0dBFE62E42FEFA39EF, %fd165;
	sub.f64 	%fd167, %fd166, %fd147;
	sub.f64 	%fd168, %fd162, %fd167;
	fma.rn.f64 	%fd169, %fd164, 0d3C7ABC9E3B39803F, %fd168;
	add.f64 	%fd260, %fd165, %fd169;
$L__BB1_26:
	sub.f64 	%fd170, %fd258, %fd260;
	mul.f64 	%fd261, %fd253, %fd170;
$L__BB1_27:
	add.f64 	%fd252, %fd252, %fd261;
	abs.f64 	%fd171, %fd261;
	abs.f64 	%fd172, %fd252;
	mul.f64 	%fd173, %fd172, 0d39B4484BFEEBC2A0;
	setp.lt.f64 	%p17, %fd171, %fd173;
	@%p17 bra 	$L__BB1_29;
	add.s32 	%r116, %r116, 1;
	setp.eq.s32 	%p18, %r116, 20000001;
	@%p18 bra 	$L__BB1_31;
	bra.uni 	$L__BB1_12;
$L__BB1_29:
	ld.param.u64 	%rd11, [_Z31GPU_exponentialIntegralDouble_2ddiidPd_param_5];
	ld.param.u32 	%r113, [_Z31GPU_exponentialIntegralDouble_2ddiidPd_param_2];
	mov.u32 	%r68, %ctaid.x;
	mad.lo.s32 	%r69, %r113, %r68, %r122;
	cvta.to.global.u64 	%rd4, %rd11;
	mul.wide.u32 	%rd5, %r69, 8;
	add.s64 	%rd6, %rd4, %rd5;
	st.global.f64 	[%rd6], %fd252;
	mov.u32 	%r70, %ntid.x;
	add.s32 	%r122, %r122, %r70;
	setp.ne.s32 	%p19, %r116, 2000000;
	@%p19 bra 	$L__BB1_31;
	cvta.global.u64 	%rd8, %rd7;
	{ // callseq 1, 0
	.param .b64 param0;
	st.param.b64 	[param0], %rd8;
	.param .b64 param1;
	st.param.b64 	[param1], 0;
	.param .b32 retval0;
	call.uni (retval0), 
	vprintf, 
	(
	param0, 
	param1
	);
	ld.param.b32 	%r71, [retval0];
	} // callseq 1
$L__BB1_31:
	setp.lt.s32 	%p20, %r122, %r31;
	@%p20 bra 	$L__BB1_3;
	bra.uni 	$L__BB1_43;
$L__BB1_32:
	not.b32 	%r91, %r123;
	sub.s32 	%r92, %r91, %r122;
	mad.lo.s32 	%r93, %r92, %r123, %r92;
	cvt.rn.f64.s32 	%fd207, %r93;
	add.f64 	%fd35, %fd67, 0d4000000000000000;
	fma.rn.f64 	%fd208, %fd68, %fd207, %fd35;
	rcp.rn.f64 	%fd36, %fd208;
	div.rn.f64 	%fd209, %fd207, %fd69;
	add.f64 	%fd37, %fd35, %fd209;
	mul.f64 	%fd210, %fd37, %fd36;
	mul.f64 	%fd266, %fd266, %fd210;
	add.f64 	%fd211, %fd210, 0dBFF0000000000000;
	abs.f64 	%fd212, %fd211;
	setp.le.f64 	%p26, %fd212, 0d39B4484BFEEBC2A0;
	@%p26 bra 	$L__BB1_41;
	add.s32 	%r94, %r123, 2;
	sub.s32 	%r95, -2, %r25;
	mul.lo.s32 	%r96, %r95, %r94;
	cvt.rn.f64.s32 	%fd213, %r96;
	add.f64 	%fd39, %fd35, 0d4000000000000000;
	fma.rn.f64 	%fd214, %fd36, %fd213, %fd39;
	rcp.rn.f64 	%fd40, %fd214;
	div.rn.f64 	%fd215, %fd213, %fd37;
	add.f64 	%fd41, %fd39, %fd215;
	mul.f64 	%fd216, %fd41, %fd40;
	mul.f64 	%fd266, %fd266, %fd216;
	add.f64 	%fd217, %fd216, 0dBFF0000000000000;
	abs.f64 	%fd218, %fd217;
	setp.le.f64 	%p27, %fd218, 0d39B4484BFEEBC2A0;
	@%p27 bra 	$L__BB1_41;
	add.s32 	%r97, %r123, 3;
	sub.s32 	%r98, -3, %r25;
	mul.lo.s32 	%r99, %r98, %r97;
	cvt.rn.f64.s32 	%fd219, %r99;
	add.f64 	%fd43, %fd39, 0d4000000000000000;
	fma.rn.f64 	%fd220, %fd40, %fd219, %fd43;
	rcp.rn.f64 	%fd44, %fd220;
	div.rn.f64 	%fd221, %fd219, %fd41;
	add.f64 	%fd45, %fd43, %fd221;
	mul.f64 	%fd222, %fd45, %fd44;
	mul.f64 	%fd266, %fd266, %fd222;
	add.f64 	%fd223, %fd222, 0dBFF0000000000000;
	abs.f64 	%fd224, %fd223;
	setp.le.f64 	%p28, %fd224, 0d39B4484BFEEBC2A0;
	@%p28 bra 	$L__BB1_41;
	add.s32 	%r100, %r123, 4;
	sub.s32 	%r101, -4, %r25;
	mul.lo.s32 	%r102, %r101, %r100;
	cvt.rn.f64.s32 	%fd225, %r102;
	add.f64 	%fd47, %fd43, 0d4000000000000000;
	fma.rn.f64 	%fd226, %fd44, %fd225, %fd47;
	rcp.rn.f64 	%fd48, %fd226;
	div.rn.f64 	%fd227, %fd225, %fd45;
	add.f64 	%fd49, %fd47, %fd227;
	mul.f64 	%fd228, %fd49, %fd48;
	mul.f64 	%fd266, %fd266, %fd228;
	add.f64 	%fd229, %fd228, 0dBFF0000000000000;
	abs.f64 	%fd230, %fd229;
	setp.le.f64 	%p29, %fd230, 0d39B4484BFEEBC2A0;
	@%p29 bra 	$L__BB1_41;
	add.s32 	%r103, %r123, 5;
	sub.s32 	%r104, -5, %r25;
	mul.lo.s32 	%r105, %r104, %r103;
	cvt.rn.f64.s32 	%fd231, %r105;
	add.f64 	%fd51, %fd47, 0d4000000000000000;
	fma.rn.f64 	%fd232, %fd48, %fd231, %fd51;
	rcp.rn.f64 	%fd52, %fd232;
	div.rn.f64 	%fd233, %fd231, %fd49;
	add.f64 	%fd53, %fd51, %fd233;
	mul.f64 	%fd234, %fd53, %fd52;
	mul.f64 	%fd266, %fd266, %fd234;
	add.f64 	%fd235, %fd234, 0dBFF0000000000000;
	abs.f64 	%fd236, %fd235;
	setp.le.f64 	%p30, %fd236, 0d39B4484BFEEBC2A0;
	@%p30 bra 	$L__BB1_41;
	add.s32 	%r106, %r123, 6;
	sub.s32 	%r107, -6, %r25;
	mul.lo.s32 	%r108, %r107, %r106;
	cvt.rn.f64.s32 	%fd237, %r108;
	add.f64 	%fd55, %fd51, 0d4000000000000000;
	fma.rn.f64 	%fd238, %fd52, %fd237, %fd55;
	rcp.rn.f64 	%fd56, %fd238;
	div.rn.f64 	%fd239, %fd237, %fd53;
	add.f64 	%fd57, %fd55, %fd239;
	mul.f64 	%fd240, %fd57, %fd56;
	mul.f64 	%fd266, %fd266, %fd240;
	add.f64 	%fd241, %fd240, 0dBFF0000000000000;
	abs.f64 	%fd242, %fd241;
	setp.le.f64 	%p31, %fd242, 0d39B4484BFEEBC2A0;
	@%p31 bra 	$L__BB1_41;
	add.s32 	%r109, %r123, 7;
	sub.s32 	%r110, -7, %r25;
	mul.lo.s32 	%r111, %r110, %r109;
	cvt.rn.f64.s32 	%fd243, %r111;
	add.f64 	%fd264, %fd55, 0d4000000000000000;
	fma.rn.f64 	%fd244, %fd56, %fd243, %fd264;
	rcp.rn.f64 	%fd263, %fd244;
	div.rn.f64 	%fd245, %fd243, %fd57;
	add.f64 	%fd265, %fd264, %fd245;
	mul.f64 	%fd246, %fd265, %fd263;
	mul.f64 	%fd266, %fd266, %fd246;
	add.f64 	%fd247, %fd246, 0dBFF0000000000000;
	abs.f64 	%fd248, %fd247;
	setp.le.f64 	%p32, %fd248, 0d39B4484BFEEBC2A0;
	@%p32 bra 	$L__BB1_41;
	add.s32 	%r123, %r123, 8;
	setp.eq.s32 	%p33, %r123, 20000001;
	@%p33 bra 	$L__BB1_42;
$L__BB1_40:
	add.s32 	%r25, %r123, %r122;
	mul.lo.s32 	%r89, %r123, %r25;
	neg.s32 	%r90, %r89;
	cvt.rn.f64.s32 	%fd201, %r90;
	add.f64 	%fd67, %fd264, 0d4000000000000000;
	fma.rn.f64 	%fd202, %fd263, %fd201, %fd67;
	rcp.rn.f64 	%fd68, %fd202;
	div.rn.f64 	%fd203, %fd201, %fd265;
	add.f64 	%fd69, %fd67, %fd203;
	mul.f64 	%fd204, %fd69, %fd68;
	mul.f64 	%fd266, %fd266, %fd204;
	add.f64 	%fd205, %fd204, 0dBFF0000000000000;
	abs.f64 	%fd206, %fd205;
	setp.gtu.f64 	%p25, %fd206, 0d39B4484BFEEBC2A0;
	@%p25 bra 	$L__BB1_32;
$L__BB1_41:
	mul.f64 	%fd249, %fd266, %fd7;
	add.s32 	%r112, %r122, %r7;
	mul.wide.u32 	%rd9, %r112, 8;
	add.s64 	%rd10, %rd1, %rd9;
	st.global.f64 	[%rd10], %fd249;
	add.s32 	%r121, %r121, %r2;
	add.s32 	%r122, %r122, %r2;
$L__BB1_42:
	setp.lt.s32 	%p34, %r122, %r31;
	@%p34 bra 	$L__BB1_7;
$L__BB1_43:
	ret;

}
	// .globl	_Z31GPU_exponentialIntegralDouble_3ddiiidPd
.visible .entry _Z31GPU_exponentialIntegralDouble_3ddiiidPd(
	.param .f64 _Z31GPU_exponentialIntegralDouble_3ddiiidPd_param_0,
	.param .f64 _Z31GPU_exponentialIntegralDouble_3ddiiidPd_param_1,
	.param .u32 _Z31GPU_exponentialIntegralDouble_3ddiiidPd_param_2,
	.param .u32 _Z31GPU_exponentialIntegralDouble_3ddiiidPd_param_3,
	.param .u32 _Z31GPU_exponentialIntegralDouble_3ddiiidPd_param_4,
	.param .f64 _Z31GPU_exponentialIntegralDouble_3ddiiidPd_param_5,
	.param .u64 .ptr .align 1 _Z31GPU_exponentialIntegralDouble_3ddiiidPd_param_6
)
{
	.reg .pred 	%p<39>;
	.reg .b32 	%r<160>;
	.reg .b32 	%f<5>;
	.reg .b64 	%rd<12>;
	.reg .b64 	%fd<300>;
	// demoted variable
	.shared .align 8 .f64 _ZZ31GPU_exponentialIntegralDouble_3ddiiidPdE3psi;
	ld.param.f64 	%fd83, [_Z31GPU_exponentialIntegralDouble_3ddiiidPd_param_0];
	ld.param.u32 	%r33, [_Z31GPU_exponentialIntegralDouble_3ddiiidPd_param_2];
	ld.param.u32 	%r34, [_Z31GPU_exponentialIntegralDouble_3ddiiidPd_param_3];
	ld.param.u32 	%r35, [_Z31GPU_exponentialIntegralDouble_3ddiiidPd_param_4];
	ld.param.f64 	%fd84, [_Z31GPU_exponentialIntegralDouble_3ddiiidPd_param_5];
	ld.param.u64 	%rd2, [_Z31GPU_exponentialIntegralDouble_3ddiiidPd_param_6];
	cvta.to.global.u64 	%rd1, %rd2;
	mov.u32 	%r37, %ctaid.x;
	mov.u32 	%r38, %ntid.x;
	mov.u32 	%r39, %tid.x;
	mad.lo.s32 	%r1, %r37, %r38, %r39;
	mov.u32 	%r40, %ctaid.y;
	mov.u32 	%r41, %ntid.y;
	mov.u32 	%r42, %tid.y;
	mad.lo.s32 	%r2, %r40, %r41, %r42;
	add.s32 	%r43, %r34, %r2;
	cvt.rn.f64.s32 	%fd85, %r1;
	fma.rn.f64 	%fd1, %fd84, %fd85, %fd83;
	add.s32 	%r4, %r43, -1;
	setp.ge.s32 	%p1, %r1, %r33;
	setp.ge.s32 	%p2, %r43, %r35;
	or.pred  	%p3, %p1, %p2;
	@%p3 bra 	$L__BB2_50;
	setp.ne.s32 	%p4, %r43, 0;
	@%p4 bra 	$L__BB2_6;
	neg.f64 	%fd258, %fd1;
	fma.rn.f64 	%fd259, %fd1, 0dBFF71547652B82FE, 0d4338000000000000;
	{
	.reg .b32 %temp; 
	mov.b64 	{%r5, %temp}, %fd259;
	}
	mov.f64 	%fd260, 0dC338000000000000;
	add.rn.f64 	%fd261, %fd259, %fd260;
	fma.rn.f64 	%fd262, %fd261, 0dBFE62E42FEFA39EF, %fd258;
	fma.rn.f64 	%fd263, %fd261, 0dBC7ABC9E3B39803F, %fd262;
	fma.rn.f64 	%fd264, %fd263, 0d3E5ADE1569CE2BDF, 0d3E928AF3FCA213EA;
	fma.rn.f64 	%fd265, %fd264, %fd263, 0d3EC71DEE62401315;
	fma.rn.f64 	%fd266, %fd265, %fd263, 0d3EFA01997C89EB71;
	fma.rn.f64 	%fd267, %fd266, %fd263, 0d3F2A01A014761F65;
	fma.rn.f64 	%fd268, %fd267, %fd263, 0d3F56C16C1852B7AF;
	fma.rn.f64 	%fd269, %fd268, %fd263, 0d3F81111111122322;
	fma.rn.f64 	%fd270, %fd269, %fd263, 0d3FA55555555502A1;
	fma.rn.f64 	%fd271, %fd270, %fd263, 0d3FC5555555555511;
	fma.rn.f64 	%fd272, %fd271, %fd263, 0d3FE000000000000B;
	fma.rn.f64 	%fd273, %fd272, %fd263, 0d3FF0000000000000;
	fma.rn.f64 	%fd274, %fd273, %fd263, 0d3FF0000000000000;
	{
	.reg .b32 %temp; 
	mov.b64 	{%r6, %temp}, %fd274;
	}
	{
	.reg .b32 %temp; 
	mov.b64 	{%temp, %r7}, %fd274;
	}
	shl.b32 	%r136, %r5, 20;
	add.s32 	%r137, %r136, %r7;
	mov.b64 	%fd280, {%r6, %r137};
	{
	.reg .b32 %temp; 
	mov.b64 	{%temp, %r138}, %fd258;
	}
	mov.b32 	%f4, %r138;
	abs.f32 	%f1, %f4;
	setp.lt.f32 	%p36, %f1, 0f4086232B;
	@%p36 bra 	$L__BB2_5;
	setp.gt.f64 	%p37, %fd1, 0d0000000000000000;
	mov.f64 	%fd275, 0d7FF0000000000000;
	sub.f64 	%fd276, %fd275, %fd1;
	selp.f64 	%fd280, 0d0000000000000000, %fd276, %p37;
	setp.geu.f32 	%p38, %f1, 0f40874800;
	@%p38 bra 	$L__BB2_5;
	shr.u32 	%r139, %r5, 31;
	add.s32 	%r140, %r5, %r139;
	shr.s32 	%r141, %r140, 1;
	shl.b32 	%r142, %r141, 20;
	add.s32 	%r143, %r7, %r142;
	mov.b64 	%fd277, {%r6, %r143};
	sub.s32 	%r144, %r5, %r141;
	shl.b32 	%r145, %r144, 20;
	add.s32 	%r146, %r145, 1072693248;
	mov.b32 	%r147, 0;
	mov.b64 	%fd278, {%r147, %r146};
	mul.f64 	%fd280, %fd278, %fd277;
$L__BB2_5:
	ld.param.u32 	%r151, [_Z31GPU_exponentialIntegralDouble_3ddiiidPd_param_2];
	div.rn.f64 	%fd279, %fd280, %fd1;
	mad.lo.s32 	%r148, %r151, %r2, %r1;
	mul.wide.s32 	%rd9, %r148, 8;
	add.s64 	%rd10, %rd1, %rd9;
	st.global.f64 	[%rd10], %fd279;
	bra.uni 	$L__BB2_50;
$L__BB2_6:
	setp.gtu.f64 	%p5, %fd1, 0d3FF0000000000000;
	@%p5 bra 	$L__BB2_36;
	setp.eq.s32 	%p6, %r4, 0;
	@%p6 bra 	$L__BB2_9;
	cvt.rn.f64.s32 	%fd86, %r4;
	rcp.rn.f64 	%fd285, %fd86;
	bra.uni 	$L__BB2_17;
$L__BB2_9:
	{
	.reg .b32 %temp; 
	mov.b64 	{%temp, %r152}, %fd1;
	}
	{
	.reg .b32 %temp; 
	mov.b64 	{%r153, %temp}, %fd1;
	}
	setp.gt.s32 	%p7, %r152, 1048575;
	mov.b32 	%r154, -1023;
	mov.f64 	%fd281, %fd1;
	@%p7 bra 	$L__BB2_11;
	mul.f64 	%fd281, %fd1, 0d4350000000000000;
	{
	.reg .b32 %temp; 
	mov.b64 	{%temp, %r152}, %fd281;
	}
	{
	.reg .b32 %temp; 
	mov.b64 	{%r153, %temp}, %fd281;
	}
	mov.b32 	%r154, -1077;
$L__BB2_11:
	add.s32 	%r46, %r152, -1;
	setp.gt.u32 	%p8, %r46, 2146435070;
	@%p8 bra 	$L__BB2_15;
	shr.u32 	%r49, %r152, 20;
	add.s32 	%r155, %r154, %r49;
	and.b32  	%r50, %r152, 1048575;
	or.b32  	%r51, %r50, 1072693248;
	mov.b64 	%fd282, {%r153, %r51};
	setp.lt.u32 	%p10, %r51, 1073127583;
	@%p10 bra 	$L__BB2_14;
	{
	.reg .b32 %temp; 
	mov.b64 	{%r52, %temp}, %fd282;
	}
	{
	.reg .b32 %temp; 
	mov.b64 	{%temp, %r53}, %fd282;
	}
	add.s32 	%r54, %r53, -1048576;
	mov.b64 	%fd282, {%r52, %r54};
	add.s32 	%r155, %r155, 1;
$L__BB2_14:
	add.f64 	%fd88, %fd282, 0dBFF0000000000000;
	add.f64 	%fd89, %fd282, 0d3FF0000000000000;
	rcp.approx.ftz.f64 	%fd90, %fd89;
	neg.f64 	%fd91, %fd89;
	fma.rn.f64 	%fd92, %fd91, %fd90, 0d3FF0000000000000;
	fma.rn.f64 	%fd93, %fd92, %fd92, %fd92;
	fma.rn.f64 	%fd94, %fd93, %fd90, %fd90;
	mul.f64 	%fd95, %fd88, %fd94;
	fma.rn.f64 	%fd96, %fd88, %fd94, %fd95;
	mul.f64 	%fd97, %fd96, %fd96;
	fma.rn.f64 	%fd98, %fd97, 0d3EB1380B3AE80F1E, 0d3ED0EE258B7A8B04;
	fma.rn.f64 	%fd99, %fd98, %fd97, 0d3EF3B2669F02676F;
	fma.rn.f64 	%fd100, %fd99, %fd97, 0d3F1745CBA9AB0956;
	fma.rn.f64 	%fd101, %fd100, %fd97, 0d3F3C71C72D1B5154;
	fma.rn.f64 	%fd102, %fd101, %fd97, 0d3F624924923BE72D;
	fma.rn.f64 	%fd103, %fd102, %fd97, 0d3F8999999999A3C4;
	fma.rn.f64 	%fd104, %fd103, %fd97, 0d3FB5555555555554;
	sub.f64 	%fd105, %fd88, %fd96;
	add.f64 	%fd106, %fd105, %fd105;
	neg.f64 	%fd107, %fd96;
	fma.rn.f64 	%fd108, %fd107, %fd88, %fd106;
	mul.f64 	%fd109, %fd94, %fd108;
	mul.f64 	%fd110, %fd97, %fd104;
	fma.rn.f64 	%fd111, %fd110, %fd96, %fd109;
	xor.b32  	%r55, %r155, -2147483648;
	mov.b32 	%r56, 1127219200;
	mov.b64 	%fd112, {%r55, %r56};
	mov.b32 	%r57, -2147483648;
	mov.b64 	%fd113, {%r57, %r56};
	sub.f64 	%fd114, %fd112, %fd113;
	fma.rn.f64 	%fd115, %fd114, 0d3FE62E42FEFA39EF, %fd96;
	fma.rn.f64 	%fd116, %fd114, 0dBFE62E42FEFA39EF, %fd115;
	sub.f64 	%fd117, %fd116, %fd96;
	sub.f64 	%fd118, %fd111, %fd117;
	fma.rn.f64 	%fd119, %fd114, 0d3C7ABC9E3B39803F, %fd118;
	add.f64 	%fd283, %fd115, %fd119;
	bra.uni 	$L__BB2_16;
$L__BB2_15:
	fma.rn.f64 	%fd87, %fd281, 0d7FF0000000000000, 0d7FF0000000000000;
	{
	.reg .b32 %temp; 
	mov.b64 	{%temp, %r47}, %fd281;
	}
	and.b32  	%r48, %r47, 2147483647;
	setp.eq.s32 	%p9, %r48, 0;
	selp.f64 	%fd283, 0dFFF0000000000000, %fd87, %p9;
$L__BB2_16:
	mov.f64 	%fd120, 0dBFE2788CFC6FB619;
	sub.f64 	%fd285, %fd120, %fd283;
$L__BB2_17:
	neg.f64 	%fd17, %fd1;
	{
	.reg .b32 %temp; 
	mov.b64 	{%temp, %r59}, %fd1;
	}
	{
	.reg .b32 %temp; 
	mov.b64 	{%r60, %temp}, %fd1;
	}
	setp.lt.s32 	%p11, %r59, 1048576;
	mul.f64 	%fd122, %fd1, 0d4350000000000000;
	{
	.reg .b32 %temp; 
	mov.b64 	{%temp, %r61}, %fd122;
	}
	{
	.reg .b32 %temp; 
	mov.b64 	{%r62, %temp}, %fd122;
	}
	mov.b32 	%r63, 1127219200;
	mov.b32 	%r64, -2147483648;
	mov.b64 	%fd18, {%r64, %r63};
	selp.f64 	%fd123, %fd122, %fd1, %p11;
	selp.b32 	%r65, %r61, %r59, %p11;
	selp.b32 	%r66, %r62, %r60, %p11;
	add.s32 	%r18, %r65, -1;
	fma.rn.f64 	%fd124, %fd123, 0d7FF0000000000000, 0d7FF0000000000000;
	{
	.reg .b32 %temp; 
	mov.b64 	{%temp, %r67}, %fd123;
	}
	and.b32  	%r68, %r67, 2147483647;
	setp.eq.s32 	%p12, %r68, 0;
	selp.f64 	%fd19, 0dFFF0000000000000, %fd124, %p12;
	selp.b32 	%r69, -1077, -1023, %p11;
	shr.u32 	%r70, %r65, 20;
	add.s32 	%r19, %r69, %r70;
	and.b32  	%r71, %r65, 1048575;
	or.b32  	%r20, %r71, 1072693248;
	mov.b64 	%fd20, {%r66, %r20};
	{
	.reg .b32 %temp; 
	mov.b64 	{%r72, %temp}, %fd20;
	}
	{
	.reg .b32 %temp; 
	mov.b64 	{%temp, %r73}, %fd20;
	}
	add.s32 	%r74, %r73, -1048576;
	mov.b64 	%fd21, {%r72, %r74};
	mov.b32 	%r156, 1;
	mov.f64 	%fd286, 0d3FF0000000000000;
	bra.uni 	$L__BB2_19;
$L__BB2_18:
	add.s32 	%r156, %r156, 1;
	setp.eq.s32 	%p23, %r156, 20000001;
	@%p23 bra 	$L__BB2_50;
$L__BB2_19:
	cvt.rn.f64.u32 	%fd125, %r156;
	div.rn.f64 	%fd126, %fd17, %fd125;
	mul.f64 	%fd286, %fd286, %fd126;
	add.s32 	%r75, %r43, -1;
	setp.eq.s32 	%p13, %r156, %r75;
	@%p13 bra 	$L__BB2_21;
	neg.f64 	%fd127, %fd286;
	sub.s32 	%r76, %r156, %r43;
	add.s32 	%r77, %r76, 1;
	cvt.rn.f64.s32 	%fd128, %r77;
	div.rn.f64 	%fd293, %fd127, %fd128;
	bra.uni 	$L__BB2_34;
$L__BB2_21:
	setp.lt.s32 	%p14, %r43, 2;
	mov.b64 	%rd3, -4619997720802773479;
	st.shared.u64 	[_ZZ31GPU_exponentialIntegralDouble_3ddiiidPdE3psi], %rd3;
	mov.f64 	%fd290, 0dBFE2788CFC6FB619;
	@%p14 bra 	$L__BB2_31;
	add.s32 	%r79, %r43, -2;
	setp.lt.u32 	%p15, %r79, 3;
	mov.b32 	%r158, 1;
	mov.f64 	%fd290, 0dBFE2788CFC6FB619;
	@%p15 bra 	$L__BB2_26;
	mov.f64 	%fd290, 0dBFE2788CFC6FB619;
	mov.b32 	%r157, 0;
$L__BB2_24:
	add.s32 	%r81, %r157, 1;
	cvt.rn.f64.u32 	%fd133, %r81;
	rcp.rn.f64 	%fd134, %fd133;
	add.f64 	%fd135, %fd134, %fd290;
	add.s32 	%r82, %r157, 2;
	cvt.rn.f64.u32 	%fd136, %r82;
	rcp.rn.f64 	%fd137, %fd136;
	add.f64 	%fd138, %fd137, %fd135;
	add.s32 	%r83, %r157, 3;
	cvt.rn.f64.u32 	%fd139, %r83;
	rcp.rn.f64 	%fd140, %fd139;
	add.f64 	%fd141, %fd140, %fd138;
	add.s32 	%r157, %r157, 4;
	cvt.rn.f64.u32 	%fd142, %r157;
	rcp.rn.f64 	%fd143, %fd142;
	add.f64 	%fd290, %fd143, %fd141;
	and.b32  	%r85, %r75, -4;
	setp.ne.s32 	%p16, %r157, %r85;
	@%p16 bra 	$L__BB2_24;
	add.s32 	%r158, %r157, 1;
$L__BB2_26:
	and.b32  	%r87, %r75, 3;
	setp.eq.s32 	%p17, %r87, 0;
	@%p17 bra 	$L__BB2_30;
	setp.eq.s32 	%p18, %r87, 1;
	cvt.rn.f64.u32 	%fd144, %r158;
	rcp.rn.f64 	%fd145, %fd144;
	add.f64 	%fd290, %fd145, %fd290;
	@%p18 bra 	$L__BB2_30;
	setp.eq.s32 	%p19, %r87, 2;
	add.s32 	%r92, %r158, 1;
	cvt.rn.f64.u32 	%fd146, %r92;
	rcp.rn.f64 	%fd147, %fd146;
	add.f64 	%fd290, %fd147, %fd290;
	@%p19 bra 	$L__BB2_30;
	add.s32 	%r93, %r158, 2;
	cvt.rn.f64.u32 	%fd148, %r93;
	rcp.rn.f64 	%fd149, %fd148;
	add.f64 	%fd290, %fd149, %fd290;
$L__BB2_30:
	st.shared.f64 	[_ZZ31GPU_exponentialIntegralDouble_3ddiiidPdE3psi], %fd290;
$L__BB2_31:
	setp.gt.u32 	%p20, %r18, 2146435070;
	mov.f64 	%fd292, %fd19;
	@%p20 bra 	$L__BB2_33;
	setp.gt.u32 	%p21, %r20, 1073127582;
	selp.f64 	%fd150, %fd21, %fd20, %p21;
	selp.u32 	%r94, 1, 0, %p21;
	add.s32 	%r95, %r19, %r94;
	add.f64 	%fd151, %fd150, 0dBFF0000000000000;
	add.f64 	%fd152, %fd150, 0d3FF0000000000000;
	rcp.approx.ftz.f64 	%fd153, %fd152;
	neg.f64 	%fd154, %fd152;
	fma.rn.f64 	%fd155, %fd154, %fd153, 0d3FF0000000000000;
	fma.rn.f64 	%fd156, %fd155, %fd155, %fd155;
	fma.rn.f64 	%fd157, %fd156, %fd153, %fd153;
	mul.f64 	%fd158, %fd151, %fd157;
	fma.rn.f64 	%fd159, %fd151, %fd157, %fd158;
	mul.f64 	%fd160, %fd159, %fd159;
	fma.rn.f64 	%fd161, %fd160, 0d3EB1380B3AE80F1E, 0d3ED0EE258B7A8B04;
	fma.rn.f64 	%fd162, %fd161, %fd160, 0d3EF3B2669F02676F;
	fma.rn.f64 	%fd163, %fd162, %fd160, 0d3F1745CBA9AB0956;
	fma.rn.f64 	%fd164, %fd163, %fd160, 0d3F3C71C72D1B5154;
	fma.rn.f64 	%fd165, %fd164, %fd160, 0d3F624924923BE72D;
	fma.rn.f64 	%fd166, %fd165, %fd160, 0d3F8999999999A3C4;
	fma.rn.f64 	%fd167, %fd166, %fd160, 0d3FB5555555555554;
	sub.f64 	%fd168, %fd151, %fd159;
	add.f64 	%fd169, %fd168, %fd168;
	neg.f64 	%fd170, %fd159;
	fma.rn.f64 	%fd171, %fd170, %fd151, %fd169;
	mul.f64 	%fd172, %fd157, %fd171;
	mul.f64 	%fd173, %fd160, %fd167;
	fma.rn.f64 	%fd174, %fd173, %fd159, %fd172;
	xor.b32  	%r96, %r95, -2147483648;
	mov.b32 	%r97, 1127219200;
	mov.b64 	%fd175, {%r96, %r97};
	sub.f64 	%fd176, %fd175, %fd18;
	fma.rn.f64 	%fd177, %fd176, 0d3FE62E42FEFA39EF, %fd159;
	fma.rn.f64 	%fd178, %fd176, 0dBFE62E42FEFA39EF, %fd177;
	sub.f64 	%fd179, %fd178, %fd159;
	sub.f64 	%fd180, %fd174, %fd179;
	fma.rn.f64 	%fd181, %fd176, 0d3C7ABC9E3B39803F, %fd180;
	add.f64 	%fd292, %fd177, %fd181;
$L__BB2_33:
	sub.f64 	%fd182, %fd290, %fd292;
	mul.f64 	%fd293, %fd286, %fd182;
$L__BB2_34:
	add.f64 	%fd285, %fd285, %fd293;
	abs.f64 	%fd183, %fd293;
	abs.f64 	%fd184, %fd285;
	mul.f64 	%fd185, %fd184, 0d39B4484BFEEBC2A0;
	setp.geu.f64 	%p22, %fd183, %fd185;
	@%p22 bra 	$L__BB2_18;
	ld.param.u64 	%rd11, [_Z31GPU_exponentialIntegralDouble_3ddiiidPd_param_6];
	ld.param.u32 	%r149, [_Z31GPU_exponentialIntegralDouble_3ddiiidPd_param_2];
	mad.lo.s32 	%r98, %r149, %r2, %r1;
	cvta.to.global.u64 	%rd4, %rd11;
	mul.wide.s32 	%rd5, %r98, 8;
	add.s64 	%rd6, %rd4, %rd5;
	st.global.f64 	[%rd6], %fd285;
	bra.uni 	$L__BB2_50;
$L__BB2_36:
	cvt.rn.f64.s32 	%fd187, %r43;
	add.f64 	%fd297, %fd1, %fd187;
	rcp.rn.f64 	%fd298, %fd297;
	mov.b32 	%r159, 1;
	mov.f64 	%fd296, 0d54B249AD2594C37D;
	mov.f64 	%fd295, %fd298;
	bra.uni 	$L__BB2_45;
$L__BB2_37:
	not.b32 	%r102, %r159;
	add.s32 	%r103, %r159, %r43;
	mul.lo.s32 	%r104, %r103, %r102;
	cvt.rn.f64.s32 	%fd194, %r104;
	add.f64 	%fd42, %fd74, 0d4000000000000000;
	fma.rn.f64 	%fd195, %fd75, %fd194, %fd42;
	rcp.rn.f64 	%fd43, %fd195;
	div.rn.f64 	%fd196, %fd194, %fd76;
	add.f64 	%fd44, %fd42, %fd196;
	mul.f64 	%fd197, %fd44, %fd43;
	mul.f64 	%fd298, %fd298, %fd197;
	add.f64 	%fd198, %fd197, 0dBFF0000000000000;
	abs.f64 	%fd199, %fd198;
	setp.le.f64 	%p25, %fd199, 0d39B4484BFEEBC2A0;
	@%p25 bra 	$L__BB2_46;
	add.s32 	%r105, %r159, 2;
	sub.s32 	%r106, -2, %r29;
	mul.lo.s32 	%r107, %r106, %r105;
	cvt.rn.f64.s32 	%fd200, %r107;
	add.f64 	%fd46, %fd42, 0d4000000000000000;
	fma.rn.f64 	%fd201, %fd43, %fd200, %fd46;
	rcp.rn.f64 	%fd47, %fd201;
	div.rn.f64 	%fd202, %fd200, %fd44;
	add.f64 	%fd48, %fd46, %fd202;
	mul.f64 	%fd203, %fd48, %fd47;
	mul.f64 	%fd298, %fd298, %fd203;
	add.f64 	%fd204, %fd203, 0dBFF0000000000000;
	abs.f64 	%fd205, %fd204;
	setp.le.f64 	%p26, %fd205, 0d39B4484BFEEBC2A0;
	@%p26 bra 	$L__BB2_46;
	add.s32 	%r108, %r159, 3;
	sub.s32 	%r109, -3, %r29;
	mul.lo.s32 	%r110, %r109, %r108;
	cvt.rn.f64.s32 	%fd206, %r110;
	add.f64 	%fd50, %fd46, 0d4000000000000000;
	fma.rn.f64 	%fd207, %fd47, %fd206, %fd50;
	rcp.rn.f64 	%fd51, %fd207;
	div.rn.f64 	%fd208, %fd206, %fd48;
	add.f64 	%fd52, %fd50, %fd208;
	mul.f64 	%fd209, %fd52, %fd51;
	mul.f64 	%fd298, %fd298, %fd209;
	add.f64 	%fd210, %fd209, 0dBFF0000000000000;
	abs.f64 	%fd211, %fd210;
	setp.le.f64 	%p27, %fd211, 0d39B4484BFEEBC2A0;
	@%p27 bra 	$L__BB2_46;
	add.s32 	%r111, %r159, 4;
	sub.s32 	%r112, -4, %r29;
	mul.lo.s32 	%r113, %r112, %r111;
	cvt.rn.f64.s32 	%fd212, %r113;
	add.f64 	%fd54, %fd50, 0d4000000000000000;
	fma.rn.f64 	%fd213, %fd51, %fd212, %fd54;
	rcp.rn.f64 	%fd55, %fd213;
	div.rn.f64 	%fd214, %fd212, %fd52;
	add.f64 	%fd56, %fd54, %fd214;
	mul.f64 	%fd215, %fd56, %fd55;
	mul.f64 	%fd298, %fd298, %fd215;
	add.f64 	%fd216, %fd215, 0dBFF0000000000000;
	abs.f64 	%fd217, %fd216;
	setp.le.f64 	%p28, %fd217, 0d39B4484BFEEBC2A0;
	@%p28 bra 	$L__BB2_46;
	add.s32 	%r114, %r159, 5;
	sub.s32 	%r115, -5, %r29;
	mul.lo.s32 	%r116, %r115, %r114;
	cvt.rn.f64.s32 	%fd218, %r116;
	add.f64 	%fd58, %fd54, 0d4000000000000000;
	fma.rn.f64 	%fd219, %fd55, %fd218, %fd58;
	rcp.rn.f64 	%fd59, %fd219;
	div.rn.f64 	%fd220, %fd218, %fd56;
	add.f64 	%fd60, %fd58, %fd220;
	mul.f64 	%fd221, %fd60, %fd59;
	mul.f64 	%fd298, %fd298, %fd221;
	add.f64 	%fd222, %fd221, 0dBFF0000000000000;
	abs.f64 	%fd223, %fd222;
	setp.le.f64 	%p29, %fd223, 0d39B4484BFEEBC2A0;
	@%p29 bra 	$L__BB2_46;
	add.s32 	%r117, %r159, 6;
	sub.s32 	%r118, -6, %r29;
	mul.lo.s32 	%r119, %r118, %r117;
	cvt.rn.f64.s32 	%fd224, %r119;
	add.f64 	%fd62, %fd58, 0d4000000000000000;
	fma.rn.f64 	%fd225, %fd59, %fd224, %fd62;
	rcp.rn.f64 	%fd63, %fd225;
	div.rn.f64 	%fd226, %fd224, %fd60;
	add.f64 	%fd64, %fd62, %fd226;
	mul.f64 	%fd227, %fd64, %fd63;
	mul.f64 	%fd298, %fd298, %fd227;
	add.f64 	%fd228, %fd227, 0dBFF0000000000000;
	abs.f64 	%fd229, %fd228;
	setp.le.f64 	%p30, %fd229, 0d39B4484BFEEBC2A0;
	@%p30 bra 	$L__BB2_46;
	add.s32 	%r120, %r159, 7;
	sub.s32 	%r121, -7, %r29;
	mul.lo.s32 	%r122, %r121, %r120;
	cvt.rn.f64.s32 	%fd230, %r122;
	add.f64 	%fd297, %fd62, 0d4000000000000000;
	fma.rn.f64 	%fd231, %fd63, %fd230, %fd297;
	rcp.rn.f64 	%fd295, %fd231;
	div.rn.f64 	%fd232, %fd230, %fd64;
	add.f64 	%fd296, %fd297, %fd232;
	mul.f64 	%fd233, %fd296, %fd295;
	mul.f64 	%fd298, %fd298, %fd233;
	add.f64 	%fd234, %fd233, 0dBFF0000000000000;
	abs.f64 	%fd235, %fd234;
	setp.le.f64 	%p31, %fd235, 0d39B4484BFEEBC2A0;
	@%p31 bra 	$L__BB2_46;
	add.s32 	%r159, %r159, 8;
	setp.eq.s32 	%p35, %r159, 20000001;
	@%p35 bra 	$L__BB2_50;
$L__BB2_45:
	add.s32 	%r29, %r159, %r4;
	mul.lo.s32 	%r100, %r159, %r29;
	neg.s32 	%r101, %r100;
	cvt.rn.f64.s32 	%fd188, %r101;
	add.f64 	%fd74, %fd297, 0d4000000000000000;
	fma.rn.f64 	%fd189, %fd295, %fd188, %fd74;
	rcp.rn.f64 	%fd75, %fd189;
	div.rn.f64 	%fd190, %fd188, %fd296;
	add.f64 	%fd76, %fd74, %fd190;
	mul.f64 	%fd191, %fd76, %fd75;
	mul.f64 	%fd298, %fd298, %fd191;
	add.f64 	%fd192, %fd191, 0dBFF0000000000000;
	abs.f64 	%fd193, %fd192;
	setp.gtu.f64 	%p24, %fd193, 0d39B4484BFEEBC2A0;
	@%p24 bra 	$L__BB2_37;
$L__BB2_46:
	neg.f64 	%fd236, %fd1;
	fma.rn.f64 	%fd237, %fd1, 0dBFF71547652B82FE, 0d4338000000000000;
	{
	.reg .b32 %temp; 
	mov.b64 	{%r30, %temp}, %fd237;
	}
	mov.f64 	%fd238, 0dC338000000000000;
	add.rn.f64 	%fd239, %fd237, %fd238;
	fma.rn.f64 	%fd240, %fd239, 0dBFE62E42FEFA39EF, %fd236;
	fma.rn.f64 	%fd241, %fd239, 0dBC7ABC9E3B39803F, %fd240;
	fma.rn.f64 	%fd242, %fd241, 0d3E5ADE1569CE2BDF, 0d3E928AF3FCA213EA;
	fma.rn.f64 	%fd243, %fd242, %fd241, 0d3EC71DEE62401315;
	fma.rn.f64 	%fd244, %fd243, %fd241, 0d3EFA01997C89EB71;
	fma.rn.f64 	%fd245, %fd244, %fd241, 0d3F2A01A014761F65;
	fma.rn.f64 	%fd246, %fd245, %fd241, 0d3F56C16C1852B7AF;
	fma.rn.f64 	%fd247, %fd246, %fd241, 0d3F81111111122322;
	fma.rn.f64 	%fd248, %fd247, %fd241, 0d3FA55555555502A1;
	fma.rn.f64 	%fd249, %fd248, %fd241, 0d3FC5555555555511;
	fma.rn.f64 	%fd250, %fd249, %fd241, 0d3FE000000000000B;
	fma.rn.f64 	%fd251, %fd250, %fd241, 0d3FF0000000000000;
	fma.rn.f64 	%fd252, %fd251, %fd241, 0d3FF0000000000000;
	{
	.reg .b32 %temp; 
	mov.b64 	{%r31, %temp}, %fd252;
	}
	{
	.reg .b32 %temp; 
	mov.b64 	{%temp, %r32}, %fd252;
	}
	shl.b32 	%r123, %r30, 20;
	add.s32 	%r124, %r123, %r32;
	mov.b64 	%fd299, {%r31, %r124};
	{
	.reg .b32 %temp; 
	mov.b64 	{%temp, %r125}, %fd236;
	}
	mov.b32 	%f3, %r125;
	abs.f32 	%f2, %f3;
	setp.lt.f32 	%p32, %f2, 0f4086232B;
	@%p32 bra 	$L__BB2_49;
	setp.gt.f64 	%p33, %fd1, 0d0000000000000000;
	mov.f64 	%fd253, 0d7FF0000000000000;
	sub.f64 	%fd254, %fd253, %fd1;
	selp.f64 	%fd299, 0d0000000000000000, %fd254, %p33;
	setp.geu.f32 	%p34, %f2, 0f40874800;
	@%p34 bra 	$L__BB2_49;
	shr.u32 	%r126, %r30, 31;
	add.s32 	%r127, %r30, %r126;
	shr.s32 	%r128, %r127, 1;
	shl.b32 	%r129, %r128, 20;
	add.s32 	%r130, %r32, %r129;
	mov.b64 	%fd255, {%r31, %r130};
	sub.s32 	%r131, %r30, %r128;
	shl.b32 	%r132, %r131, 20;
	add.s32 	%r133, %r132, 1072693248;
	mov.b32 	%r134, 0;
	mov.b64 	%fd256, {%r134, %r133};
	mul.f64 	%fd299, %fd256, %fd255;
$L__BB2_49:
	ld.param.u32 	%r150, [_Z31GPU_exponentialIntegralDouble_3ddiiidPd_param_2];
	mul.f64 	%fd257, %fd298, %fd299;
	mad.lo.s32 	%r135, %r150, %r2, %r1;
	mul.wide.s32 	%rd7, %r135, 8;
	add.s64 	%rd8, %rd1, %rd7;
	st.global.f64 	[%rd8], %fd257;
$L__BB2_50:
	ret;

}
	// .globl	_Z31GPU_exponentialIntegralDouble_4ddiidPd
.visible .entry _Z31GPU_exponentialIntegralDouble_4ddiidPd(
	.param .f64 _Z31GPU_exponentialIntegralDouble_4ddiidPd_param_0,
	.param .f64 _Z31GPU_exponentialIntegralDouble_4ddiidPd_param_1,
	.param .u32 _Z31GPU_exponentialIntegralDouble_4ddiidPd_param_2,
	.param .u32 _Z31GPU_exponentialIntegralDouble_4ddiidPd_param_3,
	.param .f64 _Z31GPU_exponentialIntegralDouble_4ddiidPd_param_4,
	.param .u64 .ptr .align 1 _Z31GPU_exponentialIntegralDouble_4ddiidPd_param_5
)
{
	.reg .pred 	%p<39>;
	.reg .b32 	%r<147>;
	.reg .b32 	%f<5>;
	.reg .b64 	%rd<11>;
	.reg .b64 	%fd<298>;

	ld.param.f64 	%fd82, [_Z31GPU_exponentialIntegralDouble_4ddiidPd_param_0];
	ld.param.u32 	%r32, [_Z31GPU_exponentialIntegralDouble_4ddiidPd_param_2];
	ld.param.u32 	%r33, [_Z31GPU_exponentialIntegralDouble_4ddiidPd_param_3];
	ld.param.f64 	%fd83, [_Z31GPU_exponentialIntegralDouble_4ddiidPd_param_4];
	ld.param.u64 	%rd2, [_Z31GPU_exponentialIntegralDouble_4ddiidPd_param_5];
	cvta.to.global.u64 	%rd1, %rd2;
	mov.u32 	%r34, %ctaid.x;
	mov.u32 	%r35, %ntid.x;
	mov.u32 	%r36, %tid.x;
	mad.lo.s32 	%r1, %r34, %r35, %r36;
	mov.u32 	%r37, %ctaid.y;
	mov.u32 	%r38, %ntid.y;
	mov.u32 	%r39, %tid.y;
	mad.lo.s32 	%r2, %r37, %r38, %r39;
	add.s32 	%r3, %r1, 1;
	cvt.rn.f64.u32 	%fd84, %r2;
	fma.rn.f64 	%fd1, %fd83, %fd84, %fd82;
	setp.ge.s32 	%p1, %r2, %r32;
	setp.ge.s32 	%p2, %r1, %r33;
	or.pred  	%p3, %p1, %p2;
	@%p3 bra 	$L__BB3_48;
	setp.ne.s32 	%p4, %r3, 0;
	@%p4 bra 	$L__BB3_6;
	neg.f64 	%fd257, %fd1;
	fma.rn.f64 	%fd258, %fd1, 0dBFF71547652B82FE, 0d4338000000000000;
	{
	.reg .b32 %temp; 
	mov.b64 	{%r4, %temp}, %fd258;
	}
	mov.f64 	%fd259, 0dC338000000000000;
	add.rn.f64 	%fd260, %fd258, %fd259;
	fma.rn.f64 	%fd261, %fd260, 0dBFE62E42FEFA39EF, %fd257;
	fma.rn.f64 	%fd262, %fd260, 0dBC7ABC9E3B39803F, %fd261;
	fma.rn.f64 	%fd263, %fd262, 0d3E5ADE1569CE2BDF, 0d3E928AF3FCA213EA;
	fma.rn.f64 	%fd264, %fd263, %fd262, 0d3EC71DEE62401315;
	fma.rn.f64 	%fd265, %fd264, %fd262, 0d3EFA01997C89EB71;
	fma.rn.f64 	%fd266, %fd265, %fd262, 0d3F2A01A014761F65;
	fma.rn.f64 	%fd267, %fd266, %fd262, 0d3F56C16C1852B7AF;
	fma.rn.f64 	%fd268, %fd267, %fd262, 0d3F81111111122322;
	fma.rn.f64 	%fd269, %fd268, %fd262, 0d3FA55555555502A1;
	fma.rn.f64 	%fd270, %fd269, %fd262, 0d3FC5555555555511;
	fma.rn.f64 	%fd271, %fd270, %fd262, 0d3FE000000000000B;
	fma.rn.f64 	%fd272, %fd271, %fd262, 0d3FF0000000000000;
	fma.rn.f64 	%fd273, %fd272, %fd262, 0d3FF0000000000000;
	{
	.reg .b32 %temp; 
	mov.b64 	{%r5, %temp}, %fd273;
	}
	{
	.reg .b32 %temp; 
	mov.b64 	{%temp, %r6}, %fd273;
	}
	shl.b32 	%r126, %r4, 20;
	add.s32 	%r127, %r126, %r6;
	mov.b64 	%fd279, {%r5, %r127};
	{
	.reg .b32 %temp; 
	mov.b64 	{%temp, %r128}, %fd257;
	}
	mov.b32 	%f4, %r128;
	abs.f32 	%f1, %f4;
	setp.lt.f32 	%p36, %f1, 0f4086232B;
	@%p36 bra 	$L__BB3_5;
	setp.gt.f64 	%p37, %fd1, 0d0000000000000000;
	mov.f64 	%fd274, 0d7FF0000000000000;
	sub.f64 	%fd275, %fd274, %fd1;
	selp.f64 	%fd279, 0d0000000000000000, %fd275, %p37;
	setp.geu.f32 	%p38, %f1, 0f40874800;
	@%p38 bra 	$L__BB3_5;
	shr.u32 	%r129, %r4, 31;
	add.s32 	%r130, %r4, %r129;
	shr.s32 	%r131, %r130, 1;
	shl.b32 	%r132, %r131, 20;
	add.s32 	%r133, %r6, %r132;
	mov.b64 	%fd276, {%r5, %r133};
	sub.s32 	%r134, %r4, %r131;
	shl.b32 	%r135, %r134, 20;
	add.s32 	%r136, %r135, 1072693248;
	mov.b32 	%r137, 0;
	mov.b64 	%fd277, {%r137, %r136};
	mul.f64 	%fd279, %fd277, %fd276;
$L__BB3_5:
	div.rn.f64 	%fd278, %fd279, %fd1;
	mad.lo.s32 	%r138, %r32, %r1, %r2;
	mul.wide.s32 	%rd8, %r138, 8;
	add.s64 	%rd9, %rd1, %rd8;
	st.global.f64 	[%rd9], %fd278;
	bra.uni 	$L__BB3_48;
$L__BB3_6:
	setp.gtu.f64 	%p5, %fd1, 0d3FF0000000000000;
	@%p5 bra 	$L__BB3_34;
	setp.eq.s32 	%p6, %r1, 0;
	@%p6 bra 	$L__BB3_9;
	cvt.rn.f64.s32 	%fd85, %r1;
	rcp.rn.f64 	%fd284, %fd85;
	bra.uni 	$L__BB3_17;
$L__BB3_9:
	{
	.reg .b32 %temp; 
	mov.b64 	{%temp, %r139}, %fd1;
	}
	{
	.reg .b32 %temp; 
	mov.b64 	{%r140, %temp}, %fd1;
	}
	setp.gt.s32 	%p7, %r139, 1048575;
	mov.b32 	%r141, -1023;
	mov.f64 	%fd280, %fd1;
	@%p7 bra 	$L__BB3_11;
	mul.f64 	%fd280, %fd1, 0d4350000000000000;
	{
	.reg .b32 %temp; 
	mov.b64 	{%temp, %r139}, %fd280;
	}
	{
	.reg .b32 %temp; 
	mov.b64 	{%r140, %temp}, %fd280;
	}
	mov.b32 	%r141, -1077;
$L__BB3_11:
	add.s32 	%r42, %r139, -1;
	setp.gt.u32 	%p8, %r42, 2146435070;
	@%p8 bra 	$L__BB3_15;
	shr.u32 	%r45, %r139, 20;
	add.s32 	%r142, %r141, %r45;
	and.b32  	%r46, %r139, 1048575;
	or.b32  	%r47, %r46, 1072693248;
	mov.b64 	%fd281, {%r140, %r47};
	setp.lt.u32 	%p10, %r47, 1073127583;
	@%p10 bra 	$L__BB3_14;
	{
	.reg .b32 %temp; 
	mov.b64 	{%r48, %temp}, %fd281;
	}
	{
	.reg .b32 %temp; 
	mov.b64 	{%temp, %r49}, %fd281;
	}
	add.s32 	%r50, %r49, -1048576;
	mov.b64 	%fd281, {%r48, %r50};
	add.s32 	%r142, %r142, 1;
$L__BB3_14:
	add.f64 	%fd87, %fd281, 0dBFF0000000000000;
	add.f64 	%fd88, %fd281, 0d3FF0000000000000;
	rcp.approx.ftz.f64 	%fd89, %fd88;
	neg.f64 	%fd90, %fd88;
	fma.rn.f64 	%fd91, %fd90, %fd89, 0d3FF0000000000000;
	fma.rn.f64 	%fd92, %fd91, %fd91, %fd91;
	fma.rn.f64 	%fd93, %fd92, %fd89, %fd89;
	mul.f64 	%fd94, %fd87, %fd93;
	fma.rn.f64 	%fd95, %fd87, %fd93, %fd94;
	mul.f64 	%fd96, %fd95, %fd95;
	fma.rn.f64 	%fd97, %fd96, 0d3EB1380B3AE80F1E, 0d3ED0EE258B7A8B04;
	fma.rn.f64 	%fd98, %fd97, %fd96, 0d3EF3B2669F02676F;
	fma.rn.f64 	%fd99, %fd98, %fd96, 0d3F1745CBA9AB0956;
	fma.rn.f64 	%fd100, %fd99, %fd96, 0d3F3C71C72D1B5154;
	fma.rn.f64 	%fd101, %fd100, %fd96, 0d3F624924923BE72D;
	fma.rn.f64 	%fd102, %fd101, %fd96, 0d3F8999999999A3C4;
	fma.rn.f64 	%fd103, %fd102, %fd96, 0d3FB5555555555554;
	sub.f64 	%fd104, %fd87, %fd95;
	add.f64 	%fd105, %fd104, %fd104;
	neg.f64 	%fd106, %fd95;
	fma.rn.f64 	%fd107, %fd106, %fd87, %fd105;
	mul.f64 	%fd108, %fd93, %fd107;
	mul.f64 	%fd109, %fd96, %fd103;
	fma.rn.f64 	%fd110, %fd109, %fd95, %fd108;
	xor.b32  	%r51, %r142, -2147483648;
	mov.b32 	%r52, 1127219200;
	mov.b64 	%fd111, {%r51, %r52};
	mov.b32 	%r53, -2147483648;
	mov.b64 	%fd112, {%r53, %r52};
	sub.f64 	%fd113, %fd111, %fd112;
	fma.rn.f64 	%fd114, %fd113, 0d3FE62E42FEFA39EF, %fd95;
	fma.rn.f64 	%fd115, %fd113, 0dBFE62E42FEFA39EF, %fd114;
	sub.f64 	%fd116, %fd115, %fd95;
	sub.f64 	%fd117, %fd110, %fd116;
	fma.rn.f64 	%fd118, %fd113, 0d3C7ABC9E3B39803F, %fd117;
	add.f64 	%fd282, %fd114, %fd118;
	bra.uni 	$L__BB3_16;
$L__BB3_15:
	fma.rn.f64 	%fd86, %fd280, 0d7FF0000000000000, 0d7FF0000000000000;
	{
	.reg .b32 %temp; 
	mov.b64 	{%temp, %r43}, %fd280;
	}
	and.b32  	%r44, %r43, 2147483647;
	setp.eq.s32 	%p9, %r44, 0;
	selp.f64 	%fd282, 0dFFF0000000000000, %fd86, %p9;
$L__BB3_16:
	mov.f64 	%fd119, 0dBFE2788CFC6FB619;
	sub.f64 	%fd284, %fd119, %fd282;
$L__BB3_17:
	neg.f64 	%fd17, %fd1;
	{
	.reg .b32 %temp; 
	mov.b64 	{%temp, %r55}, %fd1;
	}
	{
	.reg .b32 %temp; 
	mov.b64 	{%r56, %temp}, %fd1;
	}
	setp.lt.s32 	%p11, %r55, 1048576;
	mul.f64 	%fd121, %fd1, 0d4350000000000000;
	{
	.reg .b32 %temp; 
	mov.b64 	{%temp, %r57}, %fd121;
	}
	{
	.reg .b32 %temp; 
	mov.b64 	{%r58, %temp}, %fd121;
	}
	mov.b32 	%r59, 1127219200;
	mov.b32 	%r60, -2147483648;
	mov.b64 	%fd18, {%r60, %r59};
	selp.f64 	%fd122, %fd121, %fd1, %p11;
	selp.b32 	%r61, %r57, %r55, %p11;
	selp.b32 	%r62, %r58, %r56, %p11;
	add.s32 	%r17, %r61, -1;
	fma.rn.f64 	%fd123, %fd122, 0d7FF0000000000000, 0d7FF0000000000000;
	{
	.reg .b32 %temp; 
	mov.b64 	{%temp, %r63}, %fd122;
	}
	and.b32  	%r64, %r63, 2147483647;
	setp.eq.s32 	%p12, %r64, 0;
	selp.f64 	%fd19, 0dFFF0000000000000, %fd123, %p12;
	selp.b32 	%r65, -1077, -1023, %p11;
	shr.u32 	%r66, %r61, 20;
	add.s32 	%r18, %r65, %r66;
	and.b32  	%r67, %r61, 1048575;
	or.b32  	%r19, %r67, 1072693248;
	mov.b64 	%fd20, {%r62, %r19};
	{
	.reg .b32 %temp; 
	mov.b64 	{%r68, %temp}, %fd20;
	}
	{
	.reg .b32 %temp; 
	mov.b64 	{%temp, %r69}, %fd20;
	}
	add.s32 	%r70, %r69, -1048576;
	mov.b64 	%fd21, {%r68, %r70};
	mov.b32 	%r143, 1;
	mov.f64 	%fd285, 0d3FF0000000000000;
	bra.uni 	$L__BB3_19;
$L__BB3_18:
	add.s32 	%r143, %r143, 1;
	setp.eq.s32 	%p23, %r143, 20000001;
	@%p23 bra 	$L__BB3_48;
$L__BB3_19:
	cvt.rn.f64.u32 	%fd124, %r143;
	div.rn.f64 	%fd125, %fd17, %fd124;
	mul.f64 	%fd285, %fd285, %fd125;
	setp.ne.s32 	%p13, %r143, %r1;
	@%p13 bra 	$L__BB3_49;
	setp.lt.s32 	%p14, %r1, 1;
	mov.f64 	%fd289, 0dBFE2788CFC6FB619;
	@%p14 bra 	$L__BB3_29;
	add.s32 	%r73, %r1, -1;
	setp.lt.u32 	%p15, %r73, 3;
	mov.f64 	%fd289, 0dBFE2788CFC6FB619;
	mov.b32 	%r145, 1;
	@%p15 bra 	$L__BB3_25;
	mov.f64 	%fd289, 0dBFE2788CFC6FB619;
	mov.b32 	%r144, 0;
$L__BB3_23:
	add.s32 	%r75, %r144, 1;
	cvt.rn.f64.u32 	%fd132, %r75;
	rcp.rn.f64 	%fd133, %fd132;
	add.f64 	%fd134, %fd289, %fd133;
	add.s32 	%r76, %r144, 2;
	cvt.rn.f64.u32 	%fd135, %r76;
	rcp.rn.f64 	%fd136, %fd135;
	add.f64 	%fd137, %fd134, %fd136;
	add.s32 	%r77, %r144, 3;
	cvt.rn.f64.u32 	%fd138, %r77;
	rcp.rn.f64 	%fd139, %fd138;
	add.f64 	%fd140, %fd137, %fd139;
	add.s32 	%r144, %r144, 4;
	cvt.rn.f64.u32 	%fd141, %r144;
	rcp.rn.f64 	%fd142, %fd141;
	add.f64 	%fd289, %fd140, %fd142;
	and.b32  	%r78, %r1, 2147483644;
	setp.ne.s32 	%p16, %r144, %r78;
	@%p16 bra 	$L__BB3_23;
	add.s32 	%r145, %r144, 1;
$L__BB3_25:
	and.b32  	%r79, %r1, 3;
	setp.eq.s32 	%p17, %r79, 0;
	@%p17 bra 	$L__BB3_29;
	setp.eq.s32 	%p18, %r79, 1;
	cvt.rn.f64.u32 	%fd143, %r145;
	rcp.rn.f64 	%fd144, %fd143;
	add.f64 	%fd289, %fd289, %fd144;
	@%p18 bra 	$L__BB3_29;
	setp.eq.s32 	%p19, %r79, 2;
	add.s32 	%r82, %r145, 1;
	cvt.rn.f64.u32 	%fd145, %r82;
	rcp.rn.f64 	%fd146, %fd145;
	add.f64 	%fd289, %fd289, %fd146;
	@%p19 bra 	$L__BB3_29;
	add.s32 	%r83, %r145, 2;
	cvt.rn.f64.u32 	%fd147, %r83;
	rcp.rn.f64 	%fd148, %fd147;
	add.f64 	%fd289, %fd289, %fd148;
$L__BB3_29:
	setp.gt.u32 	%p20, %r17, 2146435070;
	mov.f64 	%fd290, %fd19;
	@%p20 bra 	$L__BB3_31;
	setp.gt.u32 	%p21, %r19, 1073127582;
	selp.f64 	%fd149, %fd21, %fd20, %p21;
	selp.u32 	%r84, 1, 0, %p21;
	add.s32 	%r85, %r18, %r84;
	add.f64 	%fd150, %fd149, 0dBFF0000000000000;
	add.f64 	%fd151, %fd149, 0d3FF0000000000000;
	rcp.approx.ftz.f64 	%fd152, %fd151;
	neg.f64 	%fd153, %fd151;
	fma.rn.f64 	%fd154, %fd153, %fd152, 0d3FF0000000000000;
	fma.rn.f64 	%fd155, %fd154, %fd154, %fd154;
	fma.rn.f64 	%fd156, %fd155, %fd152, %fd152;
	mul.f64 	%fd157, %fd150, %fd156;
	fma.rn.f64 	%fd158, %fd150, %fd156, %fd157;
	mul.f64 	%fd159, %fd158, %fd158;
	fma.rn.f64 	%fd160, %fd159, 0d3EB1380B3AE80F1E, 0d3ED0EE258B7A8B04;
	fma.rn.f64 	%fd161, %fd160, %fd159, 0d3EF3B2669F02676F;
	fma.rn.f64 	%fd162, %fd161, %fd159, 0d3F1745CBA9AB0956;
	fma.rn.f64 	%fd163, %fd162, %fd159, 0d3F3C71C72D1B5154;
	fma.rn.f64 	%fd164, %fd163, %fd159, 0d3F624924923BE72D;
	fma.rn.f64 	%fd165, %fd164, %fd159, 0d3F8999999999A3C4;
	fma.rn.f64 	%fd166, %fd165, %fd159, 0d3FB5555555555554;
	sub.f64 	%fd167, %fd150, %fd158;
	add.f64 	%fd168, %fd167, %fd167;
	neg.f64 	%fd169, %fd158;
	fma.rn.f64 	%fd170, %fd169, %fd150, %fd168;
	mul.f64 	%fd171, %fd156, %fd170;
	mul.f64 	%fd172, %fd159, %fd166;
	fma.rn.f64 	%fd173, %fd172, %fd158, %fd171;
	xor.b32  	%r86, %r85, -2147483648;
	mov.b32 	%r87, 1127219200;
	mov.b64 	%fd174, {%r86, %r87};
	sub.f64 	%fd175, %fd174, %fd18;
	fma.rn.f64 	%fd176, %fd175, 0d3FE62E42FEFA39EF, %fd158;
	fma.rn.f64 	%fd177, %fd175, 0dBFE62E42FEFA39EF, %fd176;
	sub.f64 	%fd178, %fd177, %fd158;
	sub.f64 	%fd179, %fd173, %fd178;
	fma.rn.f64 	%fd180, %fd175, 0d3C7ABC9E3B39803F, %fd179;
	add.f64 	%fd290, %fd176, %fd180;
$L__BB3_31:
	sub.f64 	%fd181, %fd289, %fd290;
	mul.f64 	%fd291, %fd285, %fd181;
$L__BB3_32:
	add.f64 	%fd284, %fd284, %fd291;
	abs.f64 	%fd182, %fd291;
	abs.f64 	%fd183, %fd284;
	mul.f64 	%fd184, %fd183, 0d39B4484BFEEBC2A0;
	setp.geu.f64 	%p22, %fd182, %fd184;
	@%p22 bra 	$L__BB3_18;
	ld.param.u64 	%rd10, [_Z31GPU_exponentialIntegralDouble_4ddiidPd_param_5];
	mad.lo.s32 	%r88, %r32, %r1, %r2;
	cvta.to.global.u64 	%rd3, %rd10;
	mul.wide.s32 	%rd4, %r88, 8;
	add.s64 	%rd5, %rd3, %rd4;
	st.global.f64 	[%rd5], %fd284;
	bra.uni 	$L__BB3_48;
$L__BB3_34:
	cvt.rn.f64.s32 	%fd186, %r3;
	add.f64 	%fd295, %fd1, %fd186;
	rcp.rn.f64 	%fd296, %fd295;
	mov.b32 	%r146, 1;
	mov.f64 	%fd294, 0d7E37E43C8800759C;
	mov.f64 	%fd293, %fd296;
	bra.uni 	$L__BB3_43;
$L__BB3_35:
	not.b32 	%r92, %r146;
	sub.s32 	%r93, %r92, %r1;
	mad.lo.s32 	%r94, %r93, %r146, %r93;
	cvt.rn.f64.s32 	%fd193, %r94;
	add.f64 	%fd41, %fd73, 0d4000000000000000;
	fma.rn.f64 	%fd194, %fd74, %fd193, %fd41;
	rcp.rn.f64 	%fd42, %fd194;
	div.rn.f64 	%fd195, %fd193, %fd75;
	add.f64 	%fd43, %fd41, %fd195;
	mul.f64 	%fd196, %fd43, %fd42;
	mul.f64 	%fd296, %fd296, %fd196;
	add.f64 	%fd197, %fd196, 0dBFF0000000000000;
	abs.f64 	%fd198, %fd197;
	setp.le.f64 	%p25, %fd198, 0d39B4484BFEEBC2A0;
	@%p25 bra 	$L__BB3_44;
	add.s32 	%r95, %r146, 2;
	sub.s32 	%r96, -2, %r28;
	mul.lo.s32 	%r97, %r96, %r95;
	cvt.rn.f64.s32 	%fd199, %r97;
	add.f64 	%fd45, %fd41, 0d4000000000000000;
	fma.rn.f64 	%fd200, %fd42, %fd199, %fd45;
	rcp.rn.f64 	%fd46, %fd200;
	div.rn.f64 	%fd201, %fd199, %fd43;
	add.f64 	%fd47, %fd45, %fd201;
	mul.f64 	%fd202, %fd47, %fd46;
	mul.f64 	%fd296, %fd296, %fd202;
	add.f64 	%fd203, %fd202, 0dBFF0000000000000;
	abs.f64 	%fd204, %fd203;
	setp.le.f64 	%p26, %fd204, 0d39B4484BFEEBC2A0;
	@%p26 bra 	$L__BB3_44;
	add.s32 	%r98, %r146, 3;
	sub.s32 	%r99, -3, %r28;
	mul.lo.s32 	%r100, %r99, %r98;
	cvt.rn.f64.s32 	%fd205, %r100;
	add.f64 	%fd49, %fd45, 0d4000000000000000;
	fma.rn.f64 	%fd206, %fd46, %fd205, %fd49;
	rcp.rn.f64 	%fd50, %fd206;
	div.rn.f64 	%fd207, %fd205, %fd47;
	add.f64 	%fd51, %fd49, %fd207;
	mul.f64 	%fd208, %fd51, %fd50;
	mul.f64 	%fd296, %fd296, %fd208;
	add.f64 	%fd209, %fd208, 0dBFF0000000000000;
	abs.f64 	%fd210, %fd209;
	setp.le.f64 	%p27, %fd210, 0d39B4484BFEEBC2A0;
	@%p27 bra 	$L__BB3_44;
	add.s32 	%r101, %r146, 4;
	sub.s32 	%r102, -4, %r28;
	mul.lo.s32 	%r103, %r102, %r101;
	cvt.rn.f64.s32 	%fd211, %r103;
	add.f64 	%fd53, %fd49, 0d4000000000000000;
	fma.rn.f64 	%fd212, %fd50, %fd211, %fd53;
	rcp.rn.f64 	%fd54, %fd212;
	div.rn.f64 	%fd213, %fd211, %fd51;
	add.f64 	%fd55, %fd53, %fd213;
	mul.f64 	%fd214, %fd55, %fd54;
	mul.f64 	%fd296, %fd296, %fd214;
	add.f64 	%fd215, %fd214, 0dBFF0000000000000;
	abs.f64 	%fd216, %fd215;
	setp.le.f64 	%p28, %fd216, 0d39B4484BFEEBC2A0;
	@%p28 bra 	$L__BB3_44;
	add.s32 	%r104, %r146, 5;
	sub.s32 	%r105, -5, %r28;
	mul.lo.s32 	%r106, %r105, %r104;
	cvt.rn.f64.s32 	%fd217, %r106;
	add.f64 	%fd57, %fd53, 0d4000000000000000;
	fma.rn.f64 	%fd218, %fd54, %fd217, %fd57;
	rcp.rn.f64 	%fd58, %fd218;
	div.rn.f64 	%fd219, %fd217, %fd55;
	add.f64 	%fd59, %fd57, %fd219;
	mul.f64 	%fd220, %fd59, %fd58;
	mul.f64 	%fd296, %fd296, %fd220;
	add.f64 	%fd221, %fd220, 0dBFF0000000000000;
	abs.f64 	%fd222, %fd221;
	setp.le.f64 	%p29, %fd222, 0d39B4484BFEEBC2A0;
	@%p29 bra 	$L__BB3_44;
	add.s32 	%r107, %r146, 6;
	sub.s32 	%r108, -6, %r28;
	mul.lo.s32 	%r109, %r108, %r107;
	cvt.rn.f64.s32 	%fd223, %r109;
	add.f64 	%fd61, %fd57, 0d4000000000000000;
	fma.rn.f64 	%fd224, %fd58, %fd223, %fd61;
	rcp.rn.f64 	%fd62, %fd224;
	div.rn.f64 	%fd225, %fd223, %fd59;
	add.f64 	%fd63, %fd61, %fd225;
	mul.f64 	%fd226, %fd63, %fd62;
	mul.f64 	%fd296, %fd296, %fd226;
	add.f64 	%fd227, %fd226, 0dBFF0000000000000;
	abs.f64 	%fd228, %fd227;
	setp.le.f64 	%p30, %fd228, 0d39B4484BFEEBC2A0;
	@%p30 bra 	$L__BB3_44;
	add.s32 	%r110, %r146, 7;
	sub.s32 	%r111, -7, %r28;
	mul.lo.s32 	%r112, %r111, %r110;
	cvt.rn.f64.s32 	%fd229, %r112;
	add.f64 	%fd295, %fd61, 0d4000000000000000;
	fma.rn.f64 	%fd230, %fd62, %fd229, %fd295;
	rcp.rn.f64 	%fd293, %fd230;
	div.rn.f64 	%fd231, %fd229, %fd63;
	add.f64 	%fd294, %fd295, %fd231;
	mul.f64 	%fd232, %fd294, %fd293;
	mul.f64 	%fd296, %fd296, %fd232;
	add.f64 	%fd233, %fd232, 0dBFF0000000000000;
	abs.f64 	%fd234, %fd233;
	setp.le.f64 	%p31, %fd234, 0d39B4484BFEEBC2A0;
	@%p31 bra 	$L__BB3_44;
	add.s32 	%r146, %r146, 8;
	setp.eq.s32 	%p35, %r146, 20000001;
	@%p35 bra 	$L__BB3_48;
$L__BB3_43:
	add.s32 	%r28, %r146, %r1;
	mul.lo.s32 	%r90, %r146, %r28;
	neg.s32 	%r91, %r90;
	cvt.rn.f64.s32 	%fd187, %r91;
	add.f64 	%fd73, %fd295, 0d4000000000000000;
	fma.rn.f64 	%fd188, %fd293, %fd187, %fd73;
	rcp.rn.f64 	%fd74, %fd188;
	div.rn.f64 	%fd189, %fd187, %fd294;
	add.f64 	%fd75, %fd73, %fd189;
	mul.f64 	%fd190, %fd75, %fd74;
	mul.f64 	%fd296, %fd296, %fd190;
	add.f64 	%fd191, %fd190, 0dBFF0000000000000;
	abs.f64 	%fd192, %fd191;
	setp.gtu.f64 	%p24, %fd192, 0d39B4484BFEEBC2A0;
	@%p24 bra 	$L__BB3_35;
$L__BB3_44:
	neg.f64 	%fd235, %fd1;
	fma.rn.f64 	%fd236, %fd1, 0dBFF71547652B82FE, 0d4338000000000000;
	{
	.reg .b32 %temp; 
	mov.b64 	{%r29, %temp}, %fd236;
	}
	mov.f64 	%fd237, 0dC338000000000000;
	add.rn.f64 	%fd238, %fd236, %fd237;
	fma.rn.f64 	%fd239, %fd238, 0dBFE62E42FEFA39EF, %fd235;
	fma.rn.f64 	%fd240, %fd238, 0dBC7ABC9E3B39803F, %fd239;
	fma.rn.f64 	%fd241, %fd240, 0d3E5ADE1569CE2BDF, 0d3E928AF3FCA213EA;
	fma.rn.f64 	%fd242, %fd241, %fd240, 0d3EC71DEE62401315;
	fma.rn.f64 	%fd243, %fd242, %fd240, 0d3EFA01997C89EB71;
	fma.rn.f64 	%fd244, %fd243, %fd240, 0d3F2A01A014761F65;
	fma.rn.f64 	%fd245, %fd244, %fd240, 0d3F56C16C1852B7AF;
	fma.rn.f64 	%fd246, %fd245, %fd240, 0d3F81111111122322;
	fma.rn.f64 	%fd247, %fd246, %fd240, 0d3FA55555555502A1;
	fma.rn.f64 	%fd248, %fd247, %fd240, 0d3FC5555555555511;
	fma.rn.f64 	%fd249, %fd248, %fd240, 0d3FE000000000000B;
	fma.rn.f64 	%fd250, %fd249, %fd240, 0d3FF0000000000000;
	fma.rn.f64 	%fd251, %fd250, %fd240, 0d3FF0000000000000;
	{
	.reg .b32 %temp; 
	mov.b64 	{%r30, %temp}, %fd251;
	}
	{
	.reg .b32 %temp; 
	mov.b64 	{%temp, %r31}, %fd251;
	}
	shl.b32 	%r113, %r29, 20;
	add.s32 	%r114, %r113, %r31;
	mov.b64 	%fd297, {%r30, %r114};
	{
	.reg .b32 %temp; 
	mov.b64 	{%temp, %r115}, %fd235;
	}
	mov.b32 	%f3, %r115;
	abs.f32 	%f2, %f3;
	setp.lt.f32 	%p32, %f2, 0f4086232B;
	@%p32 bra 	$L__BB3_47;
	setp.gt.f64 	%p33, %fd1, 0d0000000000000000;
	mov.f64 	%fd252, 0d7FF0000000000000;
	sub.f64 	%fd253, %fd252, %fd1;
	selp.f64 	%fd297, 0d0000000000000000, %fd253, %p33;
	setp.geu.f32 	%p34, %f2, 0f40874800;
	@%p34 bra 	$L__BB3_47;
	shr.u32 	%r116, %r29, 31;
	add.s32 	%r117, %r29, %r116;
	shr.s32 	%r118, %r117, 1;
	shl.b32 	%r119, %r118, 20;
	add.s32 	%r120, %r31, %r119;
	mov.b64 	%fd254, {%r30, %r120};
	sub.s32 	%r121, %r29, %r118;
	shl.b32 	%r122, %r121, 20;
	add.s32 	%r123, %r122, 1072693248;
	mov.b32 	%r124, 0;
	mov.b64 	%fd255, {%r124, %r123};
	mul.f64 	%fd297, %fd255, %fd254;
$L__BB3_47:
	mul.f64 	%fd256, %fd296, %fd297;
	mad.lo.s32 	%r125, %r32, %r1, %r2;
	mul.wide.s32 	%rd6, %r125, 8;
	add.s64 	%rd7, %rd1, %rd6;
	st.global.f64 	[%rd7], %fd256;
$L__BB3_48:
	ret;
$L__BB3_49:
	neg.f64 	%fd126, %fd285;
	sub.s32 	%r71, %r143, %r1;
	cvt.rn.f64.s32 	%fd127, %r71;
	div.rn.f64 	%fd291, %fd126, %fd127;
	bra.uni 	$L__BB3_32;

}
	// .globl	_Z38GPU_exponentialIntegralDouble_5_launchddiidPd
.visible .entry _Z38GPU_exponentialIntegralDouble_5_launchddiidPd(
	.param .f64 _Z38GPU_exponentialIntegralDouble_5_launchddiidPd_param_0,
	.param .f64 _Z38GPU_exponentialIntegralDouble_5_launchddiidPd_param_1,
	.param .u32 _Z38GPU_exponentialIntegralDouble_5_launchddiidPd_param_2,
	.param .u32 _Z38GPU_exponentialIntegralDouble_5_launchddiidPd_param_3,
	.param .f64 _Z38GPU_exponentialIntegralDouble_5_launchddiidPd_param_4,
	.param .u64 .ptr .align 1 _Z38GPU_exponentialIntegralDouble_5_launchddiidPd_param_5
)
{
	.reg .pred 	%p<39>;
	.reg .b32 	%r<147>;
	.reg .b32 	%f<5>;
	.reg .b64 	%rd<11>;
	.reg .b64 	%fd<298>;

	ld.param.f64 	%fd82, [_Z38GPU_exponentialIntegralDouble_5_launchddiidPd_param_0];
	ld.param.u32 	%r32, [_Z38GPU_exponentialIntegralDouble_5_launchddiidPd_param_2];
	ld.param.u32 	%r33, [_Z38GPU_exponentialIntegralDouble_5_launchddiidPd_param_3];
	ld.param.f64 	%fd83, [_Z38GPU_exponentialIntegralDouble_5_launchddiidPd_param_4];
	ld.param.u64 	%rd2, [_Z38GPU_exponentialIntegralDouble_5_launchddiidPd_param_5];
	cvta.to.global.u64 	%rd1, %rd2;
	mov.u32 	%r34, %ctaid.x;
	mov.u32 	%r35, %ntid.x;
	mov.u32 	%r36, %tid.x;
	mad.lo.s32 	%r1, %r34, %r35, %r36;
	mov.u32 	%r37, %ctaid.y;
	mov.u32 	%r38, %ntid.y;
	mov.u32 	%r39, %tid.y;
	mad.lo.s32 	%r2, %r37, %r38, %r39;
	add.s32 	%r3, %r1, 1;
	cvt.rn.f64.u32 	%fd84, %r2;
	fma.rn.f64 	%fd1, %fd83, %fd84, %fd82;
	setp.ge.s32 	%p1, %r2, %r32;
	setp.ge.s32 	%p2, %r1, %r33;
	or.pred  	%p3, %p1, %p2;
	@%p3 bra 	$L__BB4_48;
	setp.ne.s32 	%p4, %r3, 0;
	@%p4 bra 	$L__BB4_6;
	neg.f64 	%fd257, %fd1;
	fma.rn.f64 	%fd258, %fd1, 0dBFF71547652B82FE, 0d4338000000000000;
	{
	.reg .b32 %temp; 
	mov.b64 	{%r4, %temp}, %fd258;
	}
	mov.f64 	%fd259, 0dC338000000000000;
	add.rn.f64 	%fd260, %fd258, %fd259;
	fma.rn.f64 	%fd261, %fd260, 0dBFE62E42FEFA39EF, %fd257;
	fma.rn.f64 	%fd262, %fd260, 0dBC7ABC9E3B39803F, %fd261;
	fma.rn.f64 	%fd263, %fd262, 0d3E5ADE1569CE2BDF, 0d3E928AF3FCA213EA;
	fma.rn.f64 	%fd264, %fd263, %fd262, 0d3EC71DEE62401315;
	fma.rn.f64 	%fd265, %fd264, %fd262, 0d3EFA01997C89EB71;
	fma.rn.f64 	%fd266, %fd265, %fd262, 0d3F2A01A014761F65;
	fma.rn.f64 	%fd267, %fd266, %fd262, 0d3F56C16C1852B7AF;
	fma.rn.f64 	%fd268, %fd267, %fd262, 0d3F81111111122322;
	fma.rn.f64 	%fd269, %fd268, %fd262, 0d3FA55555555502A1;
	fma.rn.f64 	%fd270, %fd269, %fd262, 0d3FC5555555555511;
	fma.rn.f64 	%fd271, %fd270, %fd262, 0d3FE000000000000B;
	fma.rn.f64 	%fd272, %fd271, %fd262, 0d3FF0000000000000;
	fma.rn.f64 	%fd273, %fd272, %fd262, 0d3FF0000000000000;
	{
	.reg .b32 %temp; 
	mov.b64 	{%r5, %temp}, %fd273;
	}
	{
	.reg .b32 %temp; 
	mov.b64 	{%temp, %r6}, %fd273;
	}
	shl.b32 	%r126, %r4, 20;
	add.s32 	%r127, %r126, %r6;
	mov.b64 	%fd279, {%r5, %r127};
	{
	.reg .b32 %temp; 
	mov.b64 	{%temp, %r128}, %fd257;
	}
	mov.b32 	%f4, %r128;
	abs.f32 	%f1, %f4;
	setp.lt.f32 	%p36, %f1, 0f4086232B;
	@%p36 bra 	$L__BB4_5;
	setp.gt.f64 	%p37, %fd1, 0d0000000000000000;
	mov.f64 	%fd274, 0d7FF0000000000000;
	sub.f64 	%fd275, %fd274, %fd1;
	selp.f64 	%fd279, 0d0000000000000000, %fd275, %p37;
	setp.geu.f32 	%p38, %f1, 0f40874800;
	@%p38 bra 	$L__BB4_5;
	shr.u32 	%r129, %r4, 31;
	add.s32 	%r130, %r4, %r129;
	shr.s32 	%r131, %r130, 1;
	shl.b32 	%r132, %r131, 20;
	add.s32 	%r133, %r6, %r132;
	mov.b64 	%fd276, {%r5, %r133};
	sub.s32 	%r134, %r4, %r131;
	shl.b32 	%r135, %r134, 20;
	add.s32 	%r136, %r135, 1072693248;
	mov.b32 	%r137, 0;
	mov.b64 	%fd277, {%r137, %r136};
	mul.f64 	%fd279, %fd277, %fd276;
$L__BB4_5:
	div.rn.f64 	%fd278, %fd279, %fd1;
	mad.lo.s32 	%r138, %r32, %r1, %r2;
	mul.wide.s32 	%rd8, %r138, 8;
	add.s64 	%rd9, %rd1, %rd8;
	st.global.f64 	[%rd9], %fd278;
	bra.uni 	$L__BB4_48;
$L__BB4_6:
	setp.gtu.f64 	%p5, %fd1, 0d3FF0000000000000;
	@%p5 bra 	$L__BB4_34;
	setp.eq.s32 	%p6, %r1, 0;
	@%p6 bra 	$L__BB4_9;
	cvt.rn.f64.s32 	%fd85, %r1;
	rcp.rn.f64 	%fd284, %fd85;
	bra.uni 	$L__BB4_17;
$L__BB4_9:
	{
	.reg .b32 %temp; 
	mov.b64 	{%temp, %r139}, %fd1;
	}
	{
	.reg .b32 %temp; 
	mov.b64 	{%r140, %temp}, %fd1;
	}
	setp.gt.s32 	%p7, %r139, 1048575;
	mov.b32 	%r141, -1023;
	mov.f64 	%fd280, %fd1;
	@%p7 bra 	$L__BB4_11;
	mul.f64 	%fd280, %fd1, 0d4350000000000000;
	{
	.reg .b32 %temp; 
	mov.b64 	{%temp, %r139}, %fd280;
	}
	{
	.reg .b32 %temp; 
	mov.b64 	{%r140, %temp}, %fd280;
	}
	mov.b32 	%r141, -1077;
$L__BB4_11:
	add.s32 	%r42, %r139, -1;
	setp.gt.u32 	%p8, %r42, 2146435070;
	@%p8 bra 	$L__BB4_15;
	shr.u32 	%r45, %r139, 20;
	add.s32 	%r142, %r141, %r45;
	and.b32  	%r46, %r139, 1048575;
	or.b32  	%r47, %r46, 1072693248;
	mov.b64 	%fd281, {%r140, %r47};
	setp.lt.u32 	%p10, %r47, 1073127583;
	@%p10 bra 	$L__BB4_14;
	{
	.reg .b32 %temp; 
	mov.b64 	{%r48, %temp}, %fd281;
	}
	{
	.reg .b32 %temp; 
	mov.b64 	{%temp, %r49}, %fd281;
	}
	add.s32 	%r50, %r49, -1048576;
	mov.b64 	%fd281, {%r48, %r50};
	add.s32 	%r142, %r142, 1;
$L__BB4_14:
	add.f64 	%fd87, %fd281, 0dBFF0000000000000;
	add.f64 	%fd88, %fd281, 0d3FF0000000000000;
	rcp.approx.ftz.f64 	%fd89, %fd88;
	neg.f64 	%fd90, %fd88;
	fma.rn.f64 	%fd91, %fd90, %fd89, 0d3FF0000000000000;
	fma.rn.f64 	%fd92, %fd91, %fd91, %fd91;
	fma.rn.f64 	%fd93, %fd92, %fd89, %fd89;
	mul.f64 	%fd94, %fd87, %fd93;
	fma.rn.f64 	%fd95, %fd87, %fd93, %fd94;
	mul.f64 	%fd96, %fd95, %fd95;
	fma.rn.f64 	%fd97, %fd96, 0d3EB1380B3AE80F1E, 0d3ED0EE258B7A8B04;
	fma.rn.f64 	%fd98, %fd97, %fd96, 0d3EF3B2669F02676F;
	fma.rn.f64 	%fd99, %fd98, %fd96, 0d3F1745CBA9AB0956;
	fma.rn.f64 	%fd100, %fd99, %fd96, 0d3F3C71C72D1B5154;
	fma.rn.f64 	%fd101, %fd100, %fd96, 0d3F624924923BE72D;
	fma.rn.f64 	%fd102, %fd101, %fd96, 0d3F8999999999A3C4;
	fma.rn.f64 	%fd103, %fd102, %fd96, 0d3FB5555555555554;
	sub.f64 	%fd104, %fd87, %fd95;
	add.f64 	%fd105, %fd104, %fd104;
	neg.f64 	%fd106, %fd95;
	fma.rn.f64 	%fd107, %fd106, %fd87, %fd105;
	mul.f64 	%fd108, %fd93, %fd107;
	mul.f64 	%fd109, %fd96, %fd103;
	fma.rn.f64 	%fd110, %fd109, %fd95, %fd108;
	xor.b32  	%r51, %r142, -2147483648;
	mov.b32 	%r52, 1127219200;
	mov.b64 	%fd111, {%r51, %r52};
	mov.b32 	%r53, -2147483648;
	mov.b64 	%fd112, {%r53, %r52};
	sub.f64 	%fd113, %fd111, %fd112;
	fma.rn.f64 	%fd114, %fd113, 0d3FE62E42FEFA39EF, %fd95;
	fma.rn.f64 	%fd115, %fd113, 0dBFE62E42FEFA39EF, %fd114;
	sub.f64 	%fd116, %fd115, %fd95;
	sub.f64 	%fd117, %fd110, %fd116;
	fma.rn.f64 	%fd118, %fd113, 0d3C7ABC9E3B39803F, %fd117;
	add.f64 	%fd282, %fd114, %fd118;
	bra.uni 	$L__BB4_16;
$L__BB4_15:
	fma.rn.f64 	%fd86, %fd280, 0d7FF0000000000000, 0d7FF0000000000000;
	{
	.reg .b32 %temp; 
	mov.b64 	{%temp, %r43}, %fd280;
	}
	and.b32  	%r44, %r43, 2147483647;
	setp.eq.s32 	%p9, %r44, 0;
	selp.f64 	%fd282, 0dFFF0000000000000, %fd86, %p9;
$L__BB4_16:
	mov.f64 	%fd119, 0dBFE2788CFC6FB619;
	sub.f64 	%fd284, %fd119, %fd282;
$L__BB4_17:
	neg.f64 	%fd17, %fd1;
	{
	.reg .b32 %temp; 
	mov.b64 	{%temp, %r55}, %fd1;
	}
	{
	.reg .b32 %temp; 
	mov.b64 	{%r56, %temp}, %fd1;
	}
	setp.lt.s32 	%p11, %r55, 1048576;
	mul.f64 	%fd121, %fd1, 0d4350000000000000;
	{
	.reg .b32 %temp; 
	mov.b64 	{%temp, %r57}, %fd121;
	}
	{
	.reg .b32 %temp; 
	mov.b64 	{%r58, %temp}, %fd121;
	}
	mov.b32 	%r59, 1127219200;
	mov.b32 	%r60, -2147483648;
	mov.b64 	%fd18, {%r60, %r59};
	selp.f64 	%fd122, %fd121, %fd1, %p11;
	selp.b32 	%r61, %r57, %r55, %p11;
	selp.b32 	%r62, %r58, %r56, %p11;
	add.s32 	%r17, %r61, -1;
	fma.rn.f64 	%fd123, %fd122, 0d7FF0000000000000, 0d7FF0000000000000;
	{
	.reg .b32 %temp; 
	mov.b64 	{%temp, %r63}, %fd122;
	}
	and.b32  	%r64, %r63, 2147483647;
	setp.eq.s32 	%p12, %r64, 0;
	selp.f64 	%fd19, 0dFFF0000000000000, %fd123, %p12;
	selp.b32 	%r65, -1077, -1023, %p11;
	shr.u32 	%r66, %r61, 20;
	add.s32 	%r18, %r65, %r66;
	and.b32  	%r67, %r61, 1048575;
	or.b32  	%r19, %r67, 1072693248;
	mov.b64 	%fd20, {%r62, %r19};
	{
	.reg .b32 %temp; 
	mov.b64 	{%r68, %temp}, %fd20;
	}
	{
	.reg .b32 %temp; 
	mov.b64 	{%temp, %r69}, %fd20;
	}
	add.s32 	%r70, %r69, -1048576;
	mov.b64 	%fd21, {%r68, %r70};
	mov.b32 	%r143, 1;
	mov.f64 	%fd285, 0d3FF0000000000000;
	bra.uni 	$L__BB4_19;
$L__BB4_18:
	add.s32 	%r143, %r143, 1;
	setp.eq.s32 	%p23, %r143, 20000001;
	@%p23 bra 	$L__BB4_48;
$L__BB4_19:
	cvt.rn.f64.u32 	%fd124, %r143;
	div.rn.f64 	%fd125, %fd17, %fd124;
	mul.f64 	%fd285, %fd285, %fd125;
	setp.ne.s32 	%p13, %r143, %r1;
	@%p13 bra 	$L__BB4_49;
	setp.lt.s32 	%p14, %r1, 1;
	mov.f64 	%fd289, 0dBFE2788CFC6FB619;
	@%p14 bra 	$L__BB4_29;
	add.s32 	%r73, %r1, -1;
	setp.lt.u32 	%p15, %r73, 3;
	mov.f64 	%fd289, 0dBFE2788CFC6FB619;
	mov.b32 	%r145, 1;
	@%p15 bra 	$L__BB4_25;
	mov.f64 	%fd289, 0dBFE2788CFC6FB619;
	mov.b32 	%r144, 0;
$L__BB4_23:
	add.s32 	%r75, %r144, 1;
	cvt.rn.f64.u32 	%fd132, %r75;
	rcp.rn.f64 	%fd133, %fd132;
	add.f64 	%fd134, %fd289, %fd133;
	add.s32 	%r76, %r144, 2;
	cvt.rn.f64.u32 	%fd135, %r76;
	rcp.rn.f64 	%fd136, %fd135;
	add.f64 	%fd137, %fd134, %fd136;
	add.s32 	%r77, %r144, 3;
	cvt.rn.f64.u32 	%fd138, %r77;
	rcp.rn.f64 	%fd139, %fd138;
	add.f64 	%fd140, %fd137, %fd139;
	add.s32 	%r144, %r144, 4;
	cvt.rn.f64.u32 	%fd141, %r144;
	rcp.rn.f64 	%fd142, %fd141;
	add.f64 	%fd289, %fd140, %fd142;
	and.b32  	%r78, %r1, 2147483644;
	setp.ne.s32 	%p16, %r144, %r78;
	@%p16 bra 	$L__BB4_23;
	add.s32 	%r145, %r144, 1;
$L__BB4_25:
	and.b32  	%r79, %r1, 3;
	setp.eq.s32 	%p17, %r79, 0;
	@%p17 bra 	$L__BB4_29;
	setp.eq.s32 	%p18, %r79, 1;
	cvt.rn.f64.u32 	%fd143, %r145;
	rcp.rn.f64 	%fd144, %fd143;
	add.f64 	%fd289, %fd289, %fd144;
	@%p18 bra 	$L__BB4_29;
	setp.eq.s32 	%p19, %r79, 2;
	add.s32 	%r82, %r145, 1;
	cvt.rn.f64.u32 	%fd145, %r82;
	rcp.rn.f64 	%fd146, %fd145;
	add.f64 	%fd289, %fd289, %fd146;
	@%p19 bra 	$L__BB4_29;
	add.s32 	%r83, %r145, 2;
	cvt.rn.f64.u32 	%fd147, %r83;
	rcp.rn.f64 	%fd148, %fd147;
	add.f64 	%fd289, %fd289, %fd148;
$L__BB4_29:
	setp.gt.u32 	%p20, %r17, 2146435070;
	mov.f64 	%fd290, %fd19;
	@%p20 bra 	$L__BB4_31;
	setp.gt.u32 	%p21, %r19, 1073127582;
	selp.f64 	%fd149, %fd21, %fd20, %p21;
	selp.u32 	%r84, 1, 0, %p21;
	add.s32 	%r85, %r18, %r84;
	add.f64 	%fd150, %fd149, 0dBFF0000000000000;
	add.f64 	%fd151, %fd149, 0d3FF0000000000000;
	rcp.approx.ftz.f64 	%fd152, %fd151;
	neg.f64 	%fd153, %fd151;
	fma.rn.f64 	%fd154, %fd153, %fd152, 0d3FF0000000000000;
	fma.rn.f64 	%fd155, %fd154, %fd154, %fd154;
	fma.rn.f64 	%fd156, %fd155, %fd152, %fd152;
	mul.f64 	%fd157, %fd150, %fd156;
	fma.rn.f64 	%fd158, %fd150, %fd156, %fd157;
	mul.f64 	%fd159, %fd158, %fd158;
	fma.rn.f64 	%fd160, %fd159, 0d3EB1380B3AE80F1E, 0d3ED0EE258B7A8B04;
	fma.rn.f64 	%fd161, %fd160, %fd159, 0d3EF3B2669F02676F;
	fma.rn.f64 	%fd162, %fd161, %fd159, 0d3F1745CBA9AB0956;
	fma.rn.f64 	%fd163, %fd162, %fd159, 0d3F3C71C72D1B5154;
	fma.rn.f64 	%fd164, %fd163, %fd159, 0d3F624924923BE72D;
	fma.rn.f64 	%fd165, %fd164, %fd159, 0d3F8999999999A3C4;
	fma.rn.f64 	%fd166, %fd165, %fd159, 0d3FB5555555555554;
	sub.f64 	%fd167, %fd150, %fd158;
	add.f64 	%fd168, %fd167, %fd167;
	neg.f64 	%fd169, %fd158;
	fma.rn.f64 	%fd170, %fd169, %fd150, %fd168;
	mul.f64 	%fd171, %fd156, %fd170;
	mul.f64 	%fd172, %fd159, %fd166;
	fma.rn.f64 	%fd173, %fd172, %fd158, %fd171;
	xor.b32  	%r86, %r85, -2147483648;
	mov.b32 	%r87, 1127219200;
	mov.b64 	%fd174, {%r86, %r87};
	sub.f64 	%fd175, %fd174, %fd18;
	fma.rn.f64 	%fd176, %fd175, 0d3FE62E42FEFA39EF, %fd158;
	fma.rn.f64 	%fd177, %fd175, 0dBFE62E42FEFA39EF, %fd176;
	sub.f64 	%fd178, %fd177, %fd158;
	sub.f64 	%fd179, %fd173, %fd178;
	fma.rn.f64 	%fd180, %fd175, 0d3C7ABC9E3B39803F, %fd179;
	add.f64 	%fd290, %fd176, %fd180;
$L__BB4_31:
	sub.f64 	%fd181, %fd289, %fd290;
	mul.f64 	%fd291, %fd285, %fd181;
$L__BB4_32:
	add.f64 	%fd284, %fd284, %fd291;
	abs.f64 	%fd182, %fd291;
	abs.f64 	%fd183, %fd284;
	mul.f64 	%fd184, %fd183, 0d39B4484BFEEBC2A0;
	setp.geu.f64 	%p22, %fd182, %fd184;
	@%p22 bra 	$L__BB4_18;
	ld.param.u64 	%rd10, [_Z38GPU_exponentialIntegralDouble_5_launchddiidPd_param_5];
	mad.lo.s32 	%r88, %r32, %r1, %r2;
	cvta.to.global.u64 	%rd3, %rd10;
	mul.wide.s32 	%rd4, %r88, 8;
	add.s64 	%rd5, %rd3, %rd4;
	st.global.f64 	[%rd5], %fd284;
	bra.uni 	$L__BB4_48;
$L__BB4_34:
	cvt.rn.f64.s32 	%fd186, %r3;
	add.f64 	%fd295, %fd1, %fd186;
	rcp.rn.f64 	%fd296, %fd295;
	mov.b32 	%r146, 1;
	mov.f64 	%fd294, 0d7E37E43C8800759C;
	mov.f64 	%fd293, %fd296;
	bra.uni 	$L__BB4_43;
$L__BB4_35:
	not.b32 	%r92, %r146;
	sub.s32 	%r93, %r92, %r1;
	mad.lo.s32 	%r94, %r93, %r146, %r93;
	cvt.rn.f64.s32 	%fd193, %r94;
	add.f64 	%fd41, %fd73, 0d4000000000000000;
	fma.rn.f64 	%fd194, %fd74, %fd193, %fd41;
	rcp.rn.f64 	%fd42, %fd194;
	div.rn.f64 	%fd195, %fd193, %fd75;
	add.f64 	%fd43, %fd41, %fd195;
	mul.f64 	%fd196, %fd43, %fd42;
	mul.f64 	%fd296, %fd296, %fd196;
	add.f64 	%fd197, %fd196, 0dBFF0000000000000;
	abs.f64 	%fd198, %fd197;
	setp.le.f64 	%p25, %fd198, 0d39B4484BFEEBC2A0;
	@%p25 bra 	$L__BB4_44;
	add.s32 	%r95, %r146, 2;
	sub.s32 	%r96, -2, %r28;
	mul.lo.s32 	%r97, %r96, %r95;
	cvt.rn.f64.s32 	%fd199, %r97;
	add.f64 	%fd45, %fd41, 0d4000000000000000;
	fma.rn.f64 	%fd200, %fd42, %fd199, %fd45;
	rcp.rn.f64 	%fd46, %fd200;
	div.rn.f64 	%fd201, %fd199, %fd43;
	add.f64 	%fd47, %fd45, %fd201;
	mul.f64 	%fd202, %fd47, %fd46;
	mul.f64 	%fd296, %fd296, %fd202;
	add.f64 	%fd203, %fd202, 0dBFF0000000000000;
	abs.f64 	%fd204, %fd203;
	setp.le.f64 	%p26, %fd204, 0d39B4484BFEEBC2A0;
	@%p26 bra 	$L__BB4_44;
	add.s32 	%r98, %r146, 3;
	sub.s32 	%r99, -3, %r28;
	mul.lo.s32 	%r100, %r99, %r98;
	cvt.rn.f64.s32 	%fd205, %r100;
	add.f64 	%fd49, %fd45, 0d4000000000000000;
	fma.rn.f64 	%fd206, %fd46, %fd205, %fd49;
	rcp.rn.f64 	%fd50, %fd206;
	div.rn.f64 	%fd207, %fd205, %fd47;
	add.f64 	%fd51, %fd49, %fd207;
	mul.f64 	%fd208, %fd51, %fd50;
	mul.f64 	%fd296, %fd296, %fd208;
	add.f64 	%fd209, %fd208, 0dBFF0000000000000;
	abs.f64 	%fd210, %fd209;
	setp.le.f64 	%p27, %fd210, 0d39B4484BFEEBC2A0;
	@%p27 bra 	$L__BB4_44;
	add.s32 	%r101, %r146, 4;
	sub.s32 	%r102, -4, %r28;
	mul.lo.s32 	%r103, %r102, %r101;
	cvt.rn.f64.s32 	%fd211, %r103;
	add.f64 	%fd53, %fd49, 0d4000000000000000;
	fma.rn.f64 	%fd212, %fd50, %fd211, %fd53;
	rcp.rn.f64 	%fd54, %fd212;
	div.rn.f64 	%fd213, %fd211, %fd51;
	add.f64 	%fd55, %fd53, %fd213;
	mul.f64 	%fd214, %fd55, %fd54;
	mul.f64 	%fd296, %fd296, %fd214;
	add.f64 	%fd215, %fd214, 0dBFF0000000000000;
	abs.f64 	%fd216, %fd215;
	setp.le.f64 	%p28, %fd216, 0d39B4484BFEEBC2A0;
	@%p28 bra 	$L__BB4_44;
	add.s32 	%r104, %r146, 5;
	sub.s32 	%r105, -5, %r28;
	mul.lo.s32 	%r106, %r105, %r104;
	cvt.rn.f64.s32 	%fd217, %r106;
	add.f64 	%fd57, %fd53, 0d4000000000000000;
	fma.rn.f64 	%fd218, %fd54, %fd217, %fd57;
	rcp.rn.f64 	%fd58, %fd218;
	div.rn.f64 	%fd219, %fd217, %fd55;
	add.f64 	%fd59, %fd57, %fd219;
	mul.f64 	%fd220, %fd59, %fd58;
	mul.f64 	%fd296, %fd296, %fd220;
	add.f64 	%fd221, %fd220, 0dBFF0000000000000;
	abs.f64 	%fd222, %fd221;
	setp.le.f64 	%p29, %fd222, 0d39B4484BFEEBC2A0;
	@%p29 bra 	$L__BB4_44;
	add.s32 	%r107, %r146, 6;
	sub.s32 	%r108, -6, %r28;
	mul.lo.s32 	%r109, %r108, %r107;
	cvt.rn.f64.s32 	%fd223, %r109;
	add.f64 	%fd61, %fd57, 0d4000000000000000;
	fma.rn.f64 	%fd224, %fd58, %fd223, %fd61;
	rcp.rn.f64 	%fd62, %fd224;
	div.rn.f64 	%fd225, %fd223, %fd59;
	add.f64 	%fd63, %fd61, %fd225;
	mul.f64 	%fd226, %fd63, %fd62;
	mul.f64 	%fd296, %fd296, %fd226;
	add.f64 	%fd227, %fd226, 0dBFF0000000000000;
	abs.f64 	%fd228, %fd227;
	setp.le.f64 	%p30, %fd228, 0d39B4484BFEEBC2A0;
	@%p30 bra 	$L__BB4_44;
	add.s32 	%r110, %r146, 7;
	sub.s32 	%r111, -7, %r28;
	mul.lo.s32 	%r112, %r111, %r110;
	cvt.rn.f64.s32 	%fd229, %r112;
	add.f64 	%fd295, %fd61, 0d4000000000000000;
	fma.rn.f64 	%fd230, %fd62, %fd229, %fd295;
	rcp.rn.f64 	%fd293, %fd230;
	div.rn.f64 	%fd231, %fd229, %fd63;
	add.f64 	%fd294, %fd295, %fd231;
	mul.f64 	%fd232, %fd294, %fd293;
	mul.f64 	%fd296, %fd296, %fd232;
	add.f64 	%fd233, %fd232, 0dBFF0000000000000;
	abs.f64 	%fd234, %fd233;
	setp.le.f64 	%p31, %fd234, 0d39B4484BFEEBC2A0;
	@%p31 bra 	$L__BB4_44;
	add.s32 	%r146, %r146, 8;
	setp.eq.s32 	%p35, %r146, 20000001;
	@%p35 bra 	$L__BB4_48;
$L__BB4_43:
	add.s32 	%r28, %r146, %r1;
	mul.lo.s32 	%r90, %r146, %r28;
	neg.s32 	%r91, %r90;
	cvt.rn.f64.s32 	%fd187, %r91;
	add.f64 	%fd73, %fd295, 0d4000000000000000;
	fma.rn.f64 	%fd188, %fd293, %fd187, %fd73;
	rcp.rn.f64 	%fd74, %fd188;
	div.rn.f64 	%fd189, %fd187, %fd294;
	add.f64 	%fd75, %fd73, %fd189;
	mul.f64 	%fd190, %fd75, %fd74;
	mul.f64 	%fd296, %fd296, %fd190;
	add.f64 	%fd191, %fd190, 0dBFF0000000000000;
	abs.f64 	%fd192, %fd191;
	setp.gtu.f64 	%p24, %fd192, 0d39B4484BFEEBC2A0;
	@%p24 bra 	$L__BB4_35;
$L__BB4_44:
	neg.f64 	%fd235, %fd1;
	fma.rn.f64 	%fd236, %fd1, 0dBFF71547652B82FE, 0d4338000000000000;
	{
	.reg .b32 %temp; 
	mov.b64 	{%r29, %temp}, %fd236;
	}
	mov.f64 	%fd237, 0dC338000000000000;
	add.rn.f64 	%fd238, %fd236, %fd237;
	fma.rn.f64 	%fd239, %fd238, 0dBFE62E42FEFA39EF, %fd235;
	fma.rn.f64 	%fd240, %fd238, 0dBC7ABC9E3B39803F, %fd239;
	fma.rn.f64 	%fd241, %fd240, 0d3E5ADE1569CE2BDF, 0d3E928AF3FCA213EA;
	fma.rn.f64 	%fd242, %fd241, %fd240, 0d3EC71DEE62401315;
	fma.rn.f64 	%fd243, %fd242, %fd240, 0d3EFA01997C89EB71;
	fma.rn.f64 	%fd244, %fd243, %fd240, 0d3F2A01A014761F65;
	fma.rn.f64 	%fd245, %fd244, %fd240, 0d3F56C16C1852B7AF;
	fma.rn.f64 	%fd246, %fd245, %fd240, 0d3F81111111122322;
	fma.rn.f64 	%fd247, %fd246, %fd240, 0d3FA55555555502A1;
	fma.rn.f64 	%fd248, %fd247, %fd240, 0d3FC5555555555511;
	fma.rn.f64 	%fd249, %fd248, %fd240, 0d3FE000000000000B;
	fma.rn.f64 	%fd250, %fd249, %fd240, 0d3FF0000000000000;
	fma.rn.f64 	%fd251, %fd250, %fd240, 0d3FF0000000000000;
	{
	.reg .b32 %temp; 
	mov.b64 	{%r30, %temp}, %fd251;
	}
	{
	.reg .b32 %temp; 
	mov.b64 	{%temp, %r31}, %fd251;
	}
	shl.b32 	%r113, %r29, 20;
	add.s32 	%r114, %r113, %r31;
	mov.b64 	%fd297, {%r30, %r114};
	{
	.reg .b32 %temp; 
	mov.b64 	{%temp, %r115}, %fd235;
	}
	mov.b32 	%f3, %r115;
	abs.f32 	%f2, %f3;
	setp.lt.f32 	%p32, %f2, 0f4086232B;
	@%p32 bra 	$L__BB4_47;
	setp.gt.f64 	%p33, %fd1, 0d0000000000000000;
	mov.f64 	%fd252, 0d7FF0000000000000;
	sub.f64 	%fd253, %fd252, %fd1;
	selp.f64 	%fd297, 0d0000000000000000, %fd253, %p33;
	setp.geu.f32 	%p34, %f2, 0f40874800;
	@%p34 bra 	$L__BB4_47;
	shr.u32 	%r116, %r29, 31;
	add.s32 	%r117, %r29, %r116;
	shr.s32 	%r118, %r117, 1;
	shl.b32 	%r119, %r118, 20;
	add.s32 	%r120, %r31, %r119;
	mov.b64 	%fd254, {%r30, %r120};
	sub.s32 	%r121, %r29, %r118;
	shl.b32 	%r122, %r121, 20;
	add.s32 	%r123, %r122, 1072693248;
	mov.b32 	%r124, 0;
	mov.b64 	%fd255, {%r124, %r123};
	mul.f64 	%fd297, %fd255, %fd254;
$L__BB4_47:
	mul.f64 	%fd256, %fd296, %fd297;
	mad.lo.s32 	%r125, %r32, %r1, %r2;
	mul.wide.s32 	%rd6, %r125, 8;
	add.s64 	%rd7, %rd1, %rd6;
	st.global.f64 	[%rd7], %fd256;
$L__BB4_48:
	ret;
$L__BB4_49:
	neg.f64 	%fd126, %fd285;
	sub.s32 	%r71, %r143, %r1;
	cvt.rn.f64.s32 	%fd127, %r71;
	div.rn.f64 	%fd291, %fd126, %fd127;
	bra.uni 	$L__BB4_32;

}


// ===== COMPILED SASS (sm_100) =====

	.target	sm_100

	.elftype	@"ET_EXEC"


//--------------------- .note.nv.tkinfo           --------------------------
	.section	.note.nv.tkinfo,"",@"SHT_NOTE"
	.sectionflags	@"SHF_NOTE_NV_TKINFO"
	.tkinfo
        /*0018*/ 	.word	0x00000002
        /*0030*/ 	.string	""
        /*0030*/ 	.string	"ptxas"
        /*0030*/ 	.string	"Cuda compilation tools, release 13.0, V13.0.88"
        /*0030*/ 	.string	"Build cuda_13.0.r13.0/compiler.36424714_0"
        /*0030*/ 	.string	"-arch sm_100 -m 64 "



//--------------------- .note.nv.cuinfo           --------------------------
	.section	.note.nv.cuinfo,"",@"SHT_NOTE"
	.sectionflags	@"SHF_NOTE_NV_CUINFO"
        /*0018*/ 	.short	0x0002
        /*001a*/ 	.short	0x0064
        /*001c*/ 	.short	0x0082
	.zero		2


//--------------------- .nv.info                  --------------------------
	.section	.nv.info,"",@"SHT_CUDA_INFO"
	.align	4


	//----- nvinfo : EIATTR_REGCOUNT
	.align		4
        /*0000*/ 	.byte	0x04, 0x2f
        /*0002*/ 	.short	(.L_3 - .L_2)
	.align		4
.L_2:
        /*0004*/ 	.word	index@(_Z31GPU_exponentialIntegralDouble_1ddidPd)
        /*0008*/ 	.word	0x0000002e


	//----- nvinfo : EIATTR_FRAME_SIZE
	.align		4
.L_3:
        /*000c*/ 	.byte	0x04, 0x11
        /*000e*/ 	.short	(.L_5 - .L_4)
	.align		4
.L_4:
        /*0010*/ 	.word	index@($__internal_9_$__cuda_sm20_div_rn_f64_full)
        /*0014*/ 	.word	0x00000000


	//----- nvinfo : EIATTR_FRAME_SIZE
	.align		4
.L_5:
        /*0018*/ 	.byte	0x04, 0x11
        /*001a*/ 	.short	(.L_7 - .L_6)
	.align		4
.L_6:
        /*001c*/ 	.word	index@($__internal_8_$__cuda_sm20_dblrcp_rn_slowpath_v3)
        /*0020*/ 	.word	0x00000000


	//----- nvinfo : EIATTR_FRAME_SIZE
	.align		4
.L_7:
        /*0024*/ 	.byte	0x04, 0x11
        /*0026*/ 	.short	(.L_9 - .L_8)
	.align		4
.L_8:
        /*0028*/ 	.word	index@(_Z31GPU_exponentialIntegralDouble_1ddidPd)
        /*002c*/ 	.word	0x00000000


	//----- nvinfo : EIATTR_REGCOUNT
	.align		4
.L_9:
        /*0030*/ 	.byte	0x04, 0x2f
        /*0032*/ 	.short	(.L_11 - .L_10)
	.align		4
.L_10:
        /*0034*/ 	.word	index@(_Z31GPU_exponentialIntegralDouble_2ddiidPd)
        /*0038*/ 	.word	0x00000022


	//----- nvinfo : EIATTR_FRAME_SIZE
	.align		4
.L_11:
        /*003c*/ 	.byte	0x04, 0x11
        /*003e*/ 	.short	(.L_13 - .L_12)
	.align		4
.L_12:
        /*0040*/ 	.word	index@($__internal_7_$__cuda_sm20_div_rn_f64_full)
        /*0044*/ 	.word	0x00000000


	//----- nvinfo : EIATTR_FRAME_SIZE
	.align		4
.L_13:
        /*0048*/ 	.byte	0x04, 0x11
        /*004a*/ 	.short	(.L_15 - .L_14)
	.align		4
.L_14:
        /*004c*/ 	.word	index@($__internal_6_$__cuda_sm20_dblrcp_rn_slowpath_v3)
        /*0050*/ 	.word	0x00000000


	//----- nvinfo : EIATTR_FRAME_SIZE
	.align		4
.L_15:
        /*0054*/ 	.byte	0x04, 0x11
        /*0056*/ 	.short	(.L_17 - .L_16)
	.align		4
.L_16:
        /*0058*/ 	.word	index@(_Z31GPU_exponentialIntegralDouble_2ddiidPd)
        /*005c*/ 	.word	0x00000000


	//----- nvinfo : EIATTR_REGCOUNT
	.align		4
.L_17:
        /*0060*/ 	.byte	0x04, 0x2f
        /*0062*/ 	.short	(.L_19 - .L_18)
	.align		4
.L_18:
        /*0064*/ 	.word	index@(_Z31GPU_exponentialIntegralDouble_3ddiiidPd)
        /*0068*/ 	.word	0x0000002a


	//----- nvinfo : EIATTR_FRAME_SIZE
	.align		4
.L_19:
        /*006c*/ 	.byte	0x04, 0x11
        /*006e*/ 	.short	(.L_21 - .L_20)
	.align		4
.L_20:
        /*0070*/ 	.word	index@($__internal_5_$__cuda_sm20_div_rn_f64_full)
        /*0074*/ 	.word	0x00000000


	//----- nvinfo : EIATTR_FRAME_SIZE
	.align		4
.L_21:
        /*0078*/ 	.byte	0x04, 0x11
        /*007a*/ 	.short	(.L_23 - .L_22)
	.align		4
.L_22:
        /*007c*/ 	.word	index@($__internal_4_$__cuda_sm20_dblrcp_rn_slowpath_v3)
        /*0080*/ 	.word	0x00000000


	//----- nvinfo : EIATTR_FRAME_SIZE
	.align		4
.L_23:
        /*0084*/ 	.byte	0x04, 0x11
        /*0086*/ 	.short	(.L_25 - .L_24)
	.align		4
.L_24:
        /*0088*/ 	.word	index@(_Z31GPU_exponentialIntegralDouble_3ddiiidPd)
        /*008c*/ 	.word	0x00000000


	//----- nvinfo : EIATTR_REGCOUNT
	.align		4
.L_25:
        /*0090*/ 	.byte	0x04, 0x2f
        /*0092*/ 	.short	(.L_27 - .L_26)
	.align		4
.L_26:
        /*0094*/ 	.word	index@(_Z31GPU_exponentialIntegralDouble_4ddiidPd)
        /*0098*/ 	.word	0x00000028


	//----- nvinfo : EIATTR_FRAME_SIZE
	.align		4
.L_27:
        /*009c*/ 	.byte	0x04, 0x11
        /*009e*/ 	.short	(.L_29 - .L_28)
	.align		4
.L_28:
        /*00a0*/ 	.word	index@($__internal_3_$__cuda_sm20_div_rn_f64_full)
        /*00a4*/ 	.word	0x00000000


	//----- nvinfo : EIATTR_FRAME_SIZE
	.align		4
.L_29:
        /*00a8*/ 	.byte	0x04, 0x11
        /*00aa*/ 	.short	(.L_31 - .L_30)
	.align		4
.L_30:
        /*00ac*/ 	.word	index@($__internal_2_$__cuda_sm20_dblrcp_rn_slowpath_v3)
        /*00b0*/ 	.word	0x00000000


	//----- nvinfo : EIATTR_FRAME_SIZE
	.align		4
.L_31:
        /*00b4*/ 	.byte	0x04, 0x11
        /*00b6*/ 	.short	(.L_33 - .L_32)
	.align		4
.L_32:
        /*00b8*/ 	.word	index@(_Z31GPU_exponentialIntegralDouble_4ddiidPd)
        /*00bc*/ 	.word	0x00000000


	//----- nvinfo : EIATTR_REGCOUNT
	.align		4
.L_33:
        /*00c0*/ 	.byte	0x04, 0x2f
        /*00c2*/ 	.short	(.L_35 - .L_34)
	.align		4
.L_34:
        /*00c4*/ 	.word	index@(_Z38GPU_exponentialIntegralDouble_5_launchddiidPd)
        /*00c8*/ 	.word	0x00000028


	//----- nvinfo : EIATTR_FRAME_SIZE
	.align		4
.L_35:
        /*00cc*/ 	.byte	0x04, 0x11
        /*00ce*/ 	.short	(.L_37 - .L_36)
	.align		4
.L_36:
        /*00d0*/ 	.word	index@($__internal_1_$__cuda_sm20_div_rn_f64_full)
        /*00d4*/ 	.word	0x00000000


	//----- nvinfo : EIATTR_FRAME_SIZE
	.align		4
.L_37:
        /*00d8*/ 	.byte	0x04, 0x11
        /*00da*/ 	.short	(.L_39 - .L_38)
	.align		4
.L_38:
        /*00dc*/ 	.word	index@($__internal_0_$__cuda_sm20_dblrcp_rn_slowpath_v3)
        /*00e0*/ 	.word	0x00000000


	//----- nvinfo : EIATTR_FRAME_SIZE
	.align		4
.L_39:
        /*00e4*/ 	.byte	0x04, 0x11
        /*00e6*/ 	.short	(.L_41 - .L_40)
	.align		4
.L_40:
        /*00e8*/ 	.word	index@(_Z38GPU_exponentialIntegralDouble_5_launchddiidPd)
        /*00ec*/ 	.word	0x00000000


	//----- nvinfo : EIATTR_MIN_STACK_SIZE
	.align		4
.L_41:
        /*00f0*/ 	.byte	0x04, 0x12
        /*00f2*/ 	.short	(.L_43 - .L_42)
	.align		4
.L_42:
        /*00f4*/ 	.word	index@(_Z38GPU_exponentialIntegralDouble_5_launchddiidPd)
        /*00f8*/ 	.word	0x00000000


	//----- nvinfo : EIATTR_MIN_STACK_SIZE
	.align		4
.L_43:
        /*00fc*/ 	.byte	0x04, 0x12
        /*00fe*/ 	.short	(.L_45 - .L_44)
	.align		4
.L_44:
        /*0100*/ 	.word	index@(_Z31GPU_exponentialIntegralDouble_4ddiidPd)
        /*0104*/ 	.word	0x00000000


	//----- nvinfo : EIATTR_MIN_STACK_SIZE
	.align		4
.L_45:
        /*0108*/ 	.byte	0x04, 0x12
        /*010a*/ 	.short	(.L_47 - .L_46)
	.align		4
.L_46:
        /*010c*/ 	.word	index@(_Z31GPU_exponentialIntegralDouble_3ddiiidPd)
        /*0110*/ 	.word	0x00000000


	//----- nvinfo : EIATTR_MIN_STACK_SIZE
	.align		4
.L_47:
        /*0114*/ 	.byte	0x04, 0x12
        /*0116*/ 	.short	(.L_49 - .L_48)
	.align		4
.L_48:
        /*0118*/ 	.word	index@(_Z31GPU_exponentialIntegralDouble_2ddiidPd)
        /*011c*/ 	.word	0x00000000


	//----- nvinfo : EIATTR_MIN_STACK_SIZE
	.align		4
.L_49:
        /*0120*/ 	.byte	0x04, 0x12
        /*0122*/ 	.short	(.L_51 - .L_50)
	.align		4
.L_50:
        /*0124*/ 	.word	index@(_Z31GPU_exponentialIntegralDouble_1ddidPd)
        /*0128*/ 	.word	0x00000000
.L_51:


//--------------------- .nv.compat                --------------------------
	.section	.nv.compat,"",@"SHT_CUDA_COMPAT_INFO"
	.align	4
        /*0000*/ 	.byte	0x02, 0x09, 0x00, 0x00, 0x02, 0x02, 0x01, 0x00, 0x02, 0x05, 0x05, 0x00, 0x03, 0x07, 0x01, 0x01
        /*0010*/ 	.byte	0x02, 0x03, 0x00, 0x00, 0x02, 0x06, 0x01, 0x00, 0x04, 0x0b, 0x08, 0x00, 0x01, 0x00, 0x00, 0x00
        /*0020*/ 	.byte	0x00, 0x00, 0x00, 0x00


//--------------------- .nv.info._Z38GPU_exponentialIntegralDouble_5_launchddiidPd --------------------------
	.section	.nv.info._Z38GPU_exponentialIntegralDouble_5_launchddiidPd,"",@"SHT_CUDA_INFO"
	.sectionflags	@""
	.align	4


	//----- nvinfo : EIATTR_CUDA_API_VERSION
	.align		4
        /*0000*/ 	.byte	0x04, 0x37
        /*0002*/ 	.short	(.L_53 - .L_52)
.L_52:
        /*0004*/ 	.word	0x00000082


	//----- nvinfo : EIATTR_KPARAM_INFO
	.align		4
.L_53:
        /*0008*/ 	.byte	0x04, 0x17
        /*000a*/ 	.short	(.L_55 - .L_54)
.L_54:
        /*000c*/ 	.word	0x00000000
        /*0010*/ 	.short	0x0005
        /*0012*/ 	.short	0x0020
        /*0014*/ 	.byte	0x00, 0xf5, 0x21, 0x00


	//----- nvinfo : EIATTR_KPARAM_INFO
	.align		4
.L_55:
        /*0018*/ 	.byte	0x04, 0x17
        /*001a*/ 	.short	(.L_57 - .L_56)
.L_56:
        /*001c*/ 	.word	0x00000000
        /*0020*/ 	.short	0x0004
        /*0022*/ 	.short	0x0018
        /*0024*/ 	.byte	0x00, 0xf0, 0x21, 0x00


	//----- nvinfo : EIATTR_KPARAM_INFO
	.align		4
.L_57:
        /*0028*/ 	.byte	0x04, 0x17
        /*002a*/ 	.short	(.L_59 - .L_58)
.L_58:
        /*002c*/ 	.word	0x00000000
        /*0030*/ 	.short	0x0003
        /*0032*/ 	.short	0x0014
        /*0034*/ 	.byte	0x00, 0xf0, 0x11, 0x00


	//----- nvinfo : EIATTR_KPARAM_INFO
	.align		4
.L_59:
        /*0038*/ 	.byte	0x04, 0x17
        /*003a*/ 	.short	(.L_61 - .L_60)
.L_60:
        /*003c*/ 	.word	0x00000000
        /*0040*/ 	.short	0x0002
        /*0042*/ 	.short	0x0010
        /*0044*/ 	.byte	0x00, 0xf0, 0x11, 0x00


	//----- nvinfo : EIATTR_KPARAM_INFO
	.align		4
.L_61:
        /*0048*/ 	.byte	0x04, 0x17
        /*004a*/ 	.short	(.L_63 - .L_62)
.L_62:
        /*004c*/ 	.word	0x00000000
        /*0050*/ 	.short	0x0001
        /*0052*/ 	.short	0x0008
        /*0054*/ 	.byte	0x00, 0xf0, 0x21, 0x00


	//----- nvinfo : EIATTR_KPARAM_INFO
	.align		4
.L_63:
        /*0058*/ 	.byte	0x04, 0x17
        /*005a*/ 	.short	(.L_65 - .L_64)
.L_64:
        /*005c*/ 	.word	0x00000000
        /*0060*/ 	.short	0x0000
        /*0062*/ 	.short	0x0000
        /*0064*/ 	.byte	0x00, 0xf0, 0x21, 0x00


	//----- nvinfo : EIATTR_SPARSE_MMA_MASK
	.align		4
.L_65:
        /*0068*/ 	.byte	0x03, 0x50
        /*006a*/ 	.short	0x0000


	//----- nvinfo : EIATTR_MAXREG_COUNT
	.align		4
        /*006c*/ 	.byte	0x03, 0x1b
        /*006e*/ 	.short	0x00ff


	//----- nvinfo : EIATTR_MERCURY_ISA_VERSION
	.align		4
        /*0070*/ 	.byte	0x03, 0x5f
        /*0072*/ 	.short	0x0101


	//----- nvinfo : EIATTR_VRC_CTA_INIT_COUNT
	.align		4
        /*0074*/ 	.byte	0x02, 0x4a
	.zero		1
	.zero		1


	//----- nvinfo : EIATTR_EXIT_INSTR_OFFSETS
	.align		4
        /*0078*/ 	.byte	0x04, 0x1c
        /*007a*/ 	.short	(.L_67 - .L_66)


	//   ....[0]....
.L_66:
        /*007c*/ 	.word	0x00000100


	//   ....[1]....
        /*0080*/ 	.word	0x000006d0


	//   ....[2]....
        /*0084*/ 	.word	0x00002200


	//   ....[3]....
        /*0088*/ 	.word	0x00002280


	//   ....[4]....
        /*008c*/ 	.word	0x00003df0


	//   ....[5]....
        /*0090*/ 	.word	0x00004240


	//----- nvinfo : EIATTR_CRS_STACK_SIZE
	.align		4
.L_67:
        /*0094*/ 	.byte	0x04, 0x1e
        /*0096*/ 	.short	(.L_69 - .L_68)
.L_68:
        /*0098*/ 	.word	0x00000000


	//----- nvinfo : EIATTR_CBANK_PARAM_SIZE
	.align		4
.L_69:
        /*009c*/ 	.byte	0x03, 0x19
        /*009e*/ 	.short	0x0028


	//----- nvinfo : EIATTR_PARAM_CBANK
	.align		4
        /*00a0*/ 	.byte	0x04, 0x0a
        /*00a2*/ 	.short	(.L_71 - .L_70)
	.align		4
.L_70:
        /*00a4*/ 	.word	index@(.nv.constant0._Z38GPU_exponentialIntegralDouble_5_launchddiidPd)
        /*00a8*/ 	.short	0x0380
        /*00aa*/ 	.short	0x0028


	//----- nvinfo : EIATTR_SW_WAR
	.align		4
.L_71:
        /*00ac*/ 	.byte	0x04, 0x36
        /*00ae*/ 	.short	(.L_73 - .L_72)
.L_72:
        /*00b0*/ 	.word	0x00000008
.L_73:


//--------------------- .nv.info._Z31GPU_exponentialIntegralDouble_4ddiidPd --------------------------
	.section	.nv.info._Z31GPU_exponentialIntegralDouble_4ddiidPd,"",@"SHT_CUDA_INFO"
	.sectionflags	@""
	.align	4


	//----- nvinfo : EIATTR_CUDA_API_VERSION
	.align		4
        /*0000*/ 	.byte	0x04, 0x37
        /*0002*/ 	.short	(.L_75 - .L_74)
.L_74:
        /*0004*/ 	.word	0x00000082


	//----- nvinfo : EIATTR_KPARAM_INFO
	.align		4
.L_75:
        /*0008*/ 	.byte	0x04, 0x17
        /*000a*/ 	.short	(.L_77 - .L_76)
.L_76:
        /*000c*/ 	.word	0x00000000
        /*0010*/ 	.short	0x0005
        /*0012*/ 	.short	0x0020
        /*0014*/ 	.byte	0x00, 0xf5, 0x21, 0x00


	//----- nvinfo : EIATTR_KPARAM_INFO
	.align		4
.L_77:
        /*0018*/ 	.byte	0x04, 0x17
        /*001a*/ 	.short	(.L_79 - .L_78)
.L_78:
        /*001c*/ 	.word	0x00000000
        /*0020*/ 	.short	0x0004
        /*0022*/ 	.short	0x0018
        /*0024*/ 	.byte	0x00, 0xf0, 0x21, 0x00


	//----- nvinfo : EIATTR_KPARAM_INFO
	.align		4
.L_79:
        /*0028*/ 	.byte	0x04, 0x17
        /*002a*/ 	.short	(.L_81 - .L_80)
.L_80:
        /*002c*/ 	.word	0x00000000
        /*0030*/ 	.short	0x0003
        /*0032*/ 	.short	0x0014
        /*0034*/ 	.byte	0x00, 0xf0, 0x11, 0x00


	//----- nvinfo : EIATTR_KPARAM_INFO
	.align		4
.L_81:
        /*0038*/ 	.byte	0x04, 0x17
        /*003a*/ 	.short	(.L_83 - .L_82)
.L_82:
        /*003c*/ 	.word	0x00000000
        /*0040*/ 	.short	0x0002
        /*0042*/ 	.short	0x0010
        /*0044*/ 	.byte	0x00, 0xf0, 0x11, 0x00


	//----- nvinfo : EIATTR_KPARAM_INFO
	.align		4
.L_83:
        /*0048*/ 	.byte	0x04, 0x17
        /*004a*/ 	.short	(.L_85 - .L_84)
.L_84:
        /*004c*/ 	.word	0x00000000
        /*0050*/ 	.short	0x0001
        /*0052*/ 	.short	0x0008
        /*0054*/ 	.byte	0x00, 0xf0, 0x21, 0x00


	//----- nvinfo : EIATTR_KPARAM_INFO
	.align		4
.L_85:
        /*0058*/ 	.byte	0x04, 0x17
        /*005a*/ 	.short	(.L_87 - .L_86)
.L_86:
        /*005c*/ 	.word	0x00000000
        /*0060*/ 	.short	0x0000
        /*0062*/ 	.short	0x0000
        /*0064*/ 	.byte	0x00, 0xf0, 0x21, 0x00


	//----- nvinfo : EIATTR_SPARSE_MMA_MASK
	.align		4
.L_87:
        /*0068*/ 	.byte	0x03, 0x50
        /*006a*/ 	.short	0x0000


	//----- nvinfo : EIATTR_MAXREG_COUNT
	.align		4
        /*006c*/ 	.byte	0x03, 0x1b
        /*006e*/ 	.short	0x00ff


	//----- nvinfo : EIATTR_MERCURY_ISA_VERSION
	.align		4
        /*0070*/ 	.byte	0x03, 0x5f
        /*0072*/ 	.short	0x0101


	//----- nvinfo : EIATTR_VRC_CTA_INIT_COUNT
	.align		4
        /*0074*/ 	.byte	0x02, 0x4a
	.zero		1
	.zero		1


	//----- nvinfo : EIATTR_EXIT_INSTR_OFFSETS
	.align		4
        /*0078*/ 	.byte	0x04, 0x1c
        /*007a*/ 	.short	(.L_89 - .L_88)


	//   ....[0]....
.L_88:
        /*007c*/ 	.word	0x00000100


	//   ....[1]....
        /*0080*/ 	.word	0x000006d0


	//   ....[2]....
        /*0084*/ 	.word	0x00002200


	//   ....[3]....
        /*0088*/ 	.word	0x00002280


	//   ....[4]....
        /*008c*/ 	.word	0x00003df0


	//   ....[5]....
        /*0090*/ 	.word	0x00004240


	//----- nvinfo : EIATTR_CRS_STACK_SIZE
	.align		4
.L_89:
        /*0094*/ 	.byte	0x04, 0x1e
        /*0096*/ 	.short	(.L_91 - .L_90)
.L_90:
        /*0098*/ 	.word	0x00000000


	//----- nvinfo : EIATTR_CBANK_PARAM_SIZE
	.align		4
.L_91:
        /*009c*/ 	.byte	0x03, 0x19
        /*009e*/ 	.short	0x0028


	//----- nvinfo : EIATTR_PARAM_CBANK
	.align		4
        /*00a0*/ 	.byte	0x04, 0x0a
        /*00a2*/ 	.short	(.L_93 - .L_92)
	.align		4
.L_92:
        /*00a4*/ 	.word	index@(.nv.constant0._Z31GPU_exponentialIntegralDouble_4ddiidPd)
        /*00a8*/ 	.short	0x0380
        /*00aa*/ 	.short	0x0028


	//----- nvinfo : EIATTR_SW_WAR
	.align		4
.L_93:
        /*00ac*/ 	.byte	0x04, 0x36
        /*00ae*/ 	.short	(.L_95 - .L_94)
.L_94:
        /*00b0*/ 	.word	0x00000008
.L_95:


//--------------------- .nv.info._Z31GPU_exponentialIntegralDouble_3ddiiidPd --------------------------
	.section	.nv.info._Z31GPU_exponentialIntegralDouble_3ddiiidPd,"",@"SHT_CUDA_INFO"
	.sectionflags	@""
	.align	4


	//----- nvinfo : EIATTR_CUDA_API_VERSION
	.align		4
        /*0000*/ 	.byte	0x04, 0x37
        /*0002*/ 	.short	(.L_97 - .L_96)
.L_96:
        /*0004*/ 	.word	0x00000082


	//----- nvinfo : EIATTR_KPARAM_INFO
	.align		4
.L_97:
        /*0008*/ 	.byte	0x04, 0x17
        /*000a*/ 	.short	(.L_99 - .L_98)
.L_98:
        /*000c*/ 	.word	0x00000000
        /*0010*/ 	.short	0x0006
        /*0012*/ 	.short	0x0028
        /*0014*/ 	.byte	0x00, 0xf5, 0x21, 0x00


	//----- nvinfo : EIATTR_KPARAM_INFO
	.align		4
.L_99:
        /*0018*/ 	.byte	0x04, 0x17
        /*001a*/ 	.short	(.L_101 - .L_100)
.L_100:
        /*001c*/ 	.word	0x00000000
        /*0020*/ 	.short	0x0005
        /*0022*/ 	.short	0x0020
        /*0024*/ 	.byte	0x00, 0xf0, 0x21, 0x00


	//----- nvinfo : EIATTR_KPARAM_INFO
	.align		4
.L_101:
        /*0028*/ 	.byte	0x04, 0x17
        /*002a*/ 	.short	(.L_103 - .L_102)
.L_102:
        /*002c*/ 	.word	0x00000000
        /*0030*/ 	.short	0x0004
        /*0032*/ 	.short	0x0018
        /*0034*/ 	.byte	0x00, 0xf0, 0x11, 0x00


	//----- nvinfo : EIATTR_KPARAM_INFO
	.align		4
.L_103:
        /*0038*/ 	.byte	0x04, 0x17
        /*003a*/ 	.short	(.L_105 - .L_104)
.L_104:
        /*003c*/ 	.word	0x00000000
        /*0040*/ 	.short	0x0003
        /*0042*/ 	.short	0x0014
        /*0044*/ 	.byte	0x00, 0xf0, 0x11, 0x00


	//----- nvinfo : EIATTR_KPARAM_INFO
	.align		4
.L_105:
        /*0048*/ 	.byte	0x04, 0x17
        /*004a*/ 	.short	(.L_107 - .L_106)
.L_106:
        /*004c*/ 	.word	0x00000000
        /*0050*/ 	.short	0x0002
        /*0052*/ 	.short	0x0010
        /*0054*/ 	.byte	0x00, 0xf0, 0x11, 0x00


	//----- nvinfo : EIATTR_KPARAM_INFO
	.align		4
.L_107:
        /*0058*/ 	.byte	0x04, 0x17
        /*005a*/ 	.short	(.L_109 - .L_108)
.L_108:
        /*005c*/ 	.word	0x00000000
        /*0060*/ 	.short	0x0001
        /*0062*/ 	.short	0x0008
        /*0064*/ 	.byte	0x00, 0xf0, 0x21, 0x00


	//----- nvinfo : EIATTR_KPARAM_INFO
	.align		4
.L_109:
        /*0068*/ 	.byte	0x04, 0x17
        /*006a*/ 	.short	(.L_111 - .L_110)
.L_110:
        /*006c*/ 	.word	0x00000000
        /*0070*/ 	.short	0x0000
        /*0072*/ 	.short	0x0000
        /*0074*/ 	.byte	0x00, 0xf0, 0x21, 0x00


	//----- nvinfo : EIATTR_SPARSE_MMA_MASK
	.align		4
.L_111:
        /*0078*/ 	.byte	0x03, 0x50
        /*007a*/ 	.short	0x0000


	//----- nvinfo : EIATTR_MAXREG_COUNT
	.align		4
        /*007c*/ 	.byte	0x03, 0x1b
        /*007e*/ 	.short	0x00ff


	//----- nvinfo : EIATTR_MERCURY_ISA_VERSION
	.align		4
        /*0080*/ 	.byte	0x03, 0x5f
        /*0082*/ 	.short	0x0101


	//----- nvinfo : EIATTR_VRC_CTA_INIT_COUNT
	.align		4
        /*0084*/ 	.byte	0x02, 0x4a
	.zero		1
	.zero		1


	//----- nvinfo : EIATTR_EXIT_INSTR_OFFSETS
	.align		4
        /*0088*/ 	.byte	0x04, 0x1c
        /*008a*/ 	.short	(.L_113 - .L_112)


	//   ....[0]....
.L_112:
        /*008c*/ 	.word	0x00000120


	//   ....[1]....
        /*0090*/ 	.word	0x00000710


	//   ....[2]....
        /*0094*/ 	.word	0x000023e0


	//   ....[3]....
        /*0098*/ 	.word	0x00002460


	//   ....[4]....
        /*009c*/ 	.word	0x00004270


	//   ....[5]....
        /*00a0*/ 	.word	0x000046c0


	//----- nvinfo : EIATTR_CRS_STACK_SIZE
	.align		4
.L_113:
        /*00a4*/ 	.byte	0x04, 0x1e
        /*00a6*/ 	.short	(.L_115 - .L_114)
.L_114:
        /*00a8*/ 	.word	0x00000000


	//----- nvinfo : EIATTR_CBANK_PARAM_SIZE
	.align		4
.L_115:
        /*00ac*/ 	.byte	0x03, 0x19
        /*00ae*/ 	.short	0x0030


	//----- nvinfo : EIATTR_PARAM_CBANK
	.align		4
        /*00b0*/ 	.byte	0x04, 0x0a
        /*00b2*/ 	.short	(.L_117 - .L_116)
	.align		4
.L_116:
        /*00b4*/ 	.word	index@(.nv.constant0._Z31GPU_exponentialIntegralDouble_3ddiiidPd)
        /*00b8*/ 	.short	0x0380
        /*00ba*/ 	.short	0x0030


	//----- nvinfo : EIATTR_SW_WAR
	.align		4
.L_117:
        /*00bc*/ 	.byte	0x04, 0x36
        /*00be*/ 	.short	(.L_119 - .L_118)
.L_118:
        /*00c0*/ 	.word	0x00000008
.L_119:


//--------------------- .nv.info._Z31GPU_exponentialIntegralDouble_2ddiidPd --------------------------
	.section	.nv.info._Z31GPU_exponentialIntegralDouble_2ddiidPd,"",@"SHT_CUDA_INFO"
	.sectionflags	@""
	.align	4


	//----- nvinfo : EIATTR_CUDA_API_VERSION
	.align		4
        /*0000*/ 	.byte	0x04, 0x37
        /*0002*/ 	.short	(.L_121 - .L_120)
.L_120:
        /*0004*/ 	.word	0x00000082


	//----- nvinfo : EIATTR_KPARAM_INFO
	.align		4
.L_121:
        /*0008*/ 	.byte	0x04, 0x17
        /*000a*/ 	.short	(.L_123 - .L_122)
.L_122:
        /*000c*/ 	.word	0x00000000
        /*0010*/ 	.short	0x0005
        /*0012*/ 	.short	0x0020
        /*0014*/ 	.byte	0x00, 0xf5, 0x21, 0x00


	//----- nvinfo : EIATTR_KPARAM_INFO
	.align		4
.L_123:
        /*0018*/ 	.byte	0x04, 0x17
        /*001a*/ 	.short	(.L_125 - .L_124)
.L_124:
        /*001c*/ 	.word	0x00000000
        /*0020*/ 	.short	0x0004
        /*0022*/ 	.short	0x0018
        /*0024*/ 	.byte	0x00, 0xf0, 0x21, 0x00


	//----- nvinfo : EIATTR_KPARAM_INFO
	.align		4
.L_125:
        /*0028*/ 	.byte	0x04, 0x17
        /*002a*/ 	.short	(.L_127 - .L_126)
.L_126:
        /*002c*/ 	.word	0x00000000
        /*0030*/ 	.short	0x0003
        /*0032*/ 	.short	0x0014
        /*0034*/ 	.byte	0x00, 0xf0, 0x11, 0x00


	//----- nvinfo : EIATTR_KPARAM_INFO
	.align		4
.L_127:
        /*0038*/ 	.byte	0x04, 0x17
        /*003a*/ 	.short	(.L_129 - .L_128)
.L_128:
        /*003c*/ 	.word	0x00000000
        /*0040*/ 	.short	0x0002
        /*0042*/ 	.short	0x0010
        /*0044*/ 	.byte	0x00, 0xf0, 0x11, 0x00


	//----- nvinfo : EIATTR_KPARAM_INFO
	.align		4
.L_129:
        /*0048*/ 	.byte	0x04, 0x17
        /*004a*/ 	.short	(.L_131 - .L_130)
.L_130:
        /*004c*/ 	.word	0x00000000
        /*0050*/ 	.short	0x0001
        /*0052*/ 	.short	0x0008
        /*0054*/ 	.byte	0x00, 0xf0, 0x21, 0x00


	//----- nvinfo : EIATTR_KPARAM_INFO
	.align		4
.L_131:
        /*0058*/ 	.byte	0x04, 0x17
        /*005a*/ 	.short	(.L_133 - .L_132)
.L_132:
        /*005c*/ 	.word	0x00000000
        /*0060*/ 	.short	0x0000
        /*0062*/ 	.short	0x0000
        /*0064*/ 	.byte	0x00, 0xf0, 0x21, 0x00


	//----- nvinfo : EIATTR_SPARSE_MMA_MASK
	.align		4
.L_133:
        /*0068*/ 	.byte	0x03, 0x50
        /*006a*/ 	.short	0x0000


	//----- nvinfo : EIATTR_MAXREG_COUNT
	.align		4
        /*006c*/ 	.byte	0x03, 0x1b
        /*006e*/ 	.short	0x00ff


	//----- nvinfo : EIATTR_EXTERNS
	.align		4
        /*0070*/ 	.byte	0x04, 0x0f
        /*0072*/ 	.short	(.L_135 - .L_134)


	//   ....[0]....
	.align		4
.L_134:
        /*0074*/ 	.word	index@(vprintf)


	//----- nvinfo : EIATTR_MERCURY_ISA_VERSION
	.align		4
.L_135:
        /*0078*/ 	.byte	0x03, 0x5f
        /*007a*/ 	.short	0x0101


	//----- nvinfo : EIATTR_VRC_CTA_INIT_COUNT
	.align		4
        /*007c*/ 	.byte	0x02, 0x4a
	.zero		1
	.zero		1


	//----- nvinfo : EIATTR_SYSCALL_OFFSETS
	.align		4
        /*0080*/ 	.byte	0x04, 0x46
        /*0082*/ 	.short	(.L_137 - .L_136)


	//   ....[0]....
.L_136:
        /*0084*/ 	.word	0x00001e80


	//----- nvinfo : EIATTR_EXIT_INSTR_OFFSETS
	.align		4
.L_137:
        /*0088*/ 	.byte	0x04, 0x1c
        /*008a*/ 	.short	(.L_139 - .L_138)


	//   ....[0]....
.L_138:
        /*008c*/ 	.word	0x00000110


	//   ....[1]....
        /*0090*/ 	.word	0x00001ed0


	//   ....[2]....
        /*0094*/ 	.word	0x00001f00


	//   ....[3]....
        /*0098*/ 	.word	0x00004000


	//----- nvinfo : EIATTR_CRS_STACK_SIZE
	.align		4
.L_139:
        /*009c*/ 	.byte	0x04, 0x1e
        /*009e*/ 	.short	(.L_141 - .L_140)
.L_140:
        /*00a0*/ 	.word	0x00000000


	//----- nvinfo : EIATTR_CBANK_PARAM_SIZE
	.align		4
.L_141:
        /*00a4*/ 	.byte	0x03, 0x19
        /*00a6*/ 	.short	0x0028


	//----- nvinfo : EIATTR_PARAM_CBANK
	.align		4
        /*00a8*/ 	.byte	0x04, 0x0a
        /*00aa*/ 	.short	(.L_143 - .L_142)
	.align		4
.L_142:
        /*00ac*/ 	.word	index@(.nv.constant0._Z31GPU_exponentialIntegralDouble_2ddiidPd)
        /*00b0*/ 	.short	0x0380
        /*00b2*/ 	.short	0x0028


	//----- nvinfo : EIATTR_SW_WAR
	.align		4
.L_143:
        /*00b4*/ 	.byte	0x04, 0x36
        /*00b6*/ 	.short	(.L_145 - .L_144)
.L_144:
        /*00b8*/ 	.word	0x00000008
.L_145:


//--------------------- .nv.info._Z31GPU_exponentialIntegralDouble_1ddidPd --------------------------
	.section	.nv.info._Z31GPU_exponentialIntegralDouble_1ddidPd,"",@"SHT_CUDA_INFO"
	.sectionflags	@""
	.align	4


	//----- nvinfo : EIATTR_CUDA_API_VERSION
	.align		4
        /*0000*/ 	.byte	0x04, 0x37
        /*0002*/ 	.short	(.L_147 - .L_146)
.L_146:
        /*0004*/ 	.word	0x00000082


	//----- nvinfo : EIATTR_KPARAM_INFO
	.align		4
.L_147:
        /*0008*/ 	.byte	0x04, 0x17
        /*000a*/ 	.short	(.L_149 - .L_148)
.L_148:
        /*000c*/ 	.word	0x00000000
        /*0010*/ 	.short	0x0004
        /*0012*/ 	.short	0x0020
        /*0014*/ 	.byte	0x00, 0xf5, 0x21, 0x00


	//----- nvinfo : EIATTR_KPARAM_INFO
	.align		4
.L_149:
        /*0018*/ 	.byte	0x04, 0x17
        /*001a*/ 	.short	(.L_151 - .L_150)
.L_150:
        /*001c*/ 	.word	0x00000000
        /*0020*/ 	.short	0x0003
        /*0022*/ 	.short	0x0018
        /*0024*/ 	.byte	0x00, 0xf0, 0x21, 0x00


	//----- nvinfo : EIATTR_KPARAM_INFO
	.align		4
.L_151:
        /*0028*/ 	.byte	0x04, 0x17
        /*002a*/ 	.short	(.L_153 - .L_152)
.L_152:
        /*002c*/ 	.word	0x00000000
        /*0030*/ 	.short	0x0002
        /*0032*/ 	.short	0x0010
        /*0034*/ 	.byte	0x00, 0xf0, 0x11, 0x00


	//----- nvinfo : EIATTR_KPARAM_INFO
	.align		4
.L_153:
        /*0038*/ 	.byte	0x04, 0x17
        /*003a*/ 	.short	(.L_155 - .L_154)
.L_154:
        /*003c*/ 	.word	0x00000000
        /*0040*/ 	.short	0x0001
        /*0042*/ 	.short	0x0008
        /*0044*/ 	.byte	0x00, 0xf0, 0x21, 0x00


	//----- nvinfo : EIATTR_KPARAM_INFO
	.align		4
.L_155:
        /*0048*/ 	.byte	0x04, 0x17
        /*004a*/ 	.short	(.L_157 - .L_156)
.L_156:
        /*004c*/ 	.word	0x00000000
        /*0050*/ 	.short	0x0000
        /*0052*/ 	.short	0x0000
        /*0054*/ 	.byte	0x00, 0xf0, 0x21, 0x00


	//----- nvinfo : EIATTR_SPARSE_MMA_MASK
	.align		4
.L_157:
        /*0058*/ 	.byte	0x03, 0x50
        /*005a*/ 	.short	0x0000


	//----- nvinfo : EIATTR_MAXREG_COUNT
	.align		4
        /*005c*/ 	.byte	0x03, 0x1b
        /*005e*/ 	.short	0x00ff


	//----- nvinfo : EIATTR_EXTERNS
	.align		4
        /*0060*/ 	.byte	0x04, 0x0f
        /*0062*/ 	.short	(.L_159 - .L_158)


	//   ....[0]....
	.align		4
.L_158:
        /*0064*/ 	.word	index@(vprintf)


	//----- nvinfo : EIATTR_MERCURY_ISA_VERSION
	.align		4
.L_159:
        /*0068*/ 	.byte	0x03, 0x5f
        /*006a*/ 	.short	0x0101


	//----- nvinfo : EIATTR_VRC_CTA_INIT_COUNT
	.align		4
        /*006c*/ 	.byte	0x02, 0x4a
	.zero		1
	.zero		1


	//----- nvinfo : EIATTR_SYSCALL_OFFSETS
	.align		4
        /*0070*/ 	.byte	0x04, 0x46
        /*0072*/ 	.short	(.L_161 - .L_160)


	//   ....[0]....
.L_160:
        /*0074*/ 	.word	0x00001e50


	//----- nvinfo : EIATTR_EXIT_INSTR_OFFSETS
	.align		4
.L_161:
        /*0078*/ 	.byte	0x04, 0x1c
        /*007a*/ 	.short	(.L_163 - .L_162)


	//   ....[0]....
.L_162:
        /*007c*/ 	.word	0x00001ec0


	//   ....[1]....
        /*0080*/ 	.word	0x000041c0


	//----- nvinfo : EIATTR_CRS_STACK_SIZE
	.align		4
.L_163:
        /*0084*/ 	.byte	0x04, 0x1e
        /*0086*/ 	.short	(.L_165 - .L_164)
.L_164:
        /*0088*/ 	.word	0x00000000


	//----- nvinfo : EIATTR_CBANK_PARAM_SIZE
	.align		4
.L_165:
        /*008c*/ 	.byte	0x03, 0x19
        /*008e*/ 	.short	0x0028


	//----- nvinfo : EIATTR_PARAM_CBANK
	.align		4
        /*0090*/ 	.byte	0x04, 0x0a
        /*0092*/ 	.short	(.L_167 - .L_166)
	.align		4
.L_166:
        /*0094*/ 	.word	index@(.nv.constant0._Z31GPU_exponentialIntegralDouble_1ddidPd)
        /*0098*/ 	.short	0x0380
        /*009a*/ 	.short	0x0028


	//----- nvinfo : EIATTR_SW_WAR
	.align		4
.L_167:
        /*009c*/ 	.byte	0x04, 0x36
        /*009e*/ 	.short	(.L_169 - .L_168)
.L_168:
        /*00a0*/ 	.word	0x00000008
.L_169:


//--------------------- .nv.callgraph             --------------------------
	.section	.nv.callgraph,"",@"SHT_CUDA_CALLGRAPH"
	.align	4
	.sectionentsize	8
	.align		4
        /*0000*/ 	.word	0x00000000
	.align		4
        /*0004*/ 	.word	0xffffffff
	.align		4
        /*0008*/ 	.word	index@(_Z31GPU_exponentialIntegralDouble_2ddiidPd)
	.align		4
        /*000c*/ 	.word	index@(vprintf)
	.align		4
        /*0010*/ 	.word	index@(_Z31GPU_exponentialIntegralDouble_1ddidPd)
	.align		4
        /*0014*/ 	.word	index@(vprintf)
	.align		4
        /*0018*/ 	.word	0x00000000
	.align		4
        /*001c*/ 	.word	0xfffffffe
	.align		4
        /*0020*/ 	.word	0x00000000
	.align		4
        /*0024*/ 	.word	0xfffffffd
	.align		4
        /*0028*/ 	.word	0x00000000
	.align		4
        /*002c*/ 	.word	0xfffffffc


//--------------------- .nv.constant3             --------------------------
	.section	.nv.constant3,"a",@progbits
	.align	8
.nv.constant3:
	.type		C_eulerConstant,@object
	.size		C_eulerConstant,(.L_0 - C_eulerConstant)
C_eulerConstant:
	.zero		8
.L_0:


//--------------------- .nv.constant4             --------------------------
	.section	.nv.constant4,"a",@progbits
	.align	8
	.align		8
.nv.constant4:
        /*0000*/ 	.dword	$str
	.align		8
        /*0008*/ 	.dword	vprintf


//--------------------- .text._Z38GPU_exponentialIntegralDouble_5_launchddiidPd --------------------------
	.section	.text._Z38GPU_exponentialIntegralDouble_5_launchddiidPd,"ax",@progbits
	.align	128
        .global         _Z38GPU_exponentialIntegralDouble_5_launchddiidPd
        .type           _Z38GPU_exponentialIntegralDouble_5_launchddiidPd,@function
        .size           _Z38GPU_exponentialIntegralDouble_5_launchddiidPd,(.L_x_469 - _Z38GPU_exponentialIntegralDouble_5_launchddiidPd)
        .other          _Z38GPU_exponentialIntegralDouble_5_launchddiidPd,@"STO_CUDA_ENTRY STV_DEFAULT"
_Z38GPU_exponentialIntegralDouble_5_launchddiidPd:
.text._Z38GPU_exponentialIntegralDouble_5_launchddiidPd:
[----:B------:R-:W-:Y:S01]  /*0000*/  LDC R1, c[0x0][0x37c] ;  /* 0x0000df00ff017b82 */ /* 0x000fe20000000800 */
[----:B------:R-:W0:Y:S07]  /*0010*/  S2R R7, SR_TID.X ;  /* 0x0000000000077919 */ /* 0x000e2e0000002100 */
[----:B------:R-:W0:Y:S01]  /*0020*/  LDC R0, c[0x0][0x360] ;  /* 0x0000d800ff007b82 */ /* 0x000e220000000800 */
[----:B------:R-:W1:Y:S01]  /*0030*/  LDCU.64 UR8, c[0x0][0x390] ;  /* 0x00007200ff0877ac */ /* 0x000e620008000a00 */
[----:B------:R-:W2:Y:S01]  /*0040*/  S2R R2, SR_TID.Y ;  /* 0x0000000000027919 */ /* 0x000ea20000002200 */
[----:B------:R-:W3:Y:S05]  /*0050*/  LDCU.64 UR6, c[0x0][0x398] ;  /* 0x00007300ff0677ac */ /* 0x000eea0008000a00 */
[----:B------:R-:W0:Y:S08]  /*0060*/  S2UR UR4, SR_CTAID.X ;  /* 0x00000000000479c3 */ /* 0x000e300000002500 */
[----:B------:R-:W2:Y:S08]  /*0070*/  S2UR UR5, SR_CTAID.Y ;  /* 0x00000000000579c3 */ /* 0x000eb00000002600 */
[----:B------:R-:W2:Y:S08]  /*0080*/  LDC R3, c[0x0][0x364] ;  /* 0x0000d900ff037b82 */ /* 0x000eb00000000800 */
[----:B------:R-:W3:Y:S01]  /*0090*/  LDC.64 R4, c[0x0][0x380] ;  /* 0x0000e000ff047b82 */ /* 0x000ee20000000a00 */
[----:B0-----:R-:W-:-:S05]  /*00a0*/  IMAD R0, R0, UR4, R7 ;  /* 0x0000000400007c24 */ /* 0x001fca000f8e0207 */
[----:B-1----:R-:W-:Y:S01]  /*00b0*/  ISETP.GE.AND P0, PT, R0, UR9, PT ;  /* 0x0000000900007c0c */ /* 0x002fe2000bf06270 */
[----:B--2---:R-:W-:-:S04]  /*00c0*/  IMAD R3, R3, UR5, R2 ;  /* 0x0000000503037c24 */ /* 0x004fc8000f8e0202 */
[----:B------:R-:W3:Y:S01]  /*00d0*/  I2F.F64.U32 R10, R3 ;  /* 0x00000003000a7312 */ /* 0x000ee20000201800 */
[----:B------:R-:W-:Y:S01]  /*00e0*/  ISETP.GE.OR P0, PT, R3, UR8, P0 ;  /* 0x0000000803007c0c */ /* 0x000fe20008706670 */
[----:B---3--:R-:W-:-:S12]  /*00f0*/  DFMA R10, R10, UR6, R4 ;  /* 0x000000060a0a7c2b */ /* 0x008fd80008000004 */
[----:B------:R-:W-:Y:S05]  /*0100*/  @P0 EXIT ;  /* 0x000000000000094d */ /* 0x000fea0003800000 */
[----:B------:R-:W-:Y:S01]  /*0110*/  VIADD R2, R0, 0x1 ;  /* 0x0000000100027836 */ /* 0x000fe20000000000 */
[----:B------:R-:W0:Y:S04]  /*0120*/  LDCU.64 UR4, c[0x0][0x358] ;  /* 0x00006b00ff0477ac */ /* 0x000e280008000a00 */
[----:B------:R-:W-:-:S13]  /*0130*/  ISETP.NE.AND P0, PT, R2, RZ, PT ;  /* 0x000000ff0200720c */ /* 0x000fda0003f05270 */
[----:B------:R-:W-:Y:S05]  /*0140*/  @P0 BRA `(.L_x_0) ;  /* 0x0000000400640947 */ /* 0x000fea0003800000 */
[----:B------:R-:W-:Y:S01]  /*0150*/  IMAD.MOV.U32 R4, RZ, RZ, 0x652b82fe ;  /* 0x652b82feff047424 */ /* 0x000fe200078e00ff */
[----:B------:R-:W-:Y:S01]  /*0160*/  UMOV UR6, 0xfefa39ef ;  /* 0xfefa39ef00067882 */ /* 0x000fe20000000000 */
[----:B------:R-:W-:Y:S01]  /*0170*/  IMAD.MOV.U32 R5, RZ, RZ, 0x3ff71547 ;  /* 0x3ff71547ff057424 */ /* 0x000fe200078e00ff */
[----:B------:R-:W-:Y:S01]  /*0180*/  UMOV UR7, 0x3fe62e42 ;  /* 0x3fe62e4200077882 */ /* 0x000fe20000000000 */
[----:B------:R-:W1:Y:S01]  /*0190*/  MUFU.RCP64H R13, R11 ;  /* 0x0000000b000d7308 */ /* 0x000e620000001800 */
[----:B------:R-:W-:Y:S01]  /*01a0*/  MOV R12, 0x1 ;  /* 0x00000001000c7802 */ /* 0x000fe20000000f00 */
[----:B------:R-:W-:Y:S01]  /*01b0*/  DADD R16, -RZ, -R10 ;  /* 0x00000000ff107229 */ /* 0x000fe2000000090a */
[----:B------:R-:W-:Y:S01]  /*01c0*/  BSSY.RECONVERGENT B0, `(.L_x_1) ;  /* 0x000003c000007945 */ /* 0x000fe20003800200 */
[----:B------:R-:W-:-:S08]  /*01d0*/  DFMA R4, R10, -R4, 6.75539944105574400000e+15 ;  /* 0x433800000a04742b */ /* 0x000fd00000000804 */
[----:B------:R-:W-:Y:S01]  /*01e0*/  DADD R6, R4, -6.75539944105574400000e+15 ;  /* 0xc338000004067429 */ /* 0x000fe20000000000 */
[----:B------:R-:W-:Y:S01]  /*01f0*/  IMAD.MOV.U32 R2, RZ, RZ, R17 ;  /* 0x000000ffff027224 */ /* 0x000fe200078e0011 */
[----:B-1----:R-:W-:-:S04]  /*0200*/  DFMA R14, -R10, R12, 1 ;  /* 0x3ff000000a0e742b */ /* 0x002fc8000000010c */
[----:B------:R-:W-:Y:S02]  /*0210*/  FSETP.GEU.AND P0, PT, |R2|, 4.1917929649353027344, PT ;  /* 0x4086232b0200780b */ /* 0x000fe40003f0e200 */
[----:B------:R-:W-:Y:S01]  /*0220*/  DFMA R8, R6, -UR6, -R10 ;  /* 0x8000000606087c2b */ /* 0x000fe2000800080a */
[----:B------:R-:W-:Y:S01]  /*0230*/  UMOV UR6, 0x3b39803f ;  /* 0x3b39803f00067882 */ /* 0x000fe20000000000 */
[----:B------:R-:W-:Y:S01]  /*0240*/  UMOV UR7, 0x3c7abc9e ;  /* 0x3c7abc9e00077882 */ /* 0x000fe20000000000 */
[----:B------:R-:W-:-:S05]  /*0250*/  DFMA R14, R14, R14, R14 ;  /* 0x0000000e0e0e722b */ /* 0x000fca000000000e */
[----:B------:R-:W-:Y:S01]  /*0260*/  DFMA R6, R6, -UR6, R8 ;  /* 0x8000000606067c2b */ /* 0x000fe20008000008 */
[----:B------:R-:W-:Y:S01]  /*0270*/  UMOV UR6, 0x69ce2bdf ;  /* 0x69ce2bdf00067882 */ /* 0x000fe20000000000 */
[----:B------:R-:W-:Y:S01]  /*0280*/  IMAD.MOV.U32 R8, RZ, RZ, -0x35dec16 ;  /* 0xfca213eaff087424 */ /* 0x000fe200078e00ff */
[----:B------:R-:W-:Y:S01]  /*0290*/  UMOV UR7, 0x3e5ade15 ;  /* 0x3e5ade1500077882 */ /* 0x000fe20000000000 */
[----:B------:R-:W-:Y:S01]  /*02a0*/  IMAD.MOV.U32 R9, RZ, RZ, 0x3e928af3 ;  /* 0x3e928af3ff097424 */ /* 0x000fe200078e00ff */
[----:B------:R-:W-:-:S05]  /*02b0*/  DFMA R14, R12, R14, R12 ;  /* 0x0000000e0c0e722b */ /* 0x000fca000000000c */
[----:B------:R-:W-:Y:S01]  /*02c0*/  DFMA R8, R6, UR6, R8 ;  /* 0x0000000606087c2b */ /* 0x000fe20008000008 */
[----:B------:R-:W-:Y:S01]  /*02d0*/  UMOV UR6, 0x62401315 ;  /* 0x6240131500067882 */ /* 0x000fe20000000000 */
[----:B------:R-:W-:-:S06]  /*02e0*/  UMOV UR7, 0x3ec71dee ;  /* 0x3ec71dee00077882 */ /* 0x000fcc0000000000 */
[----:B------:R-:W-:Y:S01]  /*02f0*/  DFMA R8, R6, R8, UR6 ;  /* 0x0000000606087e2b */ /* 0x000fe20008000008 */
        /* <DEDUP_REMOVED lines=20> */
[----:B------:R-:W-:-:S08]  /*0440*/  DFMA R8, R6, R8, UR6 ;  /* 0x0000000606087e2b */ /* 0x000fd00008000008 */
[----:B------:R-:W-:-:S08]  /*0450*/  DFMA R8, R6, R8, 1 ;  /* 0x3ff000000608742b */ /* 0x000fd00000000008 */
[----:B------:R-:W-:Y:S02]  /*0460*/  DFMA R8, R6, R8, 1 ;  /* 0x3ff000000608742b */ /* 0x000fe40000000008 */
[----:B------:R-:W-:-:S08]  /*0470*/  DFMA R6, -R10, R14, 1 ;  /* 0x3ff000000a06742b */ /* 0x000fd0000000010e */
[----:B------:R-:W-:Y:S01]  /*0480*/  DFMA R6, R14, R6, R14 ;  /* 0x000000060e06722b */ /* 0x000fe2000000000e */
[----:B------:R-:W-:Y:S02]  /*0490*/  IMAD R17, R4, 0x100000, R9 ;  /* 0x0010000004117824 */ /* 0x000fe400078e0209 */
[----:B------:R-:W-:Y:S01]  /*04a0*/  IMAD.MOV.U32 R16, RZ, RZ, R8 ;  /* 0x000000ffff107224 */ /* 0x000fe200078e0008 */
[----:B------:R-:W-:Y:S07]  /*04b0*/  @!P0 BRA `(.L_x_2) ;  /* 0x0000000000308947 */ /* 0x000fee0003800000 */
[----:B------:R-:W-:Y:S01]  /*04c0*/  FSETP.GEU.AND P1, PT, |R2|, 4.2275390625, PT ;  /* 0x408748000200780b */ /* 0x000fe20003f2e200 */
[C---:B------:R-:W-:Y:S02]  /*04d0*/  DADD R12, -R10.reuse, +INF ;  /* 0x7ff000000a0c7429 */ /* 0x040fe40000000100 */
[----:B------:R-:W-:-:S08]  /*04e0*/  DSETP.GT.AND P0, PT, R10, RZ, PT ;  /* 0x000000ff0a00722a */ /* 0x000fd00003f04000 */
[----:B------:R-:W-:Y:S02]  /*04f0*/  FSEL R16, R12, RZ, !P0 ;  /* 0x000000ff0c107208 */ /* 0x000fe40004000000 */
[----:B------:R-:W-:Y:S02]  /*0500*/  @!P1 LEA.HI R2, R4, R4, RZ, 0x1 ;  /* 0x0000000404029211 */ /* 0x000fe400078f08ff */
[----:B------:R-:W-:Y:S02]  /*0510*/  FSEL R17, R13, RZ, !P0 ;  /* 0x000000ff0d117208 */ /* 0x000fe40004000000 */
[----:B------:R-:W-:-:S05]  /*0520*/  @!P1 SHF.R.S32.HI R5, RZ, 0x1, R2 ;  /* 0x00000001ff059819 */ /* 0x000fca0000011402 */
[----:B------:R-:W-:Y:S02]  /*0530*/  @!P1 IMAD.IADD R4, R4, 0x1, -R5 ;  /* 0x0000000104049824 */ /* 0x000fe400078e0a05 */
[----:B------:R-:W-:-:S03]  /*0540*/  @!P1 IMAD R9, R5, 0x100000, R9 ;  /* 0x0010000005099824 */ /* 0x000fc600078e0209 */
[----:B------:R-:W-:Y:S02]  /*0550*/  @!P1 LEA R5, R4, 0x3ff00000, 0x14 ;  /* 0x3ff0000004059811 */ /* 0x000fe400078ea0ff */
[----:B------:R-:W-:-:S06]  /*0560*/  @!P1 MOV R4, RZ ;  /* 0x000000ff00049202 */ /* 0x000fcc0000000f00 */
[----:B------:R-:W-:-:S11]  /*0570*/  @!P1 DMUL R16, R8, R4 ;  /* 0x0000000408109228 */ /* 0x000fd60000000000 */
.L_x_2:
[----:B0-----:R-:W-:Y:S05]  /*0580*/  BSYNC.RECONVERGENT B0 ;  /* 0x0000000000007941 */ /* 0x001fea0003800200 */
.L_x_1:
[----:B------:R-:W-:Y:S01]  /*0590*/  IMAD.MOV.U32 R8, RZ, RZ, R16 ;  /* 0x000000ffff087224 */ /* 0x000fe200078e0010 */
[----:B------:R-:W-:Y:S01]  /*05a0*/  FSETP.GEU.AND P1, PT, |R17|, 6.5827683646048100446e-37, PT ;  /* 0x036000001100780b */ /* 0x000fe20003f2e200 */
[----:B------:R-:W-:Y:S01]  /*05b0*/  IMAD.MOV.U32 R9, RZ, RZ, R17 ;  /* 0x000000ffff097224 */ /* 0x000fe200078e0011 */
[----:B------:R-:W-:Y:S05]  /*05c0*/  BSSY.RECONVERGENT B0, `(.L_x_3) ;  /* 0x000000b000007945 */ /* 0x000fea0003800200 */
[----:B------:R-:W-:-:S08]  /*05d0*/  DMUL R4, R6, R8 ;  /* 0x0000000806047228 */ /* 0x000fd00000000000 */
[----:B------:R-:W-:-:S08]  /*05e0*/  DFMA R8, -R10, R4, R8 ;  /* 0x000000040a08722b */ /* 0x000fd00000000108 */
[----:B------:R-:W-:-:S10]  /*05f0*/  DFMA R4, R6, R8, R4 ;  /* 0x000000080604722b */ /* 0x000fd40000000004 */
[----:B------:R-:W-:-:S05]  /*0600*/  FFMA R2, RZ, R11, R5 ;  /* 0x0000000bff027223 */ /* 0x000fca0000000005 */
[----:B------:R-:W-:-:S13]  /*0610*/  FSETP.GT.AND P0, PT, |R2|, 1.469367938527859385e-39, PT ;  /* 0x001000000200780b */ /* 0x000fda0003f04200 */
[----:B------:R-:W-:Y:S05]  /*0620*/  @P0 BRA P1, `(.L_x_4) ;  /* 0x0000000000100947 */ /* 0x000fea0000800000 */
[----:B------:R-:W-:Y:S01]  /*0630*/  IMAD.MOV.U32 R14, RZ, RZ, R10 ;  /* 0x000000ffff0e7224 */ /* 0x000fe200078e000a */
[----:B------:R-:W-:Y:S01]  /*0640*/  MOV R2, 0x670 ;  /* 0x0000067000027802 */ /* 0x000fe20000000f00 */
[----:B------:R-:W-:-:S07]  /*0650*/  IMAD.MOV.U32 R15, RZ, RZ, R11 ;  /* 0x000000ffff0f7224 */ /* 0x000fce00078e000b */
[----:B------:R-:W-:Y:S05]  /*0660*/  CALL.REL.NOINC `($__internal_1_$__cuda_sm20_div_rn_f64_full) ;  /* 0x0000003c00a47944 */ /* 0x000fea0003c00000 */
.L_x_4:
[----:B------:R-:W-:Y:S05]  /*0670*/  BSYNC.RECONVERGENT B0 ;  /* 0x0000000000007941 */ /* 0x000fea0003800200 */
.L_x_3:
[----:B------:R-:W0:Y:S01]  /*0680*/  LDC.64 R6, c[0x0][0x3a0] ;  /* 0x0000e800ff067b82 */ /* 0x000e220000000a00 */
[----:B------:R-:W1:Y:S02]  /*0690*/  LDCU UR6, c[0x0][0x390] ;  /* 0x00007200ff0677ac */ /* 0x000e640008000800 */
[----:B-1----:R-:W-:-:S04]  /*06a0*/  IMAD R3, R0, UR6, R3 ;  /* 0x0000000600037c24 */ /* 0x002fc8000f8e0203 */
[----:B0-----:R-:W-:-:S05]  /*06b0*/  IMAD.WIDE R2, R3, 0x8, R6 ;  /* 0x0000000803027825 */ /* 0x001fca00078e0206 */
[----:B------:R-:W-:Y:S01]  /*06c0*/  STG.E.64 desc[UR4][R2.64], R4 ;  /* 0x0000000402007986 */ /* 0x000fe2000c101b04 */
[----:B------:R-:W-:Y:S05]  /*06d0*/  EXIT ;  /* 0x000000000000794d */ /* 0x000fea0003800000 */
.L_x_0:
[----:B------:R-:W-:-:S14]  /*06e0*/  DSETP.GTU.AND P0, PT, R10, 1, PT ;  /* 0x3ff000000a00742a */ /* 0x000fdc0003f0c000 */
[----:B------:R-:W-:Y:S05]  /*06f0*/  @P0 BRA `(.L_x_5) ;  /* 0x0000001800e40947 */ /* 0x000fea0003800000 */
[----:B------:R-:W-:Y:S01]  /*0700*/  ISETP.NE.AND P0, PT, R0, RZ, PT ;  /* 0x000000ff0000720c */ /* 0x000fe20003f05270 */
[----:B------:R-:W-:-:S12]  /*0710*/  BSSY.RECONVERGENT B0, `(.L_x_6) ;  /* 0x000006f000007945 */ /* 0x000fd80003800200 */
[----:B------:R-:W-:Y:S05]  /*0720*/  @!P0 BRA `(.L_x_7) ;  /* 0x0000000000508947 */ /* 0x000fea0003800000 */
[----:B------:R-:W1:Y:S01]  /*0730*/  I2F.F64 R4, R0 ;  /* 0x0000000000047312 */ /* 0x000e620000201c00 */
[----:B------:R-:W-:Y:S07]  /*0740*/  BSSY.RECONVERGENT B2, `(.L_x_8) ;  /* 0x0000011000027945 */ /* 0x000fee0003800200 */
[----:B-1----:R-:W1:Y:S01]  /*0750*/  MUFU.RCP64H R7, R5 ;  /* 0x0000000500077308 */ /* 0x002e620000001800 */
[----:B------:R-:W-:-:S05]  /*0760*/  VIADD R6, R5, 0x300402 ;  /* 0x0030040205067836 */ /* 0x000fca0000000000 */
[----:B------:R-:W-:Y:S01]  /*0770*/  FSETP.GEU.AND P0, PT, |R6|, 5.8789094863358348022e-39, PT ;  /* 0x004004020600780b */ /* 0x000fe20003f0e200 */
[----:B-1----:R-:W-:-:S08]  /*0780*/  DFMA R8, -R4, R6, 1 ;  /* 0x3ff000000408742b */ /* 0x002fd00000000106 */
[----:B------:R-:W-:-:S08]  /*0790*/  DFMA R8, R8, R8, R8 ;  /* 0x000000080808722b */ /* 0x000fd00000000008 */
[----:B------:R-:W-:-:S08]  /*07a0*/  DFMA R8, R6, R8, R6 ;  /* 0x000000080608722b */ /* 0x000fd00000000006 */
[----:B------:R-:W-:-:S08]  /*07b0*/  DFMA R12, -R4, R8, 1 ;  /* 0x3ff00000040c742b */ /* 0x000fd00000000108 */
[----:B------:R-:W-:Y:S01]  /*07c0*/  DFMA R20, R8, R12, R8 ;  /* 0x0000000c0814722b */ /* 0x000fe20000000008 */
[----:B------:R-:W-:Y:S10]  /*07d0*/  @P0 BRA `(.L_x_9) ;  /* 0x00000000001c0947 */ /* 0x000ff40003800000 */
[----:B------:R-:W-:Y:S02]  /*07e0*/  LOP3.LUT R2, R5, 0x7fffffff, RZ, 0xc0, !PT ;  /* 0x7fffffff05027812 */ /* 0x000fe400078ec0ff */
[----:B------:R-:W-:-:S03]  /*07f0*/  MOV R6, R4 ;  /* 0x0000000400067202 */ /* 0x000fc60000000f00 */
[----:B------:R-:W-:Y:S01]  /*0800*/  VIADD R4, R2, 0xfff00000 ;  /* 0xfff0000002047836 */ /* 0x000fe20000000000 */
[----:B------:R-:W-:-:S07]  /*0810*/  MOV R2, 0x830 ;  /* 0x0000083000027802 */ /* 0x000fce0000000f00 */
[----:B0-----:R-:W-:Y:S05]  /*0820*/  CALL.REL.NOINC `($__internal_0_$__cuda_sm20_dblrcp_rn_slowpath_v3) ;  /* 0x0000003800887944 */ /* 0x001fea0003c00000 */
[----:B------:R-:W-:Y:S02]  /*0830*/  IMAD.MOV.U32 R20, RZ, RZ, R4 ;  /* 0x000000ffff147224 */ /* 0x000fe400078e0004 */
[----:B------:R-:W-:-:S07]  /*0840*/  IMAD.MOV.U32 R21, RZ, RZ, R5 ;  /* 0x000000ffff157224 */ /* 0x000fce00078e0005 */
.L_x_9:
[----:B0-----:R-:W-:Y:S05]  /*0850*/  BSYNC.RECONVERGENT B2 ;  /* 0x0000000000027941 */ /* 0x001fea0003800200 */
.L_x_8:
[----:B------:R-:W-:Y:S05]  /*0860*/  BRA `(.L_x_10) ;  /* 0x0000000400647947 */ /* 0x000fea0003800000 */
.L_x_7:
[----:B------:R-:W-:Y:S01]  /*0870*/  ISETP.GT.AND P0, PT, R11, 0xfffff, PT ;  /* 0x000fffff0b00780c */ /* 0x000fe20003f04270 */
[----:B------:R-:W-:Y:S01]  /*0880*/  IMAD.MOV.U32 R4, RZ, RZ, R10 ;  /* 0x000000ffff047224 */ /* 0x000fe200078e000a */
[----:B------:R-:W-:Y:S01]  /*0890*/  MOV R2, R11 ;  /* 0x0000000b00027202 */ /* 0x000fe20000000f00 */
[----:B------:R-:W-:Y:S01]  /*08a0*/  IMAD.MOV.U32 R5, RZ, RZ, R11 ;  /* 0x000000ffff057224 */ /* 0x000fe200078e000b */
[----:B------:R-:W-:Y:S01]  /*08b0*/  BSSY.RECONVERGENT B1, `(.L_x_11) ;  /* 0x0000051000017945 */ /* 0x000fe20003800200 */
[----:B------:R-:W-:-:S08]  /*08c0*/  IMAD.MOV.U32 R15, RZ, RZ, -0x3ff ;  /* 0xfffffc01ff0f7424 */ /* 0x000fd000078e00ff */
[----:B------:R-:W-:Y:S01]  /*08d0*/  @!P0 DMUL R4, R10, 1.80143985094819840000e+16 ;  /* 0x435000000a048828 */ /* 0x000fe20000000000 */
[----:B------:R-:W-:-:S09]  /*08e0*/  @!P0 IMAD.MOV.U32 R15, RZ, RZ, -0x435 ;  /* 0xfffffbcbff0f8424 */ /* 0x000fd200078e00ff */
[----:B------:R-:W-:-:S04]  /*08f0*/  @!P0 IMAD.MOV.U32 R2, RZ, RZ, R5 ;  /* 0x000000ffff028224 */ /* 0x000fc800078e0005 */
[----:B------:R-:W-:-:S05]  /*0900*/  VIADD R6, R2, 0xffffffff ;  /* 0xffffffff02067836 */ /* 0x000fca0000000000 */
[----:B------:R-:W-:Y:S01]  /*0910*/  ISETP.GT.U32.AND P1, PT, R6, 0x7feffffe, PT ;  /* 0x7feffffe0600780c */ /* 0x000fe20003f24070 */
[----:B------:R-:W-:Y:S01]  /*0920*/  IMAD.MOV.U32 R6, RZ, RZ, R10 ;  /* 0x000000ffff067224 */ /* 0x000fe200078e000a */
[----:B------:R-:W-:-:S11]  /*0930*/  @!P0 MOV R6, R4 ;  /* 0x0000000400068202 */ /* 0x000fd60000000f00 */
[----:B------:R-:W-:Y:S05]  /*0940*/  @P1 BRA `(.L_x_12) ;  /* 0x0000000400041947 */ /* 0x000fea0003800000 */
[----:B------:R-:W-:Y:S01]  /*0950*/  LOP3.LUT R4, R2, 0xfffff, RZ, 0xc0, !PT ;  /* 0x000fffff02047812 */ /* 0x000fe200078ec0ff */
[----:B------:R-:W-:Y:S01]  /*0960*/  IMAD.MOV.U32 R18, RZ, RZ, -0x748574fc ;  /* 0x8b7a8b04ff127424 */ /* 0x000fe200078e00ff */
[----:B------:R-:W-:Y:S01]  /*0970*/  MOV R19, 0x3ed0ee25 ;  /* 0x3ed0ee2500137802 */ /* 0x000fe20000000f00 */
[----:B------:R-:W-:Y:S01]  /*0980*/  UMOV UR6, 0x3ae80f1e ;  /* 0x3ae80f1e00067882 */ /* 0x000fe20000000000 */
[----:B------:R-:W-:Y:S01]  /*0990*/  LOP3.LUT R5, R4, 0x3ff00000, RZ, 0xfc, !PT ;  /* 0x3ff0000004057812 */ /* 0x000fe200078efcff */
[----:B------:R-:W-:Y:S01]  /*09a0*/  IMAD.MOV.U32 R4, RZ, RZ, R6 ;  /* 0x000000ffff047224 */ /* 0x000fe200078e0006 */
[----:B------:R-:W-:Y:S01]  /*09b0*/  UMOV UR7, 0x3eb1380b ;  /* 0x3eb1380b00077882 */ /* 0x000fe20000000000 */
[----:B------:R-:W-:Y:S01]  /*09c0*/  IMAD.MOV.U32 R6, RZ, RZ, RZ ;  /* 0x000000ffff067224 */ /* 0x000fe200078e00ff */
[----:B------:R-:W-:Y:S01]  /*09d0*/  ISETP.GE.U32.AND P0, PT, R5, 0x3ff6a09f, PT ;  /* 0x3ff6a09f0500780c */ /* 0x000fe20003f06070 */
[----:B------:R-:W-:Y:S01]  /*09e0*/  IMAD.MOV.U32 R21, RZ, RZ, 0x43300000 ;  /* 0x43300000ff157424 */ /* 0x000fe200078e00ff */
[----:B------:R-:W-:Y:S01]  /*09f0*/  LEA.HI R20, R2, R15, RZ, 0xc ;  /* 0x0000000f02147211 */ /* 0x000fe200078f60ff */
[----:B------:R-:W-:Y:S01]  /*0a00*/  UMOV UR8, 0x80000000 ;  /* 0x8000000000087882 */ /* 0x000fe20000000000 */
[----:B------:R-:W-:-:S09]  /*0a10*/  UMOV UR9, 0x43300000 ;  /* 0x4330000000097882 */ /* 0x000fd20000000000 */
[----:B------:R-:W-:Y:S02]  /*0a20*/  @P0 VIADD R7, R5, 0xfff00000 ;  /* 0xfff0000005070836 */ /* 0x000fe40000000000 */
[----:B------:R-:W-:Y:S02]  /*0a30*/  @P0 VIADD R20, R20, 0x1 ;  /* 0x0000000114140836 */ /* 0x000fe40000000000 */
[----:B------:R-:W-:-:S03]  /*0a40*/  @P0 IMAD.MOV.U32 R5, RZ, RZ, R7 ;  /* 0x000000ffff050224 */ /* 0x000fc600078e0007 */
[----:B------:R-:W-:-:S03]  /*0a50*/  LOP3.LUT R20, R20, 0x80000000, RZ, 0x3c, !PT ;  /* 0x8000000014147812 */ /* 0x000fc600078e3cff */
[C---:B------:R-:W-:Y:S02]  /*0a60*/  DADD R16, R4.reuse, 1 ;  /* 0x3ff0000004107429 */ /* 0x040fe40000000000 */
[----:B------:R-:W-:-:S04]  /*0a70*/  DADD R4, R4, -1 ;  /* 0xbff0000004047429 */ /* 0x000fc80000000000 */
[----:B------:R-:W1:Y:S02]  /*0a80*/  MUFU.RCP64H R7, R17 ;  /* 0x0000001100077308 */ /* 0x000e640000001800 */
[----:B-1----:R-:W-:-:S08]  /*0a90*/  DFMA R8, -R16, R6, 1 ;  /* 0x3ff000001008742b */ /* 0x002fd00000000106 */
[----:B------:R-:W-:-:S08]  /*0aa0*/  DFMA R8, R8, R8, R8 ;  /* 0x000000080808722b */ /* 0x000fd00000000008 */
[----:B------:R-:W-:-:S08]  /*0ab0*/  DFMA R6, R6, R8, R6 ;  /* 0x000000080606722b */ /* 0x000fd00000000006 */
[----:B------:R-:W-:-:S08]  /*0ac0*/  DMUL R8, R4, R6 ;  /* 0x0000000604087228 */ /* 0x000fd00000000000 */
[----:B------:R-:W-:-:S08]  /*0ad0*/  DFMA R8, R4, R6, R8 ;  /* 0x000000060408722b */ /* 0x000fd00000000008 */
[----:B------:R-:W-:Y:S02]  /*0ae0*/  DMUL R12, R8, R8 ;  /* 0x00000008080c7228 */ /* 0x000fe40000000000 */
[----:B------:R-:W-:-:S06]  /*0af0*/  DADD R14, R4, -R8 ;  /* 0x00000000040e7229 */ /* 0x000fcc0000000808 */
[----:B------:R-:W-:Y:S01]  /*0b00*/  DFMA R16, R12, UR6, R18 ;  /* 0x000000060c107c2b */ /* 0x000fe20008000012 */
[----:B------:R-:W-:Y:S01]  /*0b10*/  UMOV UR6, 0x9f02676f ;  /* 0x9f02676f00067882 */ /* 0x000fe20000000000 */
[----:B------:R-:W-:Y:S01]  /*0b20*/  UMOV UR7, 0x3ef3b266 ;  /* 0x3ef3b26600077882 */ /* 0x000fe20000000000 */
[----:B------:R-:W-:Y:S02]  /*0b30*/  DADD R18, R14, R14 ;  /* 0x000000000e127229 */ /* 0x000fe4000000000e */
[----:B------:R-:W-:Y:S01]  /*0b40*/  DADD R14, R20, -UR8 ;  /* 0x80000008140e7e29 */ /* 0x000fe20008000000 */
[----:B------:R-:W-:Y:S01]  /*0b50*/  UMOV UR8, 0xfefa39ef ;  /* 0xfefa39ef00087882 */ /* 0x000fe20000000000 */
[----:B------:R-:W-:Y:S01]  /*0b60*/  UMOV UR9, 0x3fe62e42 ;  /* 0x3fe62e4200097882 */ /* 0x000fe20000000000 */
[----:B------:R-:W-:Y:S01]  /*0b70*/  DFMA R16, R12, R16, UR6 ;  /* 0x000000060c107e2b */ /* 0x000fe20008000010 */
[----:B------:R-:W-:Y:S01]  /*0b80*/  UMOV UR6, 0xa9ab0956 ;  /* 0xa9ab095600067882 */ /* 0x000fe20000000000 */
[----:B------:R-:W-:Y:S01]  /*0b90*/  UMOV UR7, 0x3f1745cb ;  /* 0x3f1745cb00077882 */ /* 0x000fe20000000000 */
[----:B------:R-:W-:-:S02]  /*0ba0*/  DFMA R18, R4, -R8, R18 ;  /* 0x800000080412722b */ /* 0x000fc40000000012 */
[----:B------:R-:W-:-:S03]  /*0bb0*/  DFMA R4, R14, UR8, R8 ;  /* 0x000000080e047c2b */ /* 0x000fc60008000008 */
[----:B------:R-:W-:Y:S01]  /*0bc0*/  DFMA R16, R12, R16, UR6 ;  /* 0x000000060c107e2b */ /* 0x000fe20008000010 */
[----:B------:R-:W-:Y:S01]  /*0bd0*/  UMOV UR6, 0x2d1b5154 ;  /* 0x2d1b515400067882 */ /* 0x000fe20000000000 */
[----:B------:R-:W-:Y:S01]  /*0be0*/  UMOV UR7, 0x3f3c71c7 ;  /* 0x3f3c71c700077882 */ /* 0x000fe20000000000 */
[----:B------:R-:W-:-:S05]  /*0bf0*/  DMUL R18, R6, R18 ;  /* 0x0000001206127228 */ /* 0x000fca0000000000 */
        /* <DEDUP_REMOVED lines=11> */
[----:B------:R-:W-:Y:S02]  /*0cb0*/  UMOV UR7, 0x3fe62e42 ;  /* 0x3fe62e4200077882 */ /* 0x000fe40000000000 */
[----:B------:R-:W-:Y:S01]  /*0cc0*/  DFMA R20, R14, -UR6, R4 ;  /* 0x800000060e147c2b */ /* 0x000fe20008000004 */
[----:B------:R-:W-:Y:S01]  /*0cd0*/  UMOV UR6, 0x3b39803f ;  /* 0x3b39803f00067882 */ /* 0x000fe20000000000 */
[----:B------:R-:W-:Y:S02]  /*0ce0*/  UMOV UR7, 0x3c7abc9e ;  /* 0x3c7abc9e00077882 */ /* 0x000fe40000000000 */
[----:B------:R-:W-:-:S04]  /*0cf0*/  DMUL R16, R12, R16 ;  /* 0x000000100c107228 */ /* 0x000fc80000000000 */
[----:B------:R-:W-:-:S04]  /*0d00*/  DADD R20, -R8, R20 ;  /* 0x0000000008147229 */ /* 0x000fc80000000114 */
[----:B------:R-:W-:-:S08]  /*0d10*/  DFMA R16, R8, R16, R18 ;  /* 0x000000100810722b */ /* 0x000fd00000000012 */
[----:B------:R-:W-:-:S08]  /*0d20*/  DADD R16, R16, -R20 ;  /* 0x0000000010107229 */ /* 0x000fd00000000814 */
[----:B------:R-:W-:-:S08]  /*0d30*/  DFMA R16, R14, UR6, R16 ;  /* 0x000000060e107c2b */ /* 0x000fd00008000010 */
[----:B------:R-:W-:Y:S01]  /*0d40*/  DADD R4, R4, R16 ;  /* 0x0000000004047229 */ /* 0x000fe20000000010 */
[----:B------:R-:W-:Y:S10]  /*0d50*/  BRA `(.L_x_13) ;  /* 0x0000000000187947 */ /* 0x000ff40003800000 */
.L_x_12:
[----:B------:R-:W-:Y:S01]  /*0d60*/  IMAD.MOV.U32 R6, RZ, RZ, 0x0 ;  /* 0x00000000ff067424 */ /* 0x000fe200078e00ff */
[----:B------:R-:W-:Y:S01]  /*0d70*/  LOP3.LUT P0, RZ, R5, 0x7fffffff, RZ, 0xc0, !PT ;  /* 0x7fffffff05ff7812 */ /* 0x000fe2000780c0ff */
[----:B------:R-:W-:-:S06]  /*0d80*/  IMAD.MOV.U32 R7, RZ, RZ, 0x7ff00000 ;  /* 0x7ff00000ff077424 */ /* 0x000fcc00078e00ff */
[----:B------:R-:W-:-:S10]  /*0d90*/  DFMA R6, R4, R6, +INF ;  /* 0x7ff000000406742b */ /* 0x000fd40000000006 */
[----:B------:R-:W-:Y:S02]  /*0da0*/  FSEL R4, R6, RZ, P0 ;  /* 0x000000ff06047208 */ /* 0x000fe40000000000 */
[----:B------:R-:W-:-:S07]  /*0db0*/  FSEL R5, R7, -QNAN , P0 ;  /* 0xfff0000007057808 */ /* 0x000fce0000000000 */
.L_x_13:
[----:B0-----:R-:W-:Y:S05]  /*0dc0*/  BSYNC.RECONVERGENT B1 ;  /* 0x0000000000017941 */ /* 0x001fea0003800200 */
.L_x_11:
[----:B------:R-:W-:Y:S01]  /*0dd0*/  UMOV UR6, 0xfc6fb619 ;  /* 0xfc6fb61900067882 */ /* 0x000fe20000000000 */
[----:B------:R-:W-:Y:S02]  /*0de0*/  UMOV UR7, 0x3fe2788c ;  /* 0x3fe2788c00077882 */ /* 0x000fe40000000000 */
[----:B------:R-:W-:-:S11]  /*0df0*/  DADD R20, -R4, -UR6 ;  /* 0x8000000604147e29 */ /* 0x000fd60008000100 */
.L_x_10:
[----:B------:R-:W-:Y:S05]  /*0e00*/  BSYNC.RECONVERGENT B0 ;  /* 0x0000000000007941 */ /* 0x000fea0003800200 */
.L_x_6:
[----:B------:R-:W-:Y:S01]  /*0e10*/  DMUL R22, R10, 1.80143985094819840000e+16 ;  /* 0x435000000a167828 */ /* 0x000fe20000000000 */
[----:B------:R-:W-:Y:S01]  /*0e20*/  ISETP.GE.AND P0, PT, R11, 0x100000, PT ;  /* 0x001000000b00780c */ /* 0x000fe20003f06270 */
[----:B------:R-:W-:Y:S01]  /*0e30*/  IMAD.MOV.U32 R4, RZ, RZ, 0x0 ;  /* 0x00000000ff047424 */ /* 0x000fe200078e00ff */
[----:B------:R-:W-:Y:S01]  /*0e40*/  MOV R5, 0x7ff00000 ;  /* 0x7ff0000000057802 */ /* 0x000fe20000000f00 */
[----:B------:R-:W-:Y:S01]  /*0e50*/  BSSY.RECONVERGENT B0, `(.L_x_14) ;  /* 0x000013d000007945 */ /* 0x000fe20003800200 */
[----:B------:R-:W-:Y:S02]  /*0e60*/  IMAD.MOV.U32 R31, RZ, RZ, 0x1 ;  /* 0x00000001ff1f7424 */ /* 0x000fe400078e00ff */
[----:B------:R-:W-:Y:S02]  /*0e70*/  IMAD.MOV.U32 R24, RZ, RZ, 0x0 ;  /* 0x00000000ff187424 */ /* 0x000fe400078e00ff */
[----:B------:R-:W-:Y:S01]  /*0e80*/  IMAD.MOV.U32 R25, RZ, RZ, 0x3ff00000 ;  /* 0x3ff00000ff197424 */ /* 0x000fe200078e00ff */
[----:B------:R-:W-:-:S02]  /*0e90*/  FSEL R6, R22, R10, !P0 ;  /* 0x0000000a16067208 */ /* 0x000fc40004000000 */
[CC--:B------:R-:W-:Y:S02]  /*0ea0*/  FSEL R7, R23.reuse, R11.reuse, !P0 ;  /* 0x0000000b17077208 */ /* 0x0c0fe40004000000 */
[----:B------:R-:W-:Y:S02]  /*0eb0*/  SEL R30, R23, R11, !P0 ;  /* 0x0000000b171e7207 */ /* 0x000fe40004000000 */
[----:B------:R-:W-:Y:S02]  /*0ec0*/  LOP3.LUT P1, RZ, R7, 0x7fffffff, RZ, 0xc0, !PT ;  /* 0x7fffffff07ff7812 */ /* 0x000fe4000782c0ff */
[----:B------:R-:W-:Y:S01]  /*0ed0*/  DFMA R4, R6, R4, +INF ;  /* 0x7ff000000604742b */ /* 0x000fe20000000004 */
[----:B------:R-:W-:Y:S02]  /*0ee0*/  LOP3.LUT R27, R30, 0xfffff, RZ, 0xc0, !PT ;  /* 0x000fffff1e1b7812 */ /* 0x000fe400078ec0ff */
[----:B------:R-:W-:Y:S02]  /*0ef0*/  SHF.R.U32.HI R2, RZ, 0x14, R30 ;  /* 0x00000014ff027819 */ /* 0x000fe4000001161e */
[----:B------:R-:W-:-:S02]  /*0f00*/  LOP3.LUT R27, R27, 0x3ff00000, RZ, 0xfc, !PT ;  /* 0x3ff000001b1b7812 */ /* 0x000fc400078efcff */
[----:B------:R-:W-:Y:S01]  /*0f10*/  LEA.HI R26, R30, 0xfffffbcb, RZ, 0xc ;  /* 0xfffffbcb1e1a7811 */ /* 0x000fe200078f60ff */
[----:B------:R-:W-:Y:S01]  /*0f20*/  @P0 VIADD R26, R2, 0xfffffc01 ;  /* 0xfffffc01021a0836 */ /* 0x000fe20000000000 */
[----:B------:R-:W-:Y:S01]  /*0f30*/  SEL R22, R22, R10, !P0 ;  /* 0x0000000a16167207 */ /* 0x000fe20004000000 */
[----:B------:R-:W-:Y:S01]  /*0f40*/  VIADD R30, R30, 0xffffffff ;  /* 0xffffffff1e1e7836 */ /* 0x000fe20000000000 */
[----:B------:R-:W-:Y:S02]  /*0f50*/  FSEL R28, R4, RZ, P1 ;  /* 0x000000ff041c7208 */ /* 0x000fe40000800000 */
[----:B------:R-:W-:Y:S02]  /*0f60*/  FSEL R29, R5, -QNAN , P1 ;  /* 0xfff00000051d7808 */ /* 0x000fe40000800000 */
[----:B------:R-:W-:-:S07]  /*0f70*/  IADD3 R32, PT, PT, R27, -0x100000, RZ ;  /* 0xfff000001b207810 */ /* 0x000fce0007ffe0ff */
.L_x_45:
[----:B------:R-:W0:Y:S01]  /*0f80*/  I2F.F64.U32 R14, R31 ;  /* 0x0000001f000e7312 */ /* 0x000e220000201800 */
[----:B------:R-:W-:Y:S01]  /*0f90*/  IMAD.MOV.U32 R4, RZ, RZ, 0x1 ;  /* 0x00000001ff047424 */ /* 0x000fe200078e00ff */
[----:B------:R-:W-:Y:S01]  /*0fa0*/  DADD R16, -RZ, -R10 ;  /* 0x00000000ff107229 */ /* 0x000fe2000000090a */
[----:B------:R-:W-:Y:S09]  /*0fb0*/  BSSY.RECONVERGENT B2, `(.L_x_15) ;  /* 0x0000010000027945 */ /* 0x000ff20003800200 */
[----:B------:R-:W-:Y:S01]  /*0fc0*/  FSETP.GEU.AND P1, PT, |R17|, 6.5827683646048100446e-37, PT ;  /* 0x036000001100780b */ /* 0x000fe20003f2e200 */
[----:B0-----:R-:W0:Y:S02]  /*0fd0*/  MUFU.RCP64H R5, R15 ;  /* 0x0000000f00057308 */ /* 0x001e240000001800 */
[----:B0-----:R-:W-:-:S08]  /*0fe0*/  DFMA R6, -R14, R4, 1 ;  /* 0x3ff000000e06742b */ /* 0x001fd00000000104 */
[----:B------:R-:W-:-:S08]  /*0ff0*/  DFMA R6, R6, R6, R6 ;  /* 0x000000060606722b */ /* 0x000fd00000000006 */
[----:B------:R-:W-:-:S08]  /*1000*/  DFMA R6, R4, R6, R4 ;  /* 0x000000060406722b */ /* 0x000fd00000000004 */
[----:B------:R-:W-:-:S08]  /*1010*/  DFMA R4, -R14, R6, 1 ;  /* 0x3ff000000e04742b */ /* 0x000fd00000000106 */
[----:B------:R-:W-:-:S08]  /*1020*/  DFMA R4, R6, R4, R6 ;  /* 0x000000040604722b */ /* 0x000fd00000000006 */
[----:B------:R-:W-:-:S08]  /*1030*/  DMUL R6, R10, -R4 ;  /* 0x800000040a067228 */ /* 0x000fd00000000000 */
[----:B------:R-:W-:-:S08]  /*1040*/  DFMA R8, -R14, R6, -R10 ;  /* 0x000000060e08722b */ /* 0x000fd0000000090a */
[----:B------:R-:W-:-:S10]  /*1050*/  DFMA R4, R4, R8, R6 ;  /* 0x000000080404722b */ /* 0x000fd40000000006 */
[----:B------:R-:W-:-:S05]  /*1060*/  FFMA R2, RZ, R15, R5 ;  /* 0x0000000fff027223 */ /* 0x000fca0000000005 */
[----:B------:R-:W-:-:S13]  /*1070*/  FSETP.GT.AND P0, PT, |R2|, 1.469367938527859385e-39, PT ;  /* 0x001000000200780b */ /* 0x000fda0003f04200 */
[----:B------:R-:W-:Y:S05]  /*1080*/  @P0 BRA P1, `(.L_x_16) ;  /* 0x0000000000080947 */ /* 0x000fea0000800000 */
[----:B------:R-:W-:-:S07]  /*1090*/  MOV R2, 0x10b0 ;  /* 0x000010b000027802 */ /* 0x000fce0000000f00 */
[----:B------:R-:W-:Y:S05]  /*10a0*/  CALL.REL.NOINC `($__internal_1_$__cuda_sm20_div_rn_f64_full) ;  /* 0x0000003400147944 */ /* 0x000fea0003c00000 */
.L_x_16:
[----:B------:R-:W-:Y:S05]  /*10b0*/  BSYNC.RECONVERGENT B2 ;  /* 0x0000000000027941 */ /* 0x000fea0003800200 */
.L_x_15:
[----:B------:R-:W-:Y:S01]  /*10c0*/  ISETP.NE.AND P0, PT, R31, R0, PT ;  /* 0x000000001f00720c */ /* 0x000fe20003f05270 */
[----:B------:R-:W-:Y:S01]  /*10d0*/  BSSY.RECONVERGENT B2, `(.L_x_17) ;  /* 0x000010a000027945 */ /* 0x000fe20003800200 */
[----:B------:R-:W-:-:S11]  /*10e0*/  DMUL R24, R4, R24 ;  /* 0x0000001804187228 */ /* 0x000fd60000000000 */
[----:B------:R-:W-:Y:S05]  /*10f0*/  @!P0 BRA `(.L_x_18) ;  /* 0x0000000000588947 */ /* 0x000fea0003800000 */
[----:B------:R-:W-:Y:S01]  /*1100*/  IMAD.IADD R14, R31, 0x1, -R0 ;  /* 0x000000011f0e7824 */ /* 0x000fe200078e0a00 */
[----:B------:R-:W-:Y:S01]  /*1110*/  DADD R16, -RZ, -R24 ;  /* 0x00000000ff107229 */ /* 0x000fe20000000918 */
[----:B------:R-:W-:Y:S01]  /*1120*/  IMAD.MOV.U32 R4, RZ, RZ, 0x1 ;  /* 0x00000001ff047424 */ /* 0x000fe200078e00ff */
[----:B------:R-:W-:Y:S03]  /*1130*/  BSSY.RECONVERGENT B3, `(.L_x_19) ;  /* 0x0000011000037945 */ /* 0x000fe60003800200 */
[----:B------:R-:W0:Y:S05]  /*1140*/  I2F.F64 R14, R14 ;  /* 0x0000000e000e7312 */ /* 0x000e2a0000201c00 */
[----:B------:R-:W-:-:S03]  /*1150*/  FSETP.GEU.AND P1, PT, |R17|, 6.5827683646048100446e-37, PT ;  /* 0x036000001100780b */ /* 0x000fc60003f2e200 */
        /* <DEDUP_REMOVED lines=14> */
.L_x_20:
[----:B------:R-:W-:Y:S05]  /*1240*/  BSYNC.RECONVERGENT B3 ;  /* 0x0000000000037941 */ /* 0x000fea0003800200 */
.L_x_19:
[----:B------:R-:W-:Y:S05]  /*1250*/  BRA `(.L_x_21) ;  /* 0x0000000c00c47947 */ /* 0x000fea0003800000 */
.L_x_18:
[----:B------:R-:W-:Y:S01]  /*1260*/  ISETP.GE.AND P0, PT, R0, 0x1, PT ;  /* 0x000000010000780c */ /* 0x000fe20003f06270 */
[----:B------:R-:W-:Y:S01]  /*1270*/  BSSY.RECONVERGENT B3, `(.L_x_22) ;  /* 0x00000ad000037945 */ /* 0x000fe20003800200 */
[----:B------:R-:W-:Y:S02]  /*1280*/  IMAD.MOV.U32 R16, RZ, RZ, -0x39049e7 ;  /* 0xfc6fb619ff107424 */ /* 0x000fe400078e00ff */
[----:B------:R-:W-:-:S09]  /*1290*/  IMAD.MOV.U32 R17, RZ, RZ, -0x401d8774 ;  /* 0xbfe2788cff117424 */ /* 0x000fd200078e00ff */
[----:B------:R-:W-:Y:S05]  /*12a0*/  @!P0 BRA `(.L_x_23) ;  /* 0x0000000800a48947 */ /* 0x000fea0003800000 */
[----:B------:R-:W-:Y:S01]  /*12b0*/  IADD3 R2, PT, PT, R0, -0x1, RZ ;  /* 0xffffffff00027810 */ /* 0x000fe20007ffe0ff */
[----:B------:R-:W-:Y:S01]  /*12c0*/  BSSY.RECONVERGENT B4, `(.L_x_24) ;  /* 0x0000063000047945 */ /* 0x000fe20003800200 */
[----:B------:R-:W-:Y:S02]  /*12d0*/  IMAD.MOV.U32 R14, RZ, RZ, 0x1 ;  /* 0x00000001ff0e7424 */ /* 0x000fe400078e00ff */
[----:B------:R-:W-:Y:S01]  /*12e0*/  ISETP.GE.U32.AND P0, PT, R2, 0x3, PT ;  /* 0x000000030200780c */ /* 0x000fe20003f06070 */
[----:B------:R-:W-:Y:S02]  /*12f0*/  IMAD.MOV.U32 R16, RZ, RZ, -0x39049e7 ;  /* 0xfc6fb619ff107424 */ /* 0x000fe400078e00ff */
[----:B------:R-:W-:-:S10]  /*1300*/  IMAD.MOV.U32 R17, RZ, RZ, -0x401d8774 ;  /* 0xbfe2788cff117424 */ /* 0x000fd400078e00ff */
[----:B------:R-:W-:Y:S05]  /*1310*/  @!P0 BRA `(.L_x_25) ;  /* 0x0000000400748947 */ /* 0x000fea0003800000 */
[----:B------:R-:W-:Y:S01]  /*1320*/  BSSY.RECONVERGENT B5, `(.L_x_26) ;  /* 0x000005b000057945 */ /* 0x000fe20003800200 */
[----:B------:R-:W-:Y:S01]  /*1330*/  IMAD.MOV.U32 R14, RZ, RZ, RZ ;  /* 0x000000ffff0e7224 */ /* 0x000fe200078e00ff */
[----:B------:R-:W-:Y:S01]  /*1340*/  MOV R17, 0xbfe2788c ;  /* 0xbfe2788c00117802 */ /* 0x000fe20000000f00 */
[----:B------:R-:W-:-:S07]  /*1350*/  IMAD.MOV.U32 R16, RZ, RZ, -0x39049e7 ;  /* 0xfc6fb619ff107424 */ /* 0x000fce00078e00ff */
.L_x_35:
[----:B------:R-:W-:Y:S01]  /*1360*/  VIADD R4, R14, 0x1 ;  /* 0x000000010e047836 */ /* 0x000fe20000000000 */
[----:B------:R-:W-:Y:S05]  /*1370*/  BSSY.RECONVERGENT B6, `(.L_x_27) ;  /* 0x0000012000067945 */ /* 0x000fea0003800200 */
[----:B------:R-:W0:Y:S08]  /*1380*/  I2F.F64.U32 R4, R4 ;  /* 0x0000000400047312 */ /* 0x000e300000201800 */
[----:B0-----:R-:W0:Y:S01]  /*1390*/  MUFU.RCP64H R9, R5 ;  /* 0x0000000500097308 */ /* 0x001e220000001800 */
[----:B------:R-:W-:-:S05]  /*13a0*/  VIADD R8, R5, 0x300402 ;  /* 0x0030040205087836 */ /* 0x000fca0000000000 */
[----:B------:R-:W-:Y:S01]  /*13b0*/  FSETP.GEU.AND P0, PT, |R8|, 5.8789094863358348022e-39, PT ;  /* 0x004004020800780b */ /* 0x000fe20003f0e200 */
[----:B0-----:R-:W-:-:S08]  /*13c0*/  DFMA R6, -R4, R8, 1 ;  /* 0x3ff000000406742b */ /* 0x001fd00000000108 */
[----:B------:R-:W-:-:S08]  /*13d0*/  DFMA R18, R6, R6, R6 ;  /* 0x000000060612722b */ /* 0x000fd00000000006 */
[----:B------:R-:W-:-:S08]  /*13e0*/  DFMA R18, R8, R18, R8 ;  /* 0x000000120812722b */ /* 0x000fd00000000008 */
[----:B------:R-:W-:-:S08]  /*13f0*/  DFMA R6, -R4, R18, 1 ;  /* 0x3ff000000406742b */ /* 0x000fd00000000112 */
[----:B------:R-:W-:Y:S01]  /*1400*/  DFMA R18, R18, R6, R18 ;  /* 0x000000061212722b */ /* 0x000fe20000000012 */
[----:B------:R-:W-:Y:S10]  /*1410*/  @P0 BRA `(.L_x_28) ;  /* 0x00000000001c0947 */ /* 0x000ff40003800000 */
[----:B------:R-:W-:Y:S01]  /*1420*/  LOP3.LUT R2, R5, 0x7fffffff, RZ, 0xc0, !PT ;  /* 0x7fffffff05027812 */ /* 0x000fe200078ec0ff */
[----:B------:R-:W-:-:S04]  /*1430*/  IMAD.MOV.U32 R6, RZ, RZ, R4 ;  /* 0x000000ffff067224 */ /* 0x000fc800078e0004 */
[----:B------:R-:W-:Y:S01]  /*1440*/  VIADD R4, R2, 0xfff00000 ;  /* 0xfff0000002047836 */ /* 0x000fe20000000000 */
[----:B------:R-:W-:-:S07]  /*1450*/  MOV R2, 0x1470 ;  /* 0x0000147000027802 */ /* 0x000fce0000000f00 */
[----:B------:R-:W-:Y:S05]  /*1460*/  CALL.REL.NOINC `($__internal_0_$__cuda_sm20_dblrcp_rn_slowpath_v3) ;  /* 0x0000002c00787944 */ /* 0x000fea0003c00000 */
[----:B------:R-:W-:Y:S01]  /*1470*/  IMAD.MOV.U32 R18, RZ, RZ, R4 ;  /* 0x000000ffff127224 */ /* 0x000fe200078e0004 */
[----:B------:R-:W-:-:S07]  /*1480*/  MOV R19, R5 ;  /* 0x0000000500137202 */ /* 0x000fce0000000f00 */
.L_x_28:
[----:B------:R-:W-:Y:S05]  /*1490*/  BSYNC.RECONVERGENT B6 ;  /* 0x0000000000067941 */ /* 0x000fea0003800200 */
.L_x_27:
[----:B------:R-:W-:Y:S01]  /*14a0*/  VIADD R4, R14, 0x2 ;  /* 0x000000020e047836 */ /* 0x000fe20000000000 */
[----:B------:R-:W-:Y:S01]  /*14b0*/  BSSY.RECONVERGENT B6, `(.L_x_29) ;  /* 0x0000013000067945 */ /* 0x000fe20003800200 */
[----:B------:R-:W-:-:S04]  /*14c0*/  DADD R16, R18, R16 ;  /* 0x0000000012107229 */ /* 0x000fc80000000010 */
        /* <DEDUP_REMOVED lines=17> */
.L_x_30:
[----:B------:R-:W-:Y:S05]  /*15e0*/  BSYNC.RECONVERGENT B6 ;  /* 0x0000000000067941 */ /* 0x000fea0003800200 */
.L_x_29:
        /* <DEDUP_REMOVED lines=20> */
.L_x_32:
[----:B------:R-:W-:Y:S05]  /*1730*/  BSYNC.RECONVERGENT B6 ;  /* 0x0000000000067941 */ /* 0x000fea0003800200 */
.L_x_31:
[----:B------:R-:W-:Y:S01]  /*1740*/  VIADD R14, R14, 0x4 ;  /* 0x000000040e0e7836 */ /* 0x000fe20000000000 */
[----:B------:R-:W-:Y:S01]  /*1750*/  BSSY.RECONVERGENT B6, `(.L_x_33) ;  /* 0x0000013000067945 */ /* 0x000fe20003800200 */
[----:B------:R-:W-:Y:S02]  /*1760*/  DADD R16, R16, R18 ;  /* 0x0000000010107229 */ /* 0x000fe40000000012 */
        /* <DEDUP_REMOVED lines=17> */
.L_x_34:
[----:B------:R-:W-:Y:S05]  /*1880*/  BSYNC.RECONVERGENT B6 ;  /* 0x0000000000067941 */ /* 0x000fea0003800200 */
.L_x_33:
[----:B------:R-:W-:Y:S01]  /*1890*/  LOP3.LUT R5, R0, 0x7ffffffc, RZ, 0xc0, !PT ;  /* 0x7ffffffc00057812 */ /* 0x000fe200078ec0ff */
[----:B------:R-:W-:-:S03]  /*18a0*/  DADD R16, R16, R6 ;  /* 0x0000000010107229 */ /* 0x000fc60000000006 */
[----:B------:R-:W-:-:S13]  /*18b0*/  ISETP.NE.AND P0, PT, R14, R5, PT ;  /* 0x000000050e00720c */ /* 0x000fda0003f05270 */
[----:B------:R-:W-:Y:S05]  /*18c0*/  @P0 BRA `(.L_x_35) ;  /* 0xfffffff800a40947 */ /* 0x000fea000383ffff */
[----:B------:R-:W-:Y:S05]  /*18d0*/  BSYNC.RECONVERGENT B5 ;  /* 0x0000000000057941 */ /* 0x000fea0003800200 */
.L_x_26:
[----:B------:R-:W-:-:S07]  /*18e0*/  VIADD R14, R14, 0x1 ;  /* 0x000000010e0e7836 */ /* 0x000fce0000000000 */
.L_x_25:
[----:B------:R-:W-:Y:S05]  /*18f0*/  BSYNC.RECONVERGENT B4 ;  /* 0x0000000000047941 */ /* 0x000fea0003800200 */
.L_x_24:
[----:B------:R-:W-:-:S13]  /*1900*/  LOP3.LUT P0, R15, R0, 0x3, RZ, 0xc0, !PT ;  /* 0x00000003000f7812 */ /* 0x000fda000780c0ff */
[----:B------:R-:W-:Y:S05]  /*1910*/  @!P0 BRA `(.L_x_23) ;  /* 0x0000000400088947 */ /* 0x000fea0003800000 */
[----:B------:R-:W0:Y:S01]  /*1920*/  I2F.F64.U32 R4, R14 ;  /* 0x0000000e00047312 */ /* 0x000e220000201800 */
[----:B------:R-:W-:Y:S01]  /*1930*/  BSSY.RECONVERGENT B4, `(.L_x_36) ;  /* 0x0000012000047945 */ /* 0x000fe20003800200 */
[----:B------:R-:W-:-:S06]  /*1940*/  ISETP.NE.AND P0, PT, R15, 0x1, PT ;  /* 0x000000010f00780c */ /* 0x000fcc0003f05270 */
        /* <DEDUP_REMOVED lines=16> */
.L_x_37:
[----:B------:R-:W-:Y:S05]  /*1a50*/  BSYNC.RECONVERGENT B4 ;  /* 0x0000000000047941 */ /* 0x000fea0003800200 */
.L_x_36:
[----:B------:R-:W-:Y:S01]  /*1a60*/  DADD R16, R16, R6 ;  /* 0x0000000010107229 */ /* 0x000fe20000000006 */
[----:B------:R-:W-:Y:S10]  /*1a70*/  @!P0 BRA `(.L_x_23) ;  /* 0x0000000000b08947 */ /* 0x000ff40003800000 */
[----:B------:R-:W-:Y:S01]  /*1a80*/  VIADD R4, R14, 0x1 ;  /* 0x000000010e047836 */ /* 0x000fe20000000000 */
[----:B------:R-:W-:Y:S01]  /*1a90*/  BSSY.RECONVERGENT B4, `(.L_x_38) ;  /* 0x0000013000047945 */ /* 0x000fe20003800200 */
[----:B------:R-:W-:-:S04]  /*1aa0*/  ISETP.NE.AND P0, PT, R15, 0x2, PT ;  /* 0x000000020f00780c */ /* 0x000fc80003f05270 */
        /* <DEDUP_REMOVED lines=17> */
.L_x_39:
[----:B------:R-:W-:Y:S05]  /*1bc0*/  BSYNC.RECONVERGENT B4 ;  /* 0x0000000000047941 */ /* 0x000fea0003800200 */
.L_x_38:
[----:B------:R-:W-:Y:S01]  /*1bd0*/  DADD R16, R16, R6 ;  /* 0x0000000010107229 */ /* 0x000fe20000000006 */
[----:B------:R-:W-:Y:S10]  /*1be0*/  @!P0 BRA `(.L_x_23) ;  /* 0x0000000000548947 */ /* 0x000ff40003800000 */
        /* <DEDUP_REMOVED lines=19> */
.L_x_41:
[----:B------:R-:W-:Y:S05]  /*1d20*/  BSYNC.RECONVERGENT B4 ;  /* 0x0000000000047941 */ /* 0x000fea0003800200 */
.L_x_40:
[----:B------:R-:W-:-:S11]  /*1d30*/  DADD R16, R16, R8 ;  /* 0x0000000010107229 */ /* 0x000fd60000000008 */
.L_x_23:
[----:B------:R-:W-:Y:S05]  /*1d40*/  BSYNC.RECONVERGENT B3 ;  /* 0x0000000000037941 */ /* 0x000fea0003800200 */
.L_x_22:
[----:B------:R-:W-:Y:S01]  /*1d50*/  ISETP.GT.U32.AND P0, PT, R30, 0x7feffffe, PT ;  /* 0x7feffffe1e00780c */ /* 0x000fe20003f04070 */
[----:B------:R-:W-:Y:S01]  /*1d60*/  BSSY.RECONVERGENT B1, `(.L_x_42) ;  /* 0x000003e000017945 */ /* 0x000fe20003800200 */
[----:B------:R-:W-:Y:S02]  /*1d70*/  IMAD.MOV.U32 R8, RZ, RZ, R28 ;  /* 0x000000ffff087224 */ /* 0x000fe400078e001c */
[----:B------:R-:W-:-:S09]  /*1d80*/  IMAD.MOV.U32 R9, RZ, RZ, R29 ;  /* 0x000000ffff097224 */ /* 0x000fd200078e001d */
[----:B------:R-:W-:Y:S05]  /*1d90*/  @P0 BRA `(.L_x_43) ;  /* 0x0000000000e80947 */ /* 0x000fea0003800000 */
[----:B------:R-:W-:Y:S01]  /*1da0*/  ISETP.GT.U32.AND P0, PT, R27, 0x3ff6a09e, PT ;  /* 0x3ff6a09e1b00780c */ /* 0x000fe20003f04070 */
[----:B------:R-:W-:Y:S01]  /*1db0*/  IMAD.MOV.U32 R18, RZ, RZ, RZ ;  /* 0x000000ffff127224 */ /* 0x000fe200078e00ff */
[----:B------:R-:W-:Y:S01]  /*1dc0*/  UMOV UR6, 0x3ae80f1e ;  /* 0x3ae80f1e00067882 */ /* 0x000fe20000000000 */
[----:B------:R-:W-:Y:S01]  /*1dd0*/  IMAD.MOV.U32 R6, RZ, RZ, -0x748574fc ;  /* 0x8b7a8b04ff067424 */ /* 0x000fe200078e00ff */
[----:B------:R-:W-:Y:S01]  /*1de0*/  FSEL R23, R32, R27, P0 ;  /* 0x0000001b20177208 */ /* 0x000fe20000000000 */
[----:B------:R-:W-:Y:S01]  /*1df0*/  IMAD.MOV.U32 R7, RZ, RZ, 0x3ed0ee25 ;  /* 0x3ed0ee25ff077424 */ /* 0x000fe200078e00ff */
[----:B------:R-:W-:Y:S01]  /*1e00*/  UMOV UR7, 0x3eb1380b ;  /* 0x3eb1380b00077882 */ /* 0x000fe20000000000 */
[----:B------:R-:W-:Y:S01]  /*1e10*/  IADD3 R12, PT, PT, R26, 0x1, RZ ;  /* 0x000000011a0c7810 */ /* 0x000fe20007ffe0ff */
[----:B------:R-:W-:Y:S02]  /*1e20*/  IMAD.MOV.U32 R13, RZ, RZ, 0x43300000 ;  /* 0x43300000ff0d7424 */ /* 0x000fe400078e00ff */
[----:B------:R-:W-:-:S02]  /*1e30*/  DADD R8, R22, 1 ;  /* 0x3ff0000016087429 */ /* 0x000fc40000000000 */
[----:B------:R-:W-:Y:S01]  /*1e40*/  DADD R34, R22, -1 ;  /* 0xbff0000016227429 */ /* 0x000fe20000000000 */
[----:B------:R-:W-:-:S03]  /*1e50*/  @!P0 IMAD.MOV R12, RZ, RZ, R26 ;  /* 0x000000ffff0c8224 */ /* 0x000fc600078e021a */
[----:B------:R-:W0:Y:S02]  /*1e60*/  MUFU.RCP64H R19, R9 ;  /* 0x0000000900137308 */ /* 0x000e240000001800 */
[----:B------:R-:W-:Y:S01]  /*1e70*/  LOP3.LUT R12, R12, 0x80000000, RZ, 0x3c, !PT ;  /* 0x800000000c0c7812 */ /* 0x000fe200078e3cff */
[----:B0-----:R-:W-:-:S08]  /*1e80*/  DFMA R4, -R8, R18, 1 ;  /* 0x3ff000000804742b */ /* 0x001fd00000000112 */
[----:B------:R-:W-:-:S08]  /*1e90*/  DFMA R4, R4, R4, R4 ;  /* 0x000000040404722b */ /* 0x000fd00000000004 */
[----:B------:R-:W-:-:S08]  /*1ea0*/  DFMA R18, R18, R4, R18 ;  /* 0x000000041212722b */ /* 0x000fd00000000012 */
[----:B------:R-:W-:-:S08]  /*1eb0*/  DMUL R14, R34, R18 ;  /* 0x00000012220e7228 */ /* 0x000fd00000000000 */
[----:B------:R-:W-:-:S08]  /*1ec0*/  DFMA R14, R34, R18, R14 ;  /* 0x00000012220e722b */ /* 0x000fd0000000000e */
[----:B------:R-:W-:-:S08]  /*1ed0*/  DMUL R4, R14, R14 ;  /* 0x0000000e0e047228 */ /* 0x000fd00000000000 */
[----:B------:R-:W-:Y:S01]  /*1ee0*/  DFMA R6, R4, UR6, R6 ;  /* 0x0000000604067c2b */ /* 0x000fe20008000006 */
[----:B------:R-:W-:Y:S01]  /*1ef0*/  UMOV UR6, 0x9f02676f ;  /* 0x9f02676f00067882 */ /* 0x000fe20000000000 */
[----:B------:R-:W-:-:S06]  /*1f00*/  UMOV UR7, 0x3ef3b266 ;  /* 0x3ef3b26600077882 */ /* 0x000fcc0000000000 */
[----:B------:R-:W-:Y:S01]  /*1f10*/  DFMA R8, R4, R6, UR6 ;  /* 0x0000000604087e2b */ /* 0x000fe20008000006 */
[----:B------:R-:W-:Y:S01]  /*1f20*/  UMOV UR6, 0xa9ab0956 ;  /* 0xa9ab095600067882 */ /* 0x000fe20000000000 */
[----:B------:R-:W-:Y:S01]  /*1f30*/  UMOV UR7, 0x3f1745cb ;  /* 0x3f1745cb00077882 */ /* 0x000fe20000000000 */
[----:B------:R-:W-:-:S05]  /*1f40*/  DADD R6, R34, -R14 ;  /* 0x0000000022067229 */ /* 0x000fca000000080e */
[----:B------:R-:W-:Y:S01]  /*1f50*/  DFMA R8, R4, R8, UR6 ;  /* 0x0000000604087e2b */ /* 0x000fe20008000008 */
[----:B------:R-:W-:Y:S01]  /*1f60*/  UMOV UR6, 0x2d1b5154 ;  /* 0x2d1b515400067882 */ /* 0x000fe20000000000 */
[----:B------:R-:W-:Y:S01]  /*1f70*/  UMOV UR7, 0x3f3c71c7 ;  /* 0x3f3c71c700077882 */ /* 0x000fe20000000000 */
[----:B------:R-:W-:-:S05]  /*1f80*/  DADD R6, R6, R6 ;  /* 0x0000000006067229 */ /* 0x000fca0000000006 */
[----:B------:R-:W-:Y:S01]  /*1f90*/  DFMA R8, R4, R8, UR6 ;  /* 0x0000000604087e2b */ /* 0x000fe20008000008 */
[----:B------:R-:W-:Y:S01]  /*1fa0*/  UMOV UR6, 0x923be72d ;  /* 0x923be72d00067882 */ /* 0x000fe20000000000 */
[----:B------:R-:W-:Y:S01]  /*1fb0*/  UMOV UR7, 0x3f624924 ;  /* 0x3f62492400077882 */ /* 0x000fe20000000000 */
[----:B------:R-:W-:-:S05]  /*1fc0*/  DFMA R6, R34, -R14, R6 ;  /* 0x8000000e2206722b */ /* 0x000fca0000000006 */
[----:B------:R-:W-:Y:S01]  /*1fd0*/  DFMA R8, R4, R8, UR6 ;  /* 0x0000000604087e2b */ /* 0x000fe20008000008 */
[----:B------:R-:W-:Y:S01]  /*1fe0*/  UMOV UR6, 0x9999a3c4 ;  /* 0x9999a3c400067882 */ /* 0x000fe20000000000 */
[----:B------:R-:W-:Y:S01]  /*1ff0*/  UMOV UR7, 0x3f899999 ;  /* 0x3f89999900077882 */ /* 0x000fe20000000000 */
[----:B------:R-:W-:-:S05]  /*2000*/  DMUL R6, R18, R6 ;  /* 0x0000000612067228 */ /* 0x000fca0000000000 */
[----:B------:R-:W-:Y:S01]  /*2010*/  DFMA R8, R4, R8, UR6 ;  /* 0x0000000604087e2b */ /* 0x000fe20008000008 */
[----:B------:R-:W-:Y:S01]  /*2020*/  UMOV UR6, 0x80000000 ;  /* 0x8000000000067882 */ /* 0x000fe20000000000 */
[----:B------:R-:W-:Y:S02]  /*2030*/  UMOV UR7, 0x43300000 ;  /* 0x4330000000077882 */ /* 0x000fe40000000000 */
[----:B------:R-:W-:Y:S01]  /*2040*/  DADD R12, R12, -UR6 ;  /* 0x800000060c0c7e29 */ /* 0x000fe20008000000 */
[----:B------:R-:W-:Y:S01]  /*2050*/  UMOV UR6, 0x55555554 ;  /* 0x5555555400067882 */ /* 0x000fe20000000000 */
[----:B------:R-:W-:Y:S02]  /*2060*/  UMOV UR7, 0x3fb55555 ;  /* 0x3fb5555500077882 */ /* 0x000fe40000000000 */
[----:B------:R-:W-:Y:S01]  /*2070*/  DFMA R34, R4, R8, UR6 ;  /* 0x0000000604227e2b */ /* 0x000fe20008000008 */
[----:B------:R-:W-:Y:S01]  /*2080*/  UMOV UR6, 0xfefa39ef ;  /* 0xfefa39ef00067882 */ /* 0x000fe20000000000 */
[----:B------:R-:W-:-:S02]  /*2090*/  UMOV UR7, 0x3fe62e42 ;  /* 0x3fe62e4200077882 */ /* 0x000fc40000000000 */
[----:B------:R-:W-:-:S04]  /*20a0*/  DFMA R8, R12, UR6, R14 ;  /* 0x000000060c087c2b */ /* 0x000fc8000800000e */
[----:B------:R-:W-:-:S04]  /*20b0*/  DMUL R34, R4, R34 ;  /* 0x0000002204227228 */ /* 0x000fc80000000000 */
[----:B------:R-:W-:Y:S01]  /*20c0*/  DFMA R4, R12, -UR6, R8 ;  /* 0x800000060c047c2b */ /* 0x000fe20008000008 */
[----:B------:R-:W-:Y:S01]  /*20d0*/  UMOV UR6, 0x3b39803f ;  /* 0x3b39803f00067882 */ /* 0x000fe20000000000 */
[----:B------:R-:W-:Y:S02]  /*20e0*/  UMOV UR7, 0x3c7abc9e ;  /* 0x3c7abc9e00077882 */ /* 0x000fe40000000000 */
[----:B------:R-:W-:-:S04]  /*20f0*/  DFMA R6, R14, R34, R6 ;  /* 0x000000220e06722b */ /* 0x000fc80000000006 */
[----:B------:R-:W-:-:S08]  /*2100*/  DADD R4, -R14, R4 ;  /* 0x000000000e047229 */ /* 0x000fd00000000104 */
[----:B------:R-:W-:-:S08]  /*2110*/  DADD R4, R6, -R4 ;  /* 0x0000000006047229 */ /* 0x000fd00000000804 */
[----:B------:R-:W-:-:S08]  /*2120*/  DFMA R4, R12, UR6, R4 ;  /* 0x000000060c047c2b */ /* 0x000fd00008000004 */
[----:B------:R-:W-:-:S11]  /*2130*/  DADD R8, R8, R4 ;  /* 0x0000000008087229 */ /* 0x000fd60000000004 */
.L_x_43:
[----:B------:R-:W-:Y:S05]  /*2140*/  BSYNC.RECONVERGENT B1 ;  /* 0x0000000000017941 */ /* 0x000fea0003800200 */
.L_x_42:
[----:B------:R-:W-:-:S08]  /*2150*/  DADD R16, -R8, R16 ;  /* 0x0000000008107229 */ /* 0x000fd00000000110 */
[----:B------:R-:W-:-:S11]  /*2160*/  DMUL R4, R24, R16 ;  /* 0x0000001018047228 */ /* 0x000fd60000000000 */
.L_x_21:
[----:B------:R-:W-:Y:S05]  /*2170*/  BSYNC.RECONVERGENT B2 ;  /* 0x0000000000027941 */ /* 0x000fea0003800200 */
.L_x_17:
[----:B------:R-:W-:Y:S01]  /*2180*/  DADD R20, R4, R20 ;  /* 0x0000000004147229 */ /* 0x000fe20000000014 */
[----:B------:R-:W-:Y:S01]  /*2190*/  UMOV UR6, 0xfeebc2a0 ;  /* 0xfeebc2a000067882 */ /* 0x000fe20000000000 */
[----:B------:R-:W-:-:S06]  /*21a0*/  UMOV UR7, 0x39b4484b ;  /* 0x39b4484b00077882 */ /* 0x000fcc0000000000 */
[----:B------:R-:W-:-:S08]  /*21b0*/  DMUL R6, |R20|, UR6 ;  /* 0x0000000614067c28 */ /* 0x000fd00008000200 */
[----:B------:R-:W-:-:S14]  /*21c0*/  DSETP.GEU.AND P0, PT, |R4|, R6, PT ;  /* 0x000000060400722a */ /* 0x000fdc0003f0e200 */
[----:B------:R-:W-:Y:S05]  /*21d0*/  @!P0 BRA `(.L_x_44) ;  /* 0x0000000000108947 */ /* 0x000fea0003800000 */
[----:B------:R-:W-:-:S05]  /*21e0*/  VIADD R31, R31, 0x1 ;  /* 0x000000011f1f7836 */ /* 0x000fca0000000000 */
[----:B------:R-:W-:-:S13]  /*21f0*/  ISETP.NE.AND P0, PT, R31, 0x1312d01, PT ;  /* 0x01312d011f00780c */ /* 0x000fda0003f05270 */
[----:B------:R-:W-:Y:S05]  /*2200*/  @!P0 EXIT ;  /* 0x000000000000894d */ /* 0x000fea0003800000 */
[----:B------:R-:W-:Y:S05]  /*2210*/  BRA `(.L_x_45) ;  /* 0xffffffec00587947 */ /* 0x000fea000383ffff */
.L_x_44:
[----:B------:R-:W-:Y:S05]  /*2220*/  BSYNC.RECONVERGENT B0 ;  /* 0x0000000000007941 */ /* 0x000fea0003800200 */
.L_x_14:
[----:B------:R-:W0:Y:S01]  /*2230*/  LDC.64 R4, c[0x0][0x3a0] ;  /* 0x0000e800ff047b82 */ /* 0x000e220000000a00 */
[----:B------:R-:W1:Y:S02]  /*2240*/  LDCU UR6, c[0x0][0x390] ;  /* 0x00007200ff0677ac */ /* 0x000e640008000800 */
[----:B-1----:R-:W-:-:S04]  /*2250*/  IMAD R3, R0, UR6, R3 ;  /* 0x0000000600037c24 */ /* 0x002fc8000f8e0203 */
[----:B0-----:R-:W-:-:S05]  /*2260*/  IMAD.WIDE R4, R3, 0x8, R4 ;  /* 0x0000000803047825 */ /* 0x001fca00078e0204 */
[----:B------:R-:W-:Y:S01]  /*2270*/  STG.E.64 desc[UR4][R4.64], R20 ;  /* 0x0000001404007986 */ /* 0x000fe2000c101b04 */
[----:B------:R-:W-:Y:S05]  /*2280*/  EXIT ;  /* 0x000000000000794d */ /* 0x000fea0003800000 */
.L_x_5:
[----:B------:R-:W1:Y:S01]  /*2290*/  I2F.F64 R4, R2 ;  /* 0x0000000200047312 */ /* 0x000e620000201c00 */
[----:B------:R-:W-:Y:S01]  /*22a0*/  BSSY.RECONVERGENT B0, `(.L_x_46) ;  /* 0x0000014000007945 */ /* 0x000fe20003800200 */
[----:B-1----:R-:W-:-:S06]  /*22b0*/  DADD R4, R10, R4 ;  /* 0x000000000a047229 */ /* 0x002fcc0000000004 */
[----:B------:R-:W1:Y:S04]  /*22c0*/  MUFU.RCP64H R7, R5 ;  /* 0x0000000500077308 */ /* 0x000e680000001800 */
[----:B------:R-:W-:Y:S01]  /*22d0*/  VIADD R6, R5, 0x300402 ;  /* 0x0030040205067836 */ /* 0x000fe20000000000 */
[----:B------:R-:W-:Y:S01]  /*22e0*/  MOV R25, R5 ;  /* 0x0000000500197202 */ /* 0x000fe20000000f00 */
[----:B------:R-:W-:-:S03]  /*22f0*/  IMAD.MOV.U32 R24, RZ, RZ, R4 ;  /* 0x000000ffff187224 */ /* 0x000fc600078e0004 */
[----:B------:R-:W-:Y:S01]  /*2300*/  FSETP.GEU.AND P0, PT, |R6|, 5.8789094863358348022e-39, PT ;  /* 0x004004020600780b */ /* 0x000fe20003f0e200 */
[----:B-1----:R-:W-:-:S08]  /*2310*/  DFMA R8, -R4, R6, 1 ;  /* 0x3ff000000408742b */ /* 0x002fd00000000106 */
        /* <DEDUP_REMOVED lines=9> */
[----:B0-----:R-:W-:Y:S05]  /*23b0*/  CALL.REL.NOINC `($__internal_0_$__cuda_sm20_dblrcp_rn_slowpath_v3) ;  /* 0x0000001c00a47944 */ /* 0x001fea0003c00000 */
[----:B------:R-:W-:Y:S02]  /*23c0*/  IMAD.MOV.U32 R20, RZ, RZ, R4 ;  /* 0x000000ffff147224 */ /* 0x000fe400078e0004 */
[----:B------:R-:W-:-:S07]  /*23d0*/  IMAD.MOV.U32 R21, RZ, RZ, R5 ;  /* 0x000000ffff157224 */ /* 0x000fce00078e0005 */
.L_x_47:
[----:B0-----:R-:W-:Y:S05]  /*23e0*/  BSYNC.RECONVERGENT B0 ;  /* 0x0000000000007941 */ /* 0x001fea0003800200 */
.L_x_46:
[----:B------:R-:W-:Y:S01]  /*23f0*/  BSSY.RECONVERGENT B0, `(.L_x_48) ;  /* 0x00001a2000007945 */ /* 0x000fe20003800200 */
[----:B------:R-:W-:Y:S01]  /*2400*/  IMAD.MOV.U32 R22, RZ, RZ, R20 ;  /* 0x000000ffff167224 */ /* 0x000fe200078e0014 */
[----:B------:R-:W-:Y:S01]  /*2410*/  MOV R23, R21 ;  /* 0x0000001500177202 */ /* 0x000fe20000000f00 */
[----:B------:R-:W-:Y:S02]  /*2420*/  IMAD.MOV.U32 R27, RZ, RZ, 0x1 ;  /* 0x00000001ff1b7424 */ /* 0x000fe400078e00ff */
[----:B------:R-:W-:Y:S02]  /*2430*/  IMAD.MOV.U32 R14, RZ, RZ, -0x77ff8a64 ;  /* 0x8800759cff0e7424 */ /* 0x000fe400078e00ff */
[----:B------:R-:W-:-:S07]  /*2440*/  IMAD.MOV.U32 R15, RZ, RZ, 0x7e37e43c ;  /* 0x7e37e43cff0f7424 */ /* 0x000fce00078e00ff */
.L_x_82:
[----:B------:R-:W-:Y:S01]  /*2450*/  IMAD.IADD R26, R0, 0x1, R27 ;  /* 0x00000001001a7824 */ /* 0x000fe200078e021b */
[----:B------:R-:W-:Y:S01]  /*2460*/  DADD R24, R24, 2 ;  /* 0x4000000018187429 */ /* 0x000fe20000000000 */
[----:B------:R-:W-:Y:S02]  /*2470*/  BSSY.RECONVERGENT B2, `(.L_x_49) ;  /* 0x0000016000027945 */ /* 0x000fe40003800200 */
[----:B------:R-:W-:-:S04]  /*2480*/  IMAD.MOV R16, RZ, RZ, -R26 ;  /* 0x000000ffff107224 */ /* 0x000fc800078e0a1a */
[----:B------:R-:W-:-:S06]  /*2490*/  IMAD R16, R16, R27, RZ ;  /* 0x0000001b10107224 */ /* 0x000fcc00078e02ff */
[----:B------:R-:W0:Y:S02]  /*24a0*/  I2F.F64 R16, R16 ;  /* 0x0000001000107312 */ /* 0x000e240000201c00 */
[----:B0-----:R-:W-:-:S06]  /*24b0*/  DFMA R8, R16, R20, R24 ;  /* 0x000000141008722b */ /* 0x001fcc0000000018 */
[----:B------:R-:W0:Y:S04]  /*24c0*/  MUFU.RCP64H R5, R9 ;  /* 0x0000000900057308 */ /* 0x000e280000001800 */
[----:B------:R-:W-:-:S04]  /*24d0*/  IADD3 R4, PT, PT, R9, 0x300402, RZ ;  /* 0x0030040209047810 */ /* 0x000fc80007ffe0ff */
[----:B------:R-:W-:Y:S02]  /*24e0*/  FSETP.GEU.AND P0, PT, |R4|, 5.8789094863358348022e-39, PT ;  /* 0x004004020400780b */ /* 0x000fe40003f0e200 */
[----:B0-----:R-:W-:-:S08]  /*24f0*/  DFMA R6, -R8, R4, 1 ;  /* 0x3ff000000806742b */ /* 0x001fd00000000104 */
[----:B------:R-:W-:-:S08]  /*2500*/  DFMA R6, R6, R6, R6 ;  /* 0x000000060606722b */ /* 0x000fd00000000006 */
[----:B------:R-:W-:-:S08]  /*2510*/  DFMA R6, R4, R6, R4 ;  /* 0x000000060406722b */ /* 0x000fd00000000004 */
[----:B------:R-:W-:-:S08]  /*2520*/  DFMA R20, -R8, R6, 1 ;  /* 0x3ff000000814742b */ /* 0x000fd00000000106 */
[----:B------:R-:W-:Y:S01]  /*2530*/  DFMA R20, R6, R20, R6 ;  /* 0x000000140614722b */ /* 0x000fe20000000006 */
[----:B------:R-:W-:Y:S10]  /*2540*/  @P0 BRA `(.L_x_50) ;  /* 0x0000000000200947 */ /* 0x000ff40003800000 */
[----:B------:R-:W-:Y:S01]  /*2550*/  LOP3.LUT R4, R9, 0x7fffffff, RZ, 0xc0, !PT ;  /* 0x7fffffff09047812 */ /* 0x000fe200078ec0ff */
[----:B------:R-:W-:Y:S01]  /*2560*/  IMAD.MOV.U32 R6, RZ, RZ, R8 ;  /* 0x000000ffff067224 */ /* 0x000fe200078e0008 */
[----:B------:R-:W-:Y:S01]  /*2570*/  MOV R2, 0x25b0 ;  /* 0x000025b000027802 */ /* 0x000fe20000000f00 */
[----:B------:R-:W-:Y:S02]  /*2580*/  IMAD.MOV.U32 R5, RZ, RZ, R9 ;  /* 0x000000ffff057224 */ /* 0x000fe400078e0009 */
[----:B------:R-:W-:-:S07]  /*2590*/  VIADD R4, R4, 0xfff00000 ;  /* 0xfff0000004047836 */ /* 0x000fce0000000000 */
[----:B------:R-:W-:Y:S05]  /*25a0*/  CALL.REL.NOINC `($__internal_0_$__cuda_sm20_dblrcp_rn_slowpath_v3) ;  /* 0x0000001c00287944 */ /* 0x000fea0003c00000 */
[----:B------:R-:W-:Y:S02]  /*25b0*/  IMAD.MOV.U32 R20, RZ, RZ, R4 ;  /* 0x000000ffff147224 */ /* 0x000fe400078e0004 */
[----:B------:R-:W-:-:S07]  /*25c0*/  IMAD.MOV.U32 R21, RZ, RZ, R5 ;  /* 0x000000ffff157224 */ /* 0x000fce00078e0005 */
.L_x_50:
[----:B------:R-:W-:Y:S05]  /*25d0*/  BSYNC.RECONVERGENT B2 ;  /* 0x0000000000027941 */ /* 0x000fea0003800200 */
.L_x_49:
[----:B------:R-:W0:Y:S01]  /*25e0*/  MUFU.RCP64H R5, R15 ;  /* 0x0000000f00057308 */ /* 0x000e220000001800 */
[----:B------:R-:W-:Y:S01]  /*25f0*/  MOV R4, 0x1 ;  /* 0x0000000100047802 */ /* 0x000fe20000000f00 */
[----:B------:R-:W-:Y:S01]  /*2600*/  BSSY.RECONVERGENT B2, `(.L_x_51) ;  /* 0x000000f000027945 */ /* 0x000fe20003800200 */
[----:B------:R-:W-:-:S04]  /*2610*/  FSETP.GEU.AND P1, PT, |R17|, 6.5827683646048100446e-37, PT ;  /* 0x036000001100780b */ /* 0x000fc80003f2e200 */
[----:B0-----:R-:W-:-:S08]  /*2620*/  DFMA R6, R4, -R14, 1 ;  /* 0x3ff000000406742b */ /* 0x001fd0000000080e */
[----:B------:R-:W-:-:S08]  /*2630*/  DFMA R6, R6, R6, R6 ;  /* 0x000000060606722b */ /* 0x000fd00000000006 */
[----:B------:R-:W-:-:S08]  /*2640*/  DFMA R6, R4, R6, R4 ;  /* 0x000000060406722b */ /* 0x000fd00000000004 */
[----:B------:R-:W-:-:S08]  /*2650*/  DFMA R4, R6, -R14, 1 ;  /* 0x3ff000000604742b */ /* 0x000fd0000000080e */
[----:B------:R-:W-:-:S08]  /*2660*/  DFMA R4, R6, R4, R6 ;  /* 0x000000040604722b */ /* 0x000fd00000000006 */
[----:B------:R-:W-:-:S08]  /*2670*/  DMUL R6, R16, R4 ;  /* 0x0000000410067228 */ /* 0x000fd00000000000 */
[----:B------:R-:W-:-:S08]  /*2680*/  DFMA R8, R6, -R14, R16 ;  /* 0x8000000e0608722b */ /* 0x000fd00000000010 */
[----:B------:R-:W-:-:S10]  /*2690*/  DFMA R4, R4, R8, R6 ;  /* 0x000000080404722b */ /* 0x000fd40000000006 */
[----:B------:R-:W-:-:S05]  /*26a0*/  FFMA R2, RZ, R15, R5 ;  /* 0x0000000fff027223 */ /* 0x000fca0000000005 */
[----:B------:R-:W-:-:S13]  /*26b0*/  FSETP.GT.AND P0, PT, |R2|, 1.469367938527859385e-39, PT ;  /* 0x001000000200780b */ /* 0x000fda0003f04200 */
[----:B------:R-:W-:Y:S05]  /*26c0*/  @P0 BRA P1, `(.L_x_52) ;  /* 0x0000000000080947 */ /* 0x000fea0000800000 */
[----:B------:R-:W-:-:S07]  /*26d0*/  MOV R2, 0x26f0 ;  /* 0x000026f000027802 */ /* 0x000fce0000000f00 */
[----:B------:R-:W-:Y:S05]  /*26e0*/  CALL.REL.NOINC `($__internal_1_$__cuda_sm20_div_rn_f64_full) ;  /* 0x0000001c00847944 */ /* 0x000fea0003c00000 */
.L_x_52:
[----:B------:R-:W-:Y:S05]  /*26f0*/  BSYNC.RECONVERGENT B2 ;  /* 0x0000000000027941 */ /* 0x000fea0003800200 */
.L_x_51:
[----:B------:R-:W-:Y:S01]  /*2700*/  DADD R14, R24, R4 ;  /* 0x00000000180e7229 */ /* 0x000fe20000000004 */
[----:B------:R-:W-:Y:S01]  /*2710*/  UMOV UR6, 0xfeebc2a0 ;  /* 0xfeebc2a000067882 */ /* 0x000fe20000000000 */
[----:B------:R-:W-:-:S06]  /*2720*/  UMOV UR7, 0x39b4484b ;  /* 0x39b4484b00077882 */ /* 0x000fcc0000000000 */
[----:B------:R-:W-:-:S08]  /*2730*/  DMUL R4, R14, R20 ;  /* 0x000000140e047228 */ /* 0x000fd00000000000 */
[C---:B------:R-:W-:Y:S02]  /*2740*/  DADD R6, R4.reuse, -1 ;  /* 0xbff0000004067429 */ /* 0x040fe40000000000 */
[----:B------:R-:W-:-:S06]  /*2750*/  DMUL R22, R4, R22 ;  /* 0x0000001604167228 */ /* 0x000fcc0000000000 */
[----:B------:R-:W-:-:S14]  /*2760*/  DSETP.GTU.AND P0, PT, |R6|, UR6, PT ;  /* 0x0000000606007e2a */ /* 0x000fdc000bf0c200 */
[----:B------:R-:W-:Y:S05]  /*2770*/  @!P0 BRA `(.L_x_53) ;  /* 0x0000001400a48947 */ /* 0x000fea0003800000 */
[----:B------:R-:W-:Y:S01]  /*2780*/  LOP3.LUT R5, RZ, R27, RZ, 0x33, !PT ;  /* 0x0000001bff057212 */ /* 0x000fe200078e33ff */
[----:B------:R-:W-:Y:S01]  /*2790*/  DADD R24, R24, 2 ;  /* 0x4000000018187429 */ /* 0x000fe20000000000 */
[----:B------:R-:W-:Y:S03]  /*27a0*/  BSSY.RECONVERGENT B2, `(.L_x_54) ;  /* 0x0000016000027945 */ /* 0x000fe60003800200 */
[----:B------:R-:W-:-:S04]  /*27b0*/  IMAD.IADD R2, R5, 0x1, -R0 ;  /* 0x0000000105027824 */ /* 0x000fc800078e0a00 */
[----:B------:R-:W-:-:S06]  /*27c0*/  IMAD R16, R2, R27, R2 ;  /* 0x0000001b02107224 */ /* 0x000fcc00078e0202 */
[----:B------:R-:W0:Y:S02]  /*27d0*/  I2F.F64 R16, R16 ;  /* 0x0000001000107312 */ /* 0x000e240000201c00 */
[----:B0-----:R-:W-:-:S06]  /*27e0*/  DFMA R8, R16, R20, R24 ;  /* 0x000000141008722b */ /* 0x001fcc0000000018 */
[----:B------:R-:W0:Y:S04]  /*27f0*/  MUFU.RCP64H R5, R9 ;  /* 0x0000000900057308 */ /* 0x000e280000001800 */
        /* <DEDUP_REMOVED lines=14> */
[----:B------:R-:W-:Y:S01]  /*28e0*/  MOV R20, R4 ;  /* 0x0000000400147202 */ /* 0x000fe20000000f00 */
[----:B------:R-:W-:-:S07]  /*28f0*/  IMAD.MOV.U32 R21, RZ, RZ, R5 ;  /* 0x000000ffff157224 */ /* 0x000fce00078e0005 */
.L_x_55:
[----:B------:R-:W-:Y:S05]  /*2900*/  BSYNC.RECONVERGENT B2 ;  /* 0x0000000000027941 */ /* 0x000fea0003800200 */
.L_x_54:
[----:B------:R-:W0:Y:S01]  /*2910*/  MUFU.RCP64H R5, R15 ;  /* 0x0000000f00057308 */ /* 0x000e220000001800 */
[----:B------:R-:W-:Y:S01]  /*2920*/  IMAD.MOV.U32 R4, RZ, RZ, 0x1 ;  /* 0x00000001ff047424 */ /* 0x000fe200078e00ff */
[----:B------:R-:W-:Y:S01]  /*2930*/  FSETP.GEU.AND P1, PT, |R17|, 6.5827683646048100446e-37, PT ;  /* 0x036000001100780b */ /* 0x000fe20003f2e200 */
[----:B------:R-:W-:Y:S04]  /*2940*/  BSSY.RECONVERGENT B2, `(.L_x_56) ;  /* 0x000000e000027945 */ /* 0x000fe80003800200 */
        /* <DEDUP_REMOVED lines=13> */
.L_x_57:
[----:B------:R-:W-:Y:S05]  /*2a20*/  BSYNC.RECONVERGENT B2 ;  /* 0x0000000000027941 */ /* 0x000fea0003800200 */
.L_x_56:
[----:B------:R-:W-:Y:S01]  /*2a30*/  DADD R14, R24, R4 ;  /* 0x00000000180e7229 */ /* 0x000fe20000000004 */
[----:B------:R-:W-:Y:S01]  /*2a40*/  UMOV UR6, 0xfeebc2a0 ;  /* 0xfeebc2a000067882 */ /* 0x000fe20000000000 */
[----:B------:R-:W-:-:S06]  /*2a50*/  UMOV UR7, 0x39b4484b ;  /* 0x39b4484b00077882 */ /* 0x000fcc0000000000 */
[----:B------:R-:W-:-:S08]  /*2a60*/  DMUL R4, R14, R20 ;  /* 0x000000140e047228 */ /* 0x000fd00000000000 */
[----:B------:R-:W-:Y:S02]  /*2a70*/  DADD R6, R4, -1 ;  /* 0xbff0000004067429 */ /* 0x000fe40000000000 */
[----:B------:R-:W-:-:S06]  /*2a80*/  DMUL R22, R22, R4 ;  /* 0x0000000416167228 */ /* 0x000fcc0000000000 */
[----:B------:R-:W-:-:S14]  /*2a90*/  DSETP.GTU.AND P0, PT, |R6|, UR6, PT ;  /* 0x0000000606007e2a */ /* 0x000fdc000bf0c200 */
[----:B------:R-:W-:Y:S05]  /*2aa0*/  @!P0 BRA `(.L_x_53) ;  /* 0x0000001000d88947 */ /* 0x000fea0003800000 */
[----:B------:R-:W-:Y:S01]  /*2ab0*/  IADD3 R5, PT, PT, -R26, -0x2, RZ ;  /* 0xfffffffe1a057810 */ /* 0x000fe20007ffe1ff */
[----:B------:R-:W-:Y:S01]  /*2ac0*/  VIADD R2, R27, 0x2 ;  /* 0x000000021b027836 */ /* 0x000fe20000000000 */
[----:B------:R-:W-:Y:S01]  /*2ad0*/  DADD R24, R24, 2 ;  /* 0x4000000018187429 */ /* 0x000fe20000000000 */
[----:B------:R-:W-:Y:S02]  /*2ae0*/  BSSY.RECONVERGENT B2, `(.L_x_58) ;  /* 0x0000015000027945 */ /* 0x000fe40003800200 */
[----:B------:R-:W-:-:S04]  /*2af0*/  IMAD R2, R2, R5, RZ ;  /* 0x0000000502027224 */ /* 0x000fc800078e02ff */
        /* <DEDUP_REMOVED lines=13> */
[----:B------:R-:W-:Y:S02]  /*2bd0*/  MOV R5, R9 ;  /* 0x0000000900057202 */ /* 0x000fe40000000f00 */
[----:B------:R-:W-:Y:S01]  /*2be0*/  MOV R2, 0x2c10 ;  /* 0x00002c1000027802 */ /* 0x000fe20000000f00 */
[----:B------:R-:W-:-:S07]  /*2bf0*/  VIADD R4, R4, 0xfff00000 ;  /* 0xfff0000004047836 */ /* 0x000fce0000000000 */
[----:B------:R-:W-:Y:S05]  /*2c00*/  CALL.REL.NOINC `($__internal_0_$__cuda_sm20_dblrcp_rn_slowpath_v3) ;  /* 0x0000001400907944 */ /* 0x000fea0003c00000 */
[----:B------:R-:W-:Y:S02]  /*2c10*/  IMAD.MOV.U32 R20, RZ, RZ, R4 ;  /* 0x000000ffff147224 */ /* 0x000fe400078e0004 */
[----:B------:R-:W-:-:S07]  /*2c20*/  IMAD.MOV.U32 R21, RZ, RZ, R5 ;  /* 0x000000ffff157224 */ /* 0x000fce00078e0005 */
.L_x_59:
[----:B------:R-:W-:Y:S05]  /*2c30*/  BSYNC.RECONVERGENT B2 ;  /* 0x0000000000027941 */ /* 0x000fea0003800200 */
.L_x_58:
[----:B------:R-:W0:Y:S01]  /*2c40*/  MUFU.RCP64H R5, R15 ;  /* 0x0000000f00057308 */ /* 0x000e220000001800 */
[----:B------:R-:W-:Y:S01]  /*2c50*/  IMAD.MOV.U32 R4, RZ, RZ, 0x1 ;  /* 0x00000001ff047424 */ /* 0x000fe200078e00ff */
[----:B------:R-:W-:Y:S01]  /*2c60*/  FSETP.GEU.AND P1, PT, |R17|, 6.5827683646048100446e-37, PT ;  /* 0x036000001100780b */ /* 0x000fe20003f2e200 */
[----:B------:R-:W-:Y:S04]  /*2c70*/  BSSY.RECONVERGENT B2, `(.L_x_60) ;  /* 0x000000e000027945 */ /* 0x000fe80003800200 */
[----:B0-----:R-:W-:-:S08]  /*2c80*/  DFMA R6, -R14, R4, 1 ;  /* 0x3ff000000e06742b */ /* 0x001fd00000000104 */
[----:B------:R-:W-:-:S08]  /*2c90*/  DFMA R6, R6, R6, R6 ;  /* 0x000000060606722b */ /* 0x000fd00000000006 */
[----:B------:R-:W-:-:S08]  /*2ca0*/  DFMA R6, R4, R6, R4 ;  /* 0x000000060406722b */ /* 0x000fd00000000004 */
[----:B------:R-:W-:-:S08]  /*2cb0*/  DFMA R4, -R14, R6, 1 ;  /* 0x3ff000000e04742b */ /* 0x000fd00000000106 */
[----:B------:R-:W-:-:S08]  /*2cc0*/  DFMA R4, R6, R4, R6 ;  /* 0x000000040604722b */ /* 0x000fd00000000006 */
[----:B------:R-:W-:-:S08]  /*2cd0*/  DMUL R6, R16, R4 ;  /* 0x0000000410067228 */ /* 0x000fd00000000000 */
[----:B------:R-:W-:-:S08]  /*2ce0*/  DFMA R8, -R14, R6, R16 ;  /* 0x000000060e08722b */ /* 0x000fd00000000110 */
[----:B------:R-:W-:-:S10]  /*2cf0*/  DFMA R4, R4, R8, R6 ;  /* 0x000000080404722b */ /* 0x000fd40000000006 */
[----:B------:R-:W-:-:S05]  /*2d00*/  FFMA R2, RZ, R15, R5 ;  /* 0x0000000fff027223 */ /* 0x000fca0000000005 */
[----:B------:R-:W-:-:S13]  /*2d10*/  FSETP.GT.AND P0, PT, |R2|, 1.469367938527859385e-39, PT ;  /* 0x001000000200780b */ /* 0x000fda0003f04200 */
[----:B------:R-:W-:Y:S05]  /*2d20*/  @P0 BRA P1, `(.L_x_61) ;  /* 0x0000000000080947 */ /* 0x000fea0000800000 */
[----:B------:R-:W-:-:S07]  /*2d30*/  MOV R2, 0x2d50 ;  /* 0x00002d5000027802 */ /* 0x000fce0000000f00 */
[----:B------:R-:W-:Y:S05]  /*2d40*/  CALL.REL.NOINC `($__internal_1_$__cuda_sm20_div_rn_f64_full) ;  /* 0x0000001400ec7944 */ /* 0x000fea0003c00000 */
.L_x_61:
[----:B------:R-:W-:Y:S05]  /*2d50*/  BSYNC.RECONVERGENT B2 ;  /* 0x0000000000027941 */ /* 0x000fea0003800200 */
.L_x_60:
        /* <DEDUP_REMOVED lines=32> */
.L_x_63:
[----:B------:R-:W-:Y:S05]  /*2f60*/  BSYNC.RECONVERGENT B2 ;  /* 0x0000000000027941 */ /* 0x000fea0003800200 */
.L_x_62:
[----:B------:R-:W0:Y:S01]  /*2f70*/  MUFU.RCP64H R5, R15 ;  /* 0x0000000f00057308 */ /* 0x000e220000001800 */
[----:B------:R-:W-:Y:S01]  /*2f80*/  MOV R4, 0x1 ;  /* 0x0000000100047802 */ /* 0x000fe20000000f00 */
[----:B------:R-:W-:Y:S01]  /*2f90*/  BSSY.RECONVERGENT B2, `(.L_x_64) ;  /* 0x000000f000027945 */ /* 0x000fe20003800200 */
[----:B------:R-:W-:-:S04]  /*2fa0*/  FSETP.GEU.AND P1, PT, |R17|, 6.5827683646048100446e-37, PT ;  /* 0x036000001100780b */ /* 0x000fc80003f2e200 */
        /* <DEDUP_REMOVED lines=13> */
.L_x_65:
[----:B------:R-:W-:Y:S05]  /*3080*/  BSYNC.RECONVERGENT B2 ;  /* 0x0000000000027941 */ /* 0x000fea0003800200 */
.L_x_64:
        /* <DEDUP_REMOVED lines=32> */
.L_x_67:
[----:B------:R-:W-:Y:S05]  /*3290*/  BSYNC.RECONVERGENT B2 ;  /* 0x0000000000027941 */ /* 0x000fea0003800200 */
.L_x_66:
        /* <DEDUP_REMOVED lines=17> */
.L_x_69:
[----:B------:R-:W-:Y:S05]  /*33b0*/  BSYNC.RECONVERGENT B2 ;  /* 0x0000000000027941 */ /* 0x000fea0003800200 */
.L_x_68:
        /* <DEDUP_REMOVED lines=32> */
.L_x_71:
[----:B------:R-:W-:Y:S05]  /*35c0*/  BSYNC.RECONVERGENT B2 ;  /* 0x0000000000027941 */ /* 0x000fea0003800200 */
.L_x_70:
        /* <DEDUP_REMOVED lines=17> */
.L_x_73:
[----:B------:R-:W-:Y:S05]  /*36e0*/  BSYNC.RECONVERGENT B2 ;  /* 0x0000000000027941 */ /* 0x000fea0003800200 */
.L_x_72:
        /* <DEDUP_REMOVED lines=32> */
.L_x_75:
[----:B------:R-:W-:Y:S05]  /*38f0*/  BSYNC.RECONVERGENT B2 ;  /* 0x0000000000027941 */ /* 0x000fea0003800200 */
.L_x_74:
        /* <DEDUP_REMOVED lines=17> */
.L_x_77:
[----:B------:R-:W-:Y:S05]  /*3a10*/  BSYNC.RECONVERGENT B2 ;  /* 0x0000000000027941 */ /* 0x000fea0003800200 */
.L_x_76:
        /* <DEDUP_REMOVED lines=32> */
.L_x_79:
[----:B------:R-:W-:Y:S05]  /*3c20*/  BSYNC.RECONVERGENT B2 ;  /* 0x0000000000027941 */ /* 0x000fea0003800200 */
.L_x_78:
        /* <DEDUP_REMOVED lines=17> */
.L_x_81:
[----:B------:R-:W-:Y:S05]  /*3d40*/  BSYNC.RECONVERGENT B2 ;  /* 0x0000000000027941 */ /* 0x000fea0003800200 */
.L_x_80:
        /* <DEDUP_REMOVED lines=8> */
[----:B------:R-:W-:-:S05]  /*3dd0*/  VIADD R27, R27, 0x8 ;  /* 0x000000081b1b7836 */ /* 0x000fca0000000000 */
[----:B------:R-:W-:-:S13]  /*3de0*/  ISETP.NE.AND P0, PT, R27, 0x1312d01, PT ;  /* 0x01312d011b00780c */ /* 0x000fda0003f05270 */
[----:B------:R-:W-:Y:S05]  /*3df0*/  @!P0 EXIT ;  /* 0x000000000000894d */ /* 0x000fea0003800000 */
[----:B------:R-:W-:Y:S05]  /*3e00*/  BRA `(.L_x_82) ;  /* 0xffffffe400907947 */ /* 0x000fea000383ffff */
.L_x_53:
[----:B------:R-:W-:Y:S05]  /*3e10*/  BSYNC.RECONVERGENT B0 ;  /* 0x0000000000007941 */ /* 0x000fea0003800200 */
.L_x_48:
[----:B------:R-:W-:Y:S01]  /*3e20*/  IMAD.MOV.U32 R4, RZ, RZ, 0x652b82fe ;  /* 0x652b82feff047424 */ /* 0x000fe200078e00ff */
[----:B------:R-:W-:Y:S01]  /*3e30*/  UMOV UR6, 0xfefa39ef ;  /* 0xfefa39ef00067882 */ /* 0x000fe20000000000 */
[----:B------:R-:W-:Y:S01]  /*3e40*/  IMAD.MOV.U32 R5, RZ, RZ, 0x3ff71547 ;  /* 0x3ff71547ff057424 */ /* 0x000fe200078e00ff */
[----:B------:R-:W-:Y:S01]  /*3e50*/  UMOV UR7, 0x3fe62e42 ;  /* 0x3fe62e4200077882 */ /* 0x000fe20000000000 */
[----:B------:R-:W-:Y:S01]  /*3e60*/  DADD R14, -RZ, -R10 ;  /* 0x00000000ff0e7229 */ /* 0x000fe2000000090a */
[----:B------:R-:W-:Y:S03]  /*3e70*/  BSSY.RECONVERGENT B0, `(.L_x_83) ;  /* 0x0000037000007945 */ /* 0x000fe60003800200 */
[----:B------:R-:W-:-:S06]  /*3e80*/  DFMA R4, R10, -R4, 6.75539944105574400000e+15 ;  /* 0x433800000a04742b */ /* 0x000fcc0000000804 */
[----:B------:R-:W-:Y:S02]  /*3e90*/  FSETP.GEU.AND P0, PT, |R15|, 4.1917929649353027344, PT ;  /* 0x4086232b0f00780b */ /* 0x000fe40003f0e200 */
[----:B------:R-:W-:-:S08]  /*3ea0*/  DADD R6, R4, -6.75539944105574400000e+15 ;  /* 0xc338000004067429 */ /* 0x000fd00000000000 */
[----:B------:R-:W-:Y:S01]  /*3eb0*/  DFMA R8, R6, -UR6, -R10 ;  /* 0x8000000606087c2b */ /* 0x000fe2000800080a */
[----:B------:R-:W-:Y:S01]  /*3ec0*/  UMOV UR6, 0x3b39803f ;  /* 0x3b39803f00067882 */ /* 0x000fe20000000000 */
[----:B------:R-:W-:-:S06]  /*3ed0*/  UMOV UR7, 0x3c7abc9e ;  /* 0x3c7abc9e00077882 */ /* 0x000fcc0000000000 */
[----:B------:R-:W-:Y:S01]  /*3ee0*/  DFMA R6, R6, -UR6, R8 ;  /* 0x8000000606067c2b */ /* 0x000fe20008000008 */
[----:B------:R-:W-:Y:S01]  /*3ef0*/  UMOV UR6, 0x69ce2bdf ;  /* 0x69ce2bdf00067882 */ /* 0x000fe20000000000 */
[----:B------:R-:W-:Y:S01]  /*3f00*/  MOV R8, 0xfca213ea ;  /* 0xfca213ea00087802 */ /* 0x000fe20000000f00 */
[----:B------:R-:W-:Y:S01]  /*3f10*/  IMAD.MOV.U32 R9, RZ, RZ, 0x3e928af3 ;  /* 0x3e928af3ff097424 */ /* 0x000fe200078e00ff */
[----:B------:R-:W-:-:S05]  /*3f20*/  UMOV UR7, 0x3e5ade15 ;  /* 0x3e5ade1500077882 */ /* 0x000fca0000000000 */
        /* <DEDUP_REMOVED lines=25> */
[C---:B------:R-:W-:Y:S02]  /*40c0*/  DFMA R12, R6.reuse, R8, 1 ;  /* 0x3ff00000060c742b */ /* 0x040fe40000000008 */
[----:B------:R-:W0:Y:S06]  /*40d0*/  LDC.64 R8, c[0x0][0x3a0] ;  /* 0x0000e800ff087b82 */ /* 0x000e2c0000000a00 */
[----:B------:R-:W-:-:S10]  /*40e0*/  DFMA R12, R6, R12, 1 ;  /* 0x3ff00000060c742b */ /* 0x000fd4000000000c */
[----:B------:R-:W-:Y:S02]  /*40f0*/  IMAD R7, R4, 0x100000, R13 ;  /* 0x0010000004077824 */ /* 0x000fe400078e020d */
[----:B------:R-:W-:Y:S01]  /*4100*/  IMAD.MOV.U32 R6, RZ, RZ, R12 ;  /* 0x000000ffff067224 */ /* 0x000fe200078e000c */
[----:B------:R-:W-:Y:S06]  /*4110*/  @!P0 BRA `(.L_x_84) ;  /* 0x0000000000308947 */ /* 0x000fec0003800000 */
        /* <DEDUP_REMOVED lines=12> */
.L_x_84:
[----:B------:R-:W-:Y:S05]  /*41e0*/  BSYNC.RECONVERGENT B0 ;  /* 0x0000000000007941 */ /* 0x000fea0003800200 */
.L_x_83:
[----:B------:R-:W1:Y:S01]  /*41f0*/  LDCU UR6, c[0x0][0x390] ;  /* 0x00007200ff0677ac */ /* 0x000e620008000800 */
[----:B------:R-:W-:Y:S01]  /*4200*/  DMUL R6, R6, R22 ;  /* 0x0000001606067228 */ /* 0x000fe20000000000 */
[----:B-1----:R-:W-:-:S04]  /*4210*/  IMAD R3, R0, UR6, R3 ;  /* 0x0000000600037c24 */ /* 0x002fc8000f8e0203 */
[----:B0-----:R-:W-:-:S05]  /*4220*/  IMAD.WIDE R8, R3, 0x8, R8 ;  /* 0x0000000803087825 */ /* 0x001fca00078e0208 */
[----:B------:R-:W-:Y:S01]  /*4230*/  STG.E.64 desc[UR4][R8.64], R6 ;  /* 0x0000000608007986 */ /* 0x000fe2000c101b04 */
[----:B------:R-:W-:Y:S05]  /*4240*/  EXIT ;  /* 0x000000000000794d */ /* 0x000fea0003800000 */
        .weak           $__internal_0_$__cuda_sm20_dblrcp_rn_slowpath_v3
        .type           $__internal_0_$__cuda_sm20_dblrcp_rn_slowpath_v3,@function
        .size           $__internal_0_$__cuda_sm20_dblrcp_rn_slowpath_v3,($__internal_1_$__cuda_sm20_div_rn_f64_full - $__internal_0_$__cuda_sm20_dblrcp_rn_slowpath_v3)
$__internal_0_$__cuda_sm20_dblrcp_rn_slowpath_v3:
[----:B------:R-:W-:Y:S01]  /*4250*/  IMAD.MOV.U32 R8, RZ, RZ, R6 ;  /* 0x000000ffff087224 */ /* 0x000fe200078e0006 */
[----:B------:R-:W-:Y:S01]  /*4260*/  BSSY.RECONVERGENT B1, `(.L_x_85) ;  /* 0x0000024000017945 */ /* 0x000fe20003800200 */
[----:B------:R-:W-:-:S06]  /*4270*/  IMAD.MOV.U32 R9, RZ, RZ, R5 ;  /* 0x000000ffff097224 */ /* 0x000fcc00078e0005 */
[----:B------:R-:W-:-:S14]  /*4280*/  DSETP.GTU.AND P1, PT, |R8|, +INF , PT ;  /* 0x7ff000000800742a */ /* 0x000fdc0003f2c200 */
[----:B------:R-:W-:Y:S05]  /*4290*/  @P1 BRA `(.L_x_86) ;  /* 0x0000000000781947 */ /* 0x000fea0003800000 */
[----:B------:R-:W-:-:S05]  /*42a0*/  LOP3.LUT R5, R5, 0x7fffffff, RZ, 0xc0, !PT ;  /* 0x7fffffff05057812 */ /* 0x000fca00078ec0ff */
[----:B------:R-:W-:-:S05]  /*42b0*/  VIADD R6, R5, 0xffffffff ;  /* 0xffffffff05067836 */ /* 0x000fca0000000000 */
[----:B------:R-:W-:-:S13]  /*42c0*/  ISETP.GE.U32.AND P1, PT, R6, 0x7fefffff, PT ;  /* 0x7fefffff0600780c */ /* 0x000fda0003f26070 */
[----:B------:R-:W-:Y:S01]  /*42d0*/  @P1 LOP3.LUT R7, R9, 0x7ff00000, RZ, 0x3c, !PT ;  /* 0x7ff0000009071812 */ /* 0x000fe200078e3cff */
[----:B------:R-:W-:Y:S01]  /*42e0*/  @P1 IMAD.MOV.U32 R6, RZ, RZ, RZ ;  /* 0x000000ffff061224 */ /* 0x000fe200078e00ff */
[----:B------:R-:W-:Y:S06]  /*42f0*/  @P1 BRA `(.L_x_87) ;  /* 0x0000000000681947 */ /* 0x000fec0003800000 */
[----:B------:R-:W-:-:S13]  /*4300*/  ISETP.GE.U32.AND P1, PT, R5, 0x1000001, PT ;  /* 0x010000010500780c */ /* 0x000fda0003f26070 */
[----:B------:R-:W-:Y:S05]  /*4310*/  @!P1 BRA `(.L_x_88) ;  /* 0x0000000000349947 */ /* 0x000fea0003800000 */
[----:B------:R-:W-:Y:S01]  /*4320*/  VIADD R7, R9, 0xc0200000 ;  /* 0xc020000009077836 */ /* 0x000fe20000000000 */
[----:B------:R-:W-:-:S03]  /*4330*/  MOV R6, R8 ;  /* 0x0000000800067202 */ /* 0x000fc60000000f00 */
[----:B------:R-:W0:Y:S03]  /*4340*/  MUFU.RCP64H R5, R7 ;  /* 0x0000000700057308 */ /* 0x000e260000001800 */
[----:B0-----:R-:W-:-:S08]  /*4350*/  DFMA R12, -R6, R4, 1 ;  /* 0x3ff00000060c742b */ /* 0x001fd00000000104 */
[----:B------:R-:W-:-:S08]  /*4360*/  DFMA R12, R12, R12, R12 ;  /* 0x0000000c0c0c722b */ /* 0x000fd0000000000c */
[----:B------:R-:W-:-:S08]  /*4370*/  DFMA R12, R4, R12, R4 ;  /* 0x0000000c040c722b */ /* 0x000fd00000000004 */
[----:B------:R-:W-:-:S08]  /*4380*/  DFMA R4, -R6, R12, 1 ;  /* 0x3ff000000604742b */ /* 0x000fd0000000010c */
[----:B------:R-:W-:-:S08]  /*4390*/  DFMA R4, R12, R4, R12 ;  /* 0x000000040c04722b */ /* 0x000fd0000000000c */
[----:B------:R-:W-:-:S08]  /*43a0*/  DMUL R4, R4, 2.2250738585072013831e-308 ;  /* 0x0010000004047828 */ /* 0x000fd00000000000 */
[----:B------:R-:W-:-:S08]  /*43b0*/  DFMA R8, -R8, R4, 1 ;  /* 0x3ff000000808742b */ /* 0x000fd00000000104 */
[----:B------:R-:W-:-:S08]  /*43c0*/  DFMA R8, R8, R8, R8 ;  /* 0x000000080808722b */ /* 0x000fd00000000008 */
[----:B------:R-:W-:Y:S01]  /*43d0*/  DFMA R6, R4, R8, R4 ;  /* 0x000000080406722b */ /* 0x000fe20000000004 */
[----:B------:R-:W-:Y:S10]  /*43e0*/  BRA `(.L_x_87) ;  /* 0x00000000002c7947 */ /* 0x000ff40003800000 */
.L_x_88:
[----:B------:R-:W-:-:S06]  /*43f0*/  DMUL R8, R8, 8.11296384146066816958e+31 ;  /* 0x4690000008087828 */ /* 0x000fcc0000000000 */
[----:B------:R-:W0:Y:S02]  /*4400*/  MUFU.RCP64H R5, R9 ;  /* 0x0000000900057308 */ /* 0x000e240000001800 */
[----:B0-----:R-:W-:-:S08]  /*4410*/  DFMA R6, -R8, R4, 1 ;  /* 0x3ff000000806742b */ /* 0x001fd00000000104 */
[----:B------:R-:W-:-:S08]  /*4420*/  DFMA R6, R6, R6, R6 ;  /* 0x000000060606722b */ /* 0x000fd00000000006 */
[----:B------:R-:W-:-:S08]  /*4430*/  DFMA R6, R4, R6, R4 ;  /* 0x000000060406722b */ /* 0x000fd00000000004 */
[----:B------:R-:W-:-:S08]  /*4440*/  DFMA R4, -R8, R6, 1 ;  /* 0x3ff000000804742b */ /* 0x000fd00000000106 */
[----:B------:R-:W-:-:S08]  /*4450*/  DFMA R4, R6, R4, R6 ;  /* 0x000000040604722b */ /* 0x000fd00000000006 */
[----:B------:R-:W-:Y:S01]  /*4460*/  DMUL R6, R4, 8.11296384146066816958e+31 ;  /* 0x4690000004067828 */ /* 0x000fe20000000000 */
[----:B------:R-:W-:Y:S10]  /*4470*/  BRA `(.L_x_87) ;  /* 0x0000000000087947 */ /* 0x000ff40003800000 */
.L_x_86:
[----:B------:R-:W-:Y:S01]  /*4480*/  LOP3.LUT R7, R9, 0x80000, RZ, 0xfc, !PT ;  /* 0x0008000009077812 */ /* 0x000fe200078efcff */
[----:B------:R-:W-:-:S07]  /*4490*/  IMAD.MOV.U32 R6, RZ, RZ, R8 ;  /* 0x000000ffff067224 */ /* 0x000fce00078e0008 */
.L_x_87:
[----:B------:R-:W-:Y:S05]  /*44a0*/  BSYNC.RECONVERGENT B1 ;  /* 0x0000000000017941 */ /* 0x000fea0003800200 */
.L_x_85:
[----:B------:R-:W-:Y:S02]  /*44b0*/  IMAD.MOV.U32 R4, RZ, RZ, R6 ;  /* 0x000000ffff047224 */ /* 0x000fe400078e0006 */
[----:B------:R-:W-:Y:S02]  /*44c0*/  IMAD.MOV.U32 R5, RZ, RZ, R7 ;  /* 0x000000ffff057224 */ /* 0x000fe400078e0007 */
[----:B------:R-:W-:Y:S02]  /*44d0*/  IMAD.MOV.U32 R6, RZ, RZ, R2 ;  /* 0x000000ffff067224 */ /* 0x000fe400078e0002 */
[----:B------:R-:W-:-:S04]  /*44e0*/  IMAD.MOV.U32 R7, RZ, RZ, 0x0 ;  /* 0x00000000ff077424 */ /* 0x000fc800078e00ff */
[----:B------:R-:W-:Y:S05]  /*44f0*/  RET.REL.NODEC R6 `(_Z38GPU_exponentialIntegralDouble_5_launchddiidPd) ;  /* 0xffffffb806c07950 */ /* 0x000fea0003c3ffff */
        .weak           $__internal_1_$__cuda_sm20_div_rn_f64_full
        .type           $__internal_1_$__cuda_sm20_div_rn_f64_full,@function
        .size           $__internal_1_$__cuda_sm20_div_rn_f64_full,(.L_x_469 - $__internal_1_$__cuda_sm20_div_rn_f64_full)
$__internal_1_$__cuda_sm20_div_rn_f64_full:
[C---:B------:R-:W-:Y:S01]  /*4500*/  FSETP.GEU.AND P0, PT, |R15|.reuse, 1.469367938527859385e-39, PT ;  /* 0x001000000f00780b */ /* 0x040fe20003f0e200 */
[----:B------:R-:W-:Y:S01]  /*4510*/  IMAD.MOV.U32 R36, RZ, RZ, 0x1 ;  /* 0x00000001ff247424 */ /* 0x000fe200078e00ff */
[----:B------:R-:W-:Y:S01]  /*4520*/  LOP3.LUT R12, R15, 0x800fffff, RZ, 0xc0, !PT ;  /* 0x800fffff0f0c7812 */ /* 0x000fe200078ec0ff */
[----:B------:R-:W-:Y:S01]  /*4530*/  IMAD.MOV.U32 R34, RZ, RZ, R16 ;  /* 0x000000ffff227224 */ /* 0x000fe200078e0010 */
[C---:B------:R-:W-:Y:S01]  /*4540*/  FSETP.GEU.AND P2, PT, |R17|.reuse, 1.469367938527859385e-39, PT ;  /* 0x001000001100780b */ /* 0x040fe20003f4e200 */
[----:B------:R-:W-:Y:S01]  /*4550*/  BSSY.RECONVERGENT B1, `(.L_x_89) ;  /* 0x0000057000017945 */ /* 0x000fe20003800200 */
[----:B------:R-:W-:Y:S02]  /*4560*/  LOP3.LUT R13, R12, 0x3ff00000, RZ, 0xfc, !PT ;  /* 0x3ff000000c0d7812 */ /* 0x000fe400078efcff */
[----:B------:R-:W-:Y:S02]  /*4570*/  MOV R12, R14 ;  /* 0x0000000e000c7202 */ /* 0x000fe40000000f00 */
[----:B------:R-:W-:-:S02]  /*4580*/  LOP3.LUT R4, R17, 0x7ff00000, RZ, 0xc0, !PT ;  /* 0x7ff0000011047812 */ /* 0x000fc400078ec0ff */
[C---:B------:R-:W-:Y:S01]  /*4590*/  LOP3.LUT R7, R15.reuse, 0x7ff00000, RZ, 0xc0, !PT ;  /* 0x7ff000000f077812 */ /* 0x040fe200078ec0ff */
[----:B------:R-:W-:Y:S02]  /*45a0*/  @!P0 DMUL R12, R14, 8.98846567431157953865e+307 ;  /* 0x7fe000000e0c8828 */ /* 0x000fe40000000000 */
[----:B------:R-:W-:Y:S01]  /*45b0*/  IMAD.MOV.U32 R6, RZ, RZ, R4 ;  /* 0x000000ffff067224 */ /* 0x000fe200078e0004 */
[C---:B------:R-:W-:Y:S01]  /*45c0*/  ISETP.GE.U32.AND P1, PT, R4.reuse, R7, PT ;  /* 0x000000070400720c */ /* 0x040fe20003f26070 */
[----:B------:R-:W-:Y:S01]  /*45d0*/  @!P2 IMAD.MOV.U32 R18, RZ, RZ, RZ ;  /* 0x000000ffff12a224 */ /* 0x000fe200078e00ff */
[----:B------:R-:W-:Y:S01]  /*45e0*/  @!P2 LOP3.LUT R5, R15, 0x7ff00000, RZ, 0xc0, !PT ;  /* 0x7ff000000f05a812 */ /* 0x000fe200078ec0ff */
[----:B------:R-:W0:Y:S03]  /*45f0*/  MUFU.RCP64H R37, R13 ;  /* 0x0000000d00257308 */ /* 0x000e260000001800 */
[----:B------:R-:W-:Y:S01]  /*4600*/  @!P2 ISETP.GE.U32.AND P3, PT, R4, R5, PT ;  /* 0x000000050400a20c */ /* 0x000fe20003f66070 */
[----:B------:R-:W-:Y:S01]  /*4610*/  IMAD.MOV.U32 R5, RZ, RZ, 0x1ca00000 ;  /* 0x1ca00000ff057424 */ /* 0x000fe200078e00ff */
[----:B------:R-:W-:-:S04]  /*4620*/  @!P0 LOP3.LUT R7, R13, 0x7ff00000, RZ, 0xc0, !PT ;  /* 0x7ff000000d078812 */ /* 0x000fc800078ec0ff */
[----:B------:R-:W-:-:S04]  /*4630*/  @!P2 SEL R19, R5, 0x63400000, !P3 ;  /* 0x634000000513a807 */ /* 0x000fc80005800000 */
[----:B------:R-:W-:Y:S01]  /*4640*/  @!P2 LOP3.LUT R19, R19, 0x80000000, R17, 0xf8, !PT ;  /* 0x800000001313a812 */ /* 0x000fe200078ef811 */
[----:B0-----:R-:W-:-:S03]  /*4650*/  DFMA R8, R36, -R12, 1 ;  /* 0x3ff000002408742b */ /* 0x001fc6000000080c */
[----:B------:R-:W-:-:S05]  /*4660*/  @!P2 LOP3.LUT R19, R19, 0x100000, RZ, 0xfc, !PT ;  /* 0x001000001313a812 */ /* 0x000fca00078efcff */
[----:B------:R-:W-:-:S08]  /*4670*/  DFMA R8, R8, R8, R8 ;  /* 0x000000080808722b */ /* 0x000fd00000000008 */
[----:B------:R-:W-:Y:S01]  /*4680*/  DFMA R36, R36, R8, R36 ;  /* 0x000000082424722b */ /* 0x000fe20000000024 */
[----:B------:R-:W-:-:S04]  /*4690*/  SEL R9, R5, 0x63400000, !P1 ;  /* 0x6340000005097807 */ /* 0x000fc80004800000 */
[----:B------:R-:W-:-:S03]  /*46a0*/  LOP3.LUT R35, R9, 0x800fffff, R17, 0xf8, !PT ;  /* 0x800fffff09237812 */ /* 0x000fc600078ef811 */
[----:B------:R-:W-:-:S03]  /*46b0*/  DFMA R8, R36, -R12, 1 ;  /* 0x3ff000002408742b */ /* 0x000fc6000000080c */
[----:B------:R-:W-:-:S05]  /*46c0*/  @!P2 DFMA R34, R34, 2, -R18 ;  /* 0x400000002222a82b */ /* 0x000fca0000000812 */
[----:B------:R-:W-:-:S05]  /*46d0*/  DFMA R36, R36, R8, R36 ;  /* 0x000000082424722b */ /* 0x000fca0000000024 */
[----:B------:R-:W-:-:S03]  /*46e0*/  @!P2 LOP3.LUT R6, R35, 0x7ff00000, RZ, 0xc0, !PT ;  /* 0x7ff000002306a812 */ /* 0x000fc600078ec0ff */
[----:B------:R-:W-:-:S08]  /*46f0*/  DMUL R8, R36, R34 ;  /* 0x0000002224087228 */ /* 0x000fd00000000000 */
[----:B------:R-:W-:-:S08]  /*4700*/  DFMA R18, R8, -R12, R34 ;  /* 0x8000000c0812722b */ /* 0x000fd00000000022 */
[----:B------:R-:W-:Y:S01]  /*4710*/  DFMA R18, R36, R18, R8 ;  /* 0x000000122412722b */ /* 0x000fe20000000008 */
[----:B------:R-:W-:-:S04]  /*4720*/  IADD3 R8, PT, PT, R6, -0x1, RZ ;  /* 0xffffffff06087810 */ /* 0x000fc80007ffe0ff */
[----:B------:R-:W-:Y:S01]  /*4730*/  ISETP.GT.U32.AND P0, PT, R8, 0x7feffffe, PT ;  /* 0x7feffffe0800780c */ /* 0x000fe20003f04070 */
[----:B------:R-:W-:-:S05]  /*4740*/  VIADD R8, R7, 0xffffffff ;  /* 0xffffffff07087836 */ /* 0x000fca0000000000 */
[----:B------:R-:W-:-:S13]  /*4750*/  ISETP.GT.U32.OR P0, PT, R8, 0x7feffffe, P0 ;  /* 0x7feffffe0800780c */ /* 0x000fda0000704470 */
[----:B------:R-:W-:Y:S05]  /*4760*/  @P0 BRA `(.L_x_90) ;  /* 0x0000000000740947 */ /* 0x000fea0003800000 */
[----:B------:R-:W-:-:S04]  /*4770*/  LOP3.LUT R7, R15, 0x7ff00000, RZ, 0xc0, !PT ;  /* 0x7ff000000f077812 */ /* 0x000fc800078ec0ff */
[CC--:B------:R-:W-:Y:S02]  /*4780*/  VIADDMNMX R6, R4.reuse, -R7.reuse, 0xb9600000, !PT ;  /* 0xb960000004067446 */ /* 0x0c0fe40007800907 */
[----:B------:R-:W-:Y:S02]  /*4790*/  ISETP.GE.U32.AND P0, PT, R4, R7, PT ;  /* 0x000000070400720c */ /* 0x000fe40003f06070 */
[----:B------:R-:W-:Y:S02]  /*47a0*/  VIMNMX R6, PT, PT, R6, 0x46a00000, PT ;  /* 0x46a0000006067848 */ /* 0x000fe40003fe0100 */
[----:B------:R-:W-:-:S05]  /*47b0*/  SEL R5, R5, 0x63400000, !P0 ;  /* 0x6340000005057807 */ /* 0x000fca0004000000 */
[----:B------:R-:W-:Y:S02]  /*47c0*/  IMAD.IADD R5, R6, 0x1, -R5 ;  /* 0x0000000106057824 */ /* 0x000fe400078e0a05 */
[----:B------:R-:W-:Y:S02]  /*47d0*/  IMAD.MOV.U32 R6, RZ, RZ, RZ ;  /* 0x000000ffff067224 */ /* 0x000fe400078e00ff */
[----:B------:R-:W-:-:S06]  /*47e0*/  VIADD R7, R5, 0x7fe00000 ;  /* 0x7fe0000005077836 */ /* 0x000fcc0000000000 */
[----:B------:R-:W-:-:S10]  /*47f0*/  DMUL R8, R18, R6 ;  /* 0x0000000612087228 */ /* 0x000fd40000000000 */
[----:B------:R-:W-:-:S13]  /*4800*/  FSETP.GTU.AND P0, PT, |R9|, 1.469367938527859385e-39, PT ;  /* 0x001000000900780b */ /* 0x000fda0003f0c200 */
[----:B------:R-:W-:Y:S05]  /*4810*/  @P0 BRA `(.L_x_91) ;  /* 0x0000000000a80947 */ /* 0x000fea0003800000 */
[----:B------:R-:W-:-:S06]  /*4820*/  DFMA R12, R18, -R12, R34 ;  /* 0x8000000c120c722b */ /* 0x000fcc0000000022 */
[----:B------:R-:W-:-:S04]  /*4830*/  MOV R12, RZ ;  /* 0x000000ff000c7202 */ /* 0x000fc80000000f00 */
[C---:B------:R-:W-:Y:S02]  /*4840*/  FSETP.NEU.AND P0, PT, R13.reuse, RZ, PT ;  /* 0x000000ff0d00720b */ /* 0x040fe40003f0d000 */
[----:B------:R-:W-:-:S04]  /*4850*/  LOP3.LUT R14, R13, 0x80000000, R15, 0x48, !PT ;  /* 0x800000000d0e7812 */ /* 0x000fc800078e480f */
[----:B------:R-:W-:-:S07]  /*4860*/  LOP3.LUT R13, R14, R7, RZ, 0xfc, !PT ;  /* 0x000000070e0d7212 */ /* 0x000fce00078efcff */
[----:B------:R-:W-:Y:S05]  /*4870*/  @!P0 BRA `(.L_x_91) ;  /* 0x0000000000908947 */ /* 0x000fea0003800000 */
[----:B------:R-:W-:Y:S01]  /*4880*/  IMAD.MOV R7, RZ, RZ, -R5 ;  /* 0x000000ffff077224 */ /* 0x000fe200078e0a05 */
[----:B------:R-:W-:Y:S01]  /*4890*/  IADD3 R5, PT, PT, -R5, -0x43300000, RZ ;  /* 0xbcd0000005057810 */ /* 0x000fe20007ffe1ff */
[----:B------:R-:W-:-:S06]  /*48a0*/  IMAD.MOV.U32 R6, RZ, RZ, RZ ;  /* 0x000000ffff067224 */ /* 0x000fcc00078e00ff */
[----:B------:R-:W-:Y:S02]  /*48b0*/  DFMA R6, R8, -R6, R18 ;  /* 0x800000060806722b */ /* 0x000fe40000000012 */
[----:B------:R-:W-:-:S08]  /*48c0*/  DMUL.RP R18, R18, R12 ;  /* 0x0000000c12127228 */ /* 0x000fd00000008000 */
[----:B------:R-:W-:Y:S02]  /*48d0*/  FSETP.NEU.AND P0, PT, |R7|, R5, PT ;  /* 0x000000050700720b */ /* 0x000fe40003f0d200 */
[----:B------:R-:W-:Y:S02]  /*48e0*/  LOP3.LUT R14, R19, R14, RZ, 0x3c, !PT ;  /* 0x0000000e130e7212 */ /* 0x000fe400078e3cff */
[----:B------:R-:W-:Y:S02]  /*48f0*/  FSEL R4, R18, R8, !P0 ;  /* 0x0000000812047208 */ /* 0x000fe40004000000 */
[----:B------:R-:W-:-:S03]  /*4900*/  FSEL R5, R14, R9, !P0 ;  /* 0x000000090e057208 */ /* 0x000fc60004000000 */
[----:B------:R-:W-:Y:S02]  /*4910*/  IMAD.MOV.U32 R8, RZ, RZ, R4 ;  /* 0x000000ffff087224 */ /* 0x000fe400078e0004 */
[----:B------:R-:W-:Y:S01]  /*4920*/  IMAD.MOV.U32 R9, RZ, RZ, R5 ;  /* 0x000000ffff097224 */ /* 0x000fe200078e0005 */
[----:B------:R-:W-:Y:S06]  /*4930*/  BRA `(.L_x_91) ;  /* 0x0000000000607947 */ /* 0x000fec0003800000 */
.L_x_90:
[----:B------:R-:W-:-:S14]  /*4940*/  DSETP.NAN.AND P0, PT, R16, R16, PT ;  /* 0x000000101000722a */ /* 0x000fdc0003f08000 */
[----:B------:R-:W-:Y:S05]  /*4950*/  @P0 BRA `(.L_x_92) ;  /* 0x00000000004c0947 */ /* 0x000fea0003800000 */
[----:B------:R-:W-:-:S14]  /*4960*/  DSETP.NAN.AND P0, PT, R14, R14, PT ;  /* 0x0000000e0e00722a */ /* 0x000fdc0003f08000 */
[----:B------:R-:W-:Y:S05]  /*4970*/  @P0 BRA `(.L_x_93) ;  /* 0x0000000000340947 */ /* 0x000fea0003800000 */
[----:B------:R-:W-:Y:S01]  /*4980*/  ISETP.NE.AND P0, PT, R6, R7, PT ;  /* 0x000000070600720c */ /* 0x000fe20003f05270 */
[----:B------:R-:W-:Y:S01]  /*4990*/  IMAD.MOV.U32 R9, RZ, RZ, -0x80000 ;  /* 0xfff80000ff097424 */ /* 0x000fe200078e00ff */
[----:B------:R-:W-:-:S11]  /*49a0*/  MOV R8, 0x0 ;  /* 0x0000000000087802 */ /* 0x000fd60000000f00 */
[----:B------:R-:W-:Y:S05]  /*49b0*/  @!P0 BRA `(.L_x_91) ;  /* 0x0000000000408947 */ /* 0x000fea0003800000 */
[----:B------:R-:W-:Y:S02]  /*49c0*/  ISETP.NE.AND P0, PT, R6, 0x7ff00000, PT ;  /* 0x7ff000000600780c */ /* 0x000fe40003f05270 */
[----:B------:R-:W-:Y:S02]  /*49d0*/  LOP3.LUT R15, R17, 0x80000000, R15, 0x48, !PT ;  /* 0x80000000110f7812 */ /* 0x000fe400078e480f */
[----:B------:R-:W-:-:S13]  /*49e0*/  ISETP.EQ.OR P0, PT, R7, RZ, !P0 ;  /* 0x000000ff0700720c */ /* 0x000fda0004702670 */
[----:B------:R-:W-:Y:S01]  /*49f0*/  @P0 LOP3.LUT R4, R15, 0x7ff00000, RZ, 0xfc, !PT ;  /* 0x7ff000000f040812 */ /* 0x000fe200078efcff */
[----:B------:R-:W-:Y:S02]  /*4a00*/  @!P0 IMAD.MOV.U32 R8, RZ, RZ, RZ ;  /* 0x000000ffff088224 */ /* 0x000fe400078e00ff */
[----:B------:R-:W-:Y:S01]  /*4a10*/  @!P0 IMAD.MOV.U32 R9, RZ, RZ, R15 ;  /* 0x000000ffff098224 */ /* 0x000fe200078e000f */
[----:B------:R-:W-:Y:S01]  /*4a20*/  @P0 MOV R9, R4 ;  /* 0x0000000400090202 */ /* 0x000fe20000000f00 */
[----:B------:R-:W-:Y:S01]  /*4a30*/  @P0 IMAD.MOV.U32 R8, RZ, RZ, RZ ;  /* 0x000000ffff080224 */ /* 0x000fe200078e00ff */
[----:B------:R-:W-:Y:S06]  /*4a40*/  BRA `(.L_x_91) ;  /* 0x00000000001c7947 */ /* 0x000fec0003800000 */
.L_x_93:
[----:B------:R-:W-:Y:S01]  /*4a50*/  LOP3.LUT R5, R15, 0x80000, RZ, 0xfc, !PT ;  /* 0x000800000f057812 */ /* 0x000fe200078efcff */
[----:B------:R-:W-:-:S04]  /*4a60*/  IMAD.MOV.U32 R8, RZ, RZ, R14 ;  /* 0x000000ffff087224 */ /* 0x000fc800078e000e */
[----:B------:R-:W-:Y:S01]  /*4a70*/  IMAD.MOV.U32 R9, RZ, RZ, R5 ;  /* 0x000000ffff097224 */ /* 0x000fe200078e0005 */
[----:B------:R-:W-:Y:S06]  /*4a80*/  BRA `(.L_x_91) ;  /* 0x00000000000c7947 */ /* 0x000fec0003800000 */
.L_x_92:
[----:B------:R-:W-:Y:S01]  /*4a90*/  LOP3.LUT R5, R17, 0x80000, RZ, 0xfc, !PT ;  /* 0x0008000011057812 */ /* 0x000fe200078efcff */
[----:B------:R-:W-:-:S04]  /*4aa0*/  IMAD.MOV.U32 R8, RZ, RZ, R16 ;  /* 0x000000ffff087224 */ /* 0x000fc800078e0010 */
[----:B------:R-:W-:-:S07]  /*4ab0*/  IMAD.MOV.U32 R9, RZ, RZ, R5 ;  /* 0x000000ffff097224 */ /* 0x000fce00078e0005 */
.L_x_91:
[----:B------:R-:W-:Y:S05]  /*4ac0*/  BSYNC.RECONVERGENT B1 ;  /* 0x0000000000017941 */ /* 0x000fea0003800200 */
.L_x_89:
[----:B------:R-:W-:Y:S01]  /*4ad0*/  IMAD.MOV.U32 R6, RZ, RZ, R2 ;  /* 0x000000ffff067224 */ /* 0x000fe200078e0002 */
[----:B------:R-:W-:Y:S01]  /*4ae0*/  MOV R4, R8 ;  /* 0x0000000800047202 */ /* 0x000fe20000000f00 */
[----:B------:R-:W-:Y:S02]  /*4af0*/  IMAD.MOV.U32 R7, RZ, RZ, 0x0 ;  /* 0x00000000ff077424 */ /* 0x000fe400078e00ff */
[----:B------:R-:W-:Y:S02]  /*4b00*/  IMAD.MOV.U32 R5, RZ, RZ, R9 ;  /* 0x000000ffff057224 */ /* 0x000fe400078e0009 */
[----:B------:R-:W-:Y:S05]  /*4b10*/  RET.REL.NODEC R6 `(_Z38GPU_exponentialIntegralDouble_5_launchddiidPd) ;  /* 0xffffffb406387950 */ /* 0x000fea0003c3ffff */
.L_x_94:
[----:B------:R-:W-:-:S00]  /*4b20*/  BRA `(.L_x_94) ;  /* 0xfffffffc00fc7947 */ /* 0x000fc0000383ffff */
[----:B------:R-:W-:-:S00]  /*4b30*/  NOP ;  /* 0x0000000000007918 */ /* 0x000fc00000000000 */
        /* <DEDUP_REMOVED lines=12> */
.L_x_469:


//--------------------- .text._Z31GPU_exponentialIntegralDouble_4ddiidPd --------------------------
	.section	.text._Z31GPU_exponentialIntegralDouble_4ddiidPd,"ax",@progbits
	.align	128
        .global         _Z31GPU_exponentialIntegralDouble_4ddiidPd
        .type           _Z31GPU_exponentialIntegralDouble_4ddiidPd,@function
        .size           _Z31GPU_exponentialIntegralDouble_4ddiidPd,(.L_x_471 - _Z31GPU_exponentialIntegralDouble_4ddiidPd)
        .other          _Z31GPU_exponentialIntegralDouble_4ddiidPd,@"STO_CUDA_ENTRY STV_DEFAULT"
_Z31GPU_exponentialIntegralDouble_4ddiidPd:
.text._Z31GPU_exponentialIntegralDouble_4ddiidPd:
        /* <DEDUP_REMOVED lines=88> */
.L_x_97:
[----:B0-----:R-:W-:Y:S05]  /*0580*/  BSYNC.RECONVERGENT B0 ;  /* 0x0000000000007941 */ /* 0x001fea0003800200 */
.L_x_96:
        /* <DEDUP_REMOVED lines=13> */
[----:B------:R-:W-:Y:S05]  /*0660*/  CALL.REL.NOINC `($__internal_3_$__cuda_sm20_div_rn_f64_full) ;  /* 0x0000003c00a47944 */ /* 0x000fea0003c00000 */
.L_x_99:
[----:B------:R-:W-:Y:S05]  /*0670*/  BSYNC.RECONVERGENT B0 ;  /* 0x0000000000007941 */ /* 0x000fea0003800200 */
.L_x_98:
[----:B------:R-:W0:Y:S01]  /*0680*/  LDC.64 R6, c[0x0][0x3a0] ;  /* 0x0000e800ff067b82 */ /* 0x000e220000000a00 */
[----:B------:R-:W1:Y:S02]  /*0690*/  LDCU UR6, c[0x0][0x390] ;  /* 0x00007200ff0677ac */ /* 0x000e640008000800 */
[----:B-1----:R-:W-:-:S04]  /*06a0*/  IMAD R3, R0, UR6, R3 ;  /* 0x0000000600037c24 */ /* 0x002fc8000f8e0203 */
[----:B0-----:R-:W-:-:S05]  /*06b0*/  IMAD.WIDE R2, R3, 0x8, R6 ;  /* 0x0000000803027825 */ /* 0x001fca00078e0206 */
[----:B------:R-:W-:Y:S01]  /*06c0*/  STG.E.64 desc[UR4][R2.64], R4 ;  /* 0x0000000402007986 */ /* 0x000fe2000c101b04 */
[----:B------:R-:W-:Y:S05]  /*06d0*/  EXIT ;  /* 0x000000000000794d */ /* 0x000fea0003800000 */
.L_x_95:
        /* <DEDUP_REMOVED lines=20> */
[----:B0-----:R-:W-:Y:S05]  /*0820*/  CALL.REL.NOINC `($__internal_2_$__cuda_sm20_dblrcp_rn_slowpath_v3) ;  /* 0x0000003800887944 */ /* 0x001fea0003c00000 */
[----:B------:R-:W-:Y:S02]  /*0830*/  IMAD.MOV.U32 R20, RZ, RZ, R4 ;  /* 0x000000ffff147224 */ /* 0x000fe400078e0004 */
[----:B------:R-:W-:-:S07]  /*0840*/  IMAD.MOV.U32 R21, RZ, RZ, R5 ;  /* 0x000000ffff157224 */ /* 0x000fce00078e0005 */
.L_x_104:
[----:B0-----:R-:W-:Y:S05]  /*0850*/  BSYNC.RECONVERGENT B2 ;  /* 0x0000000000027941 */ /* 0x001fea0003800200 */
.L_x_103:
[----:B------:R-:W-:Y:S05]  /*0860*/  BRA `(.L_x_105) ;  /* 0x0000000400647947 */ /* 0x000fea0003800000 */
.L_x_102:
        /* <DEDUP_REMOVED lines=79> */
.L_x_107:
[----:B------:R-:W-:Y:S01]  /*0d60*/  IMAD.MOV.U32 R6, RZ, RZ, 0x0 ;  /* 0x00000000ff067424 */ /* 0x000fe200078e00ff */
[----:B------:R-:W-:Y:S01]  /*0d70*/  LOP3.LUT P0, RZ, R5, 0x7fffffff, RZ, 0xc0, !PT ;  /* 0x7fffffff05ff7812 */ /* 0x000fe2000780c0ff */
[----:B------:R-:W-:-:S06]  /*0d80*/  IMAD.MOV.U32 R7, RZ, RZ, 0x7ff00000 ;  /* 0x7ff00000ff077424 */ /* 0x000fcc00078e00ff */
[----:B------:R-:W-:-:S10]  /*0d90*/  DFMA R6, R4, R6, +INF ;  /* 0x7ff000000406742b */ /* 0x000fd40000000006 */
[----:B------:R-:W-:Y:S02]  /*0da0*/  FSEL R4, R6, RZ, P0 ;  /* 0x000000ff06047208 */ /* 0x000fe40000000000 */
[----:B------:R-:W-:-:S07]  /*0db0*/  FSEL R5, R7, -QNAN , P0 ;  /* 0xfff0000007057808 */ /* 0x000fce0000000000 */
.L_x_108:
[----:B0-----:R-:W-:Y:S05]  /*0dc0*/  BSYNC.RECONVERGENT B1 ;  /* 0x0000000000017941 */ /* 0x001fea0003800200 */
.L_x_106:
[----:B------:R-:W-:Y:S01]  /*0dd0*/  UMOV UR6, 0xfc6fb619 ;  /* 0xfc6fb61900067882 */ /* 0x000fe20000000000 */
[----:B------:R-:W-:Y:S02]  /*0de0*/  UMOV UR7, 0x3fe2788c ;  /* 0x3fe2788c00077882 */ /* 0x000fe40000000000 */
[----:B------:R-:W-:-:S11]  /*0df0*/  DADD R20, -R4, -UR6 ;  /* 0x8000000604147e29 */ /* 0x000fd60008000100 */
.L_x_105:
[----:B------:R-:W-:Y:S05]  /*0e00*/  BSYNC.RECONVERGENT B0 ;  /* 0x0000000000007941 */ /* 0x000fea0003800200 */
.L_x_101:
        /* <DEDUP_REMOVED lines=23> */
.L_x_140:
        /* <DEDUP_REMOVED lines=18> */
[----:B------:R-:W-:Y:S05]  /*10a0*/  CALL.REL.NOINC `($__internal_3_$__cuda_sm20_div_rn_f64_full) ;  /* 0x0000003400147944 */ /* 0x000fea0003c00000 */
.L_x_111:
[----:B------:R-:W-:Y:S05]  /*10b0*/  BSYNC.RECONVERGENT B2 ;  /* 0x0000000000027941 */ /* 0x000fea0003800200 */
.L_x_110:
        /* <DEDUP_REMOVED lines=24> */
.L_x_115:
[----:B------:R-:W-:Y:S05]  /*1240*/  BSYNC.RECONVERGENT B3 ;  /* 0x0000000000037941 */ /* 0x000fea0003800200 */
.L_x_114:
[----:B------:R-:W-:Y:S05]  /*1250*/  BRA `(.L_x_116) ;  /* 0x0000000c00c47947 */ /* 0x000fea0003800000 */
.L_x_113:
        /* <DEDUP_REMOVED lines=16> */
.L_x_130:
        /* <DEDUP_REMOVED lines=16> */
[----:B------:R-:W-:Y:S05]  /*1460*/  CALL.REL.NOINC `($__internal_2_$__cuda_sm20_dblrcp_rn_slowpath_v3) ;  /* 0x0000002c00787944 */ /* 0x000fea0003c00000 */
[----:B------:R-:W-:Y:S01]  /*1470*/  IMAD.MOV.U32 R18, RZ, RZ, R4 ;  /* 0x000000ffff127224 */ /* 0x000fe200078e0004 */
[----:B------:R-:W-:-:S07]  /*1480*/  MOV R19, R5 ;  /* 0x0000000500137202 */ /* 0x000fce0000000f00 */
.L_x_123:
[----:B------:R-:W-:Y:S05]  /*1490*/  BSYNC.RECONVERGENT B6 ;  /* 0x0000000000067941 */ /* 0x000fea0003800200 */
.L_x_122:
        /* <DEDUP_REMOVED lines=20> */
.L_x_125:
[----:B------:R-:W-:Y:S05]  /*15e0*/  BSYNC.RECONVERGENT B6 ;  /* 0x0000000000067941 */ /* 0x000fea0003800200 */
.L_x_124:
        /* <DEDUP_REMOVED lines=20> */
.L_x_127:
[----:B------:R-:W-:Y:S05]  /*1730*/  BSYNC.RECONVERGENT B6 ;  /* 0x0000000000067941 */ /* 0x000fea0003800200 */
.L_x_126:
        /* <DEDUP_REMOVED lines=20> */
.L_x_129:
[----:B------:R-:W-:Y:S05]  /*1880*/  BSYNC.RECONVERGENT B6 ;  /* 0x0000000000067941 */ /* 0x000fea0003800200 */
.L_x_128:
[----:B------:R-:W-:Y:S01]  /*1890*/  LOP3.LUT R5, R0, 0x7ffffffc, RZ, 0xc0, !PT ;  /* 0x7ffffffc00057812 */ /* 0x000fe200078ec0ff */
[----:B------:R-:W-:-:S03]  /*18a0*/  DADD R16, R16, R6 ;  /* 0x0000000010107229 */ /* 0x000fc60000000006 */
[----:B------:R-:W-:-:S13]  /*18b0*/  ISETP.NE.AND P0, PT, R14, R5, PT ;  /* 0x000000050e00720c */ /* 0x000fda0003f05270 */
[----:B------:R-:W-:Y:S05]  /*18c0*/  @P0 BRA `(.L_x_130) ;  /* 0xfffffff800a40947 */ /* 0x000fea000383ffff */
[----:B------:R-:W-:Y:S05]  /*18d0*/  BSYNC.RECONVERGENT B5 ;  /* 0x0000000000057941 */ /* 0x000fea0003800200 */
.L_x_121:
[----:B------:R-:W-:-:S07]  /*18e0*/  VIADD R14, R14, 0x1 ;  /* 0x000000010e0e7836 */ /* 0x000fce0000000000 */
.L_x_120:
[----:B------:R-:W-:Y:S05]  /*18f0*/  BSYNC.RECONVERGENT B4 ;  /* 0x0000000000047941 */ /* 0x000fea0003800200 */
.L_x_119:
        /* <DEDUP_REMOVED lines=21> */
.L_x_132:
[----:B------:R-:W-:Y:S05]  /*1a50*/  BSYNC.RECONVERGENT B4 ;  /* 0x0000000000047941 */ /* 0x000fea0003800200 */
.L_x_131:
        /* <DEDUP_REMOVED lines=22> */
.L_x_134:
[----:B------:R-:W-:Y:S05]  /*1bc0*/  BSYNC.RECONVERGENT B4 ;  /* 0x0000000000047941 */ /* 0x000fea0003800200 */
.L_x_133:
        /* <DEDUP_REMOVED lines=21> */
.L_x_136:
[----:B------:R-:W-:Y:S05]  /*1d20*/  BSYNC.RECONVERGENT B4 ;  /* 0x0000000000047941 */ /* 0x000fea0003800200 */
.L_x_135:
[----:B------:R-:W-:-:S11]  /*1d30*/  DADD R16, R16, R8 ;  /* 0x0000000010107229 */ /* 0x000fd60000000008 */
.L_x_118:
[----:B------:R-:W-:Y:S05]  /*1d40*/  BSYNC.RECONVERGENT B3 ;  /* 0x0000000000037941 */ /* 0x000fea0003800200 */
.L_x_117:
        /* <DEDUP_REMOVED lines=63> */
.L_x_138:
[----:B------:R-:W-:Y:S05]  /*2140*/  BSYNC.RECONVERGENT B1 ;  /* 0x0000000000017941 */ /* 0x000fea0003800200 */
.L_x_137:
[----:B------:R-:W-:-:S08]  /*2150*/  DADD R16, -R8, R16 ;  /* 0x0000000008107229 */ /* 0x000fd00000000110 */
[----:B------:R-:W-:-:S11]  /*2160*/  DMUL R4, R24, R16 ;  /* 0x0000001018047228 */ /* 0x000fd60000000000 */
.L_x_116:
[----:B------:R-:W-:Y:S05]  /*2170*/  BSYNC.RECONVERGENT B2 ;  /* 0x0000000000027941 */ /* 0x000fea0003800200 */
.L_x_112:
        /* <DEDUP_REMOVED lines=10> */
.L_x_139:
[----:B------:R-:W-:Y:S05]  /*2220*/  BSYNC.RECONVERGENT B0 ;  /* 0x0000000000007941 */ /* 0x000fea0003800200 */
.L_x_109:
[----:B------:R-:W0:Y:S01]  /*2230*/  LDC.64 R4, c[0x0][0x3a0] ;  /* 0x0000e800ff047b82 */ /* 0x000e220000000a00 */
[----:B------:R-:W1:Y:S02]  /*2240*/  LDCU UR6, c[0x0][0x390] ;  /* 0x00007200ff0677ac */ /* 0x000e640008000800 */
[----:B-1----:R-:W-:-:S04]  /*2250*/  IMAD R3, R0, UR6, R3 ;  /* 0x0000000600037c24 */ /* 0x002fc8000f8e0203 */
[----:B0-----:R-:W-:-:S05]  /*2260*/  IMAD.WIDE R4, R3, 0x8, R4 ;  /* 0x0000000803047825 */ /* 0x001fca00078e0204 */
[----:B------:R-:W-:Y:S01]  /*2270*/  STG.E.64 desc[UR4][R4.64], R20 ;  /* 0x0000001404007986 */ /* 0x000fe2000c101b04 */
[----:B------:R-:W-:Y:S05]  /*2280*/  EXIT ;  /* 0x000000000000794d */ /* 0x000fea0003800000 */
.L_x_100:
        /* <DEDUP_REMOVED lines=18> */
[----:B0-----:R-:W-:Y:S05]  /*23b0*/  CALL.REL.NOINC `($__internal_2_$__cuda_sm20_dblrcp_rn_slowpath_v3) ;  /* 0x0000001c00a47944 */ /* 0x001fea0003c00000 */
[----:B------:R-:W-:Y:S02]  /*23c0*/  IMAD.MOV.U32 R20, RZ, RZ, R4 ;  /* 0x000000ffff147224 */ /* 0x000fe400078e0004 */
[----:B------:R-:W-:-:S07]  /*23d0*/  IMAD.MOV.U32 R21, RZ, RZ, R5 ;  /* 0x000000ffff157224 */ /* 0x000fce00078e0005 */
.L_x_142:
[----:B0-----:R-:W-:Y:S05]  /*23e0*/  BSYNC.RECONVERGENT B0 ;  /* 0x0000000000007941 */ /* 0x001fea0003800200 */
.L_x_141:
[----:B------:R-:W-:Y:S01]  /*23f0*/  BSSY.RECONVERGENT B0, `(.L_x_143) ;  /* 0x00001a2000007945 */ /* 0x000fe20003800200 */
[----:B------:R-:W-:Y:S01]  /*2400*/  IMAD.MOV.U32 R22, RZ, RZ, R20 ;  /* 0x000000ffff167224 */ /* 0x000fe200078e0014 */
[----:B------:R-:W-:Y:S01]  /*2410*/  MOV R23, R21 ;  /* 0x0000001500177202 */ /* 0x000fe20000000f00 */
[----:B------:R-:W-:Y:S02]  /*2420*/  IMAD.MOV.U32 R27, RZ, RZ, 0x1 ;  /* 0x00000001ff1b7424 */ /* 0x000fe400078e00ff */
[----:B------:R-:W-:Y:S02]  /*2430*/  IMAD.MOV.U32 R14, RZ, RZ, -0x77ff8a64 ;  /* 0x8800759cff0e7424 */ /* 0x000fe400078e00ff */
[----:B------:R-:W-:-:S07]  /*2440*/  IMAD.MOV.U32 R15, RZ, RZ, 0x7e37e43c ;  /* 0x7e37e43cff0f7424 */ /* 0x000fce00078e00ff */
.L_x_177:
        /* <DEDUP_REMOVED lines=21> */
[----:B------:R-:W-:Y:S05]  /*25a0*/  CALL.REL.NOINC `($__internal_2_$__cuda_sm20_dblrcp_rn_slowpath_v3) ;  /* 0x0000001c00287944 */ /* 0x000fea0003c00000 */
[----:B------:R-:W-:Y:S02]  /*25b0*/  IMAD.MOV.U32 R20, RZ, RZ, R4 ;  /* 0x000000ffff147224 */ /* 0x000fe400078e0004 */
[----:B------:R-:W-:-:S07]  /*25c0*/  IMAD.MOV.U32 R21, RZ, RZ, R5 ;  /* 0x000000ffff157224 */ /* 0x000fce00078e0005 */
.L_x_145:
[----:B------:R-:W-:Y:S05]  /*25d0*/  BSYNC.RECONVERGENT B2 ;  /* 0x0000000000027941 */ /* 0x000fea0003800200 */
.L_x_144:
        /* <DEDUP_REMOVED lines=16> */
[----:B------:R-:W-:Y:S05]  /*26e0*/  CALL.REL.NOINC `($__internal_3_$__cuda_sm20_div_rn_f64_full) ;  /* 0x0000001c00847944 */ /* 0x000fea0003c00000 */
.L_x_147:
[----:B------:R-:W-:Y:S05]  /*26f0*/  BSYNC.RECONVERGENT B2 ;  /* 0x0000000000027941 */ /* 0x000fea0003800200 */
.L_x_146:
        /* <DEDUP_REMOVED lines=30> */
[----:B------:R-:W-:Y:S01]  /*28e0*/  MOV R20, R4 ;  /* 0x0000000400147202 */ /* 0x000fe20000000f00 */
[----:B------:R-:W-:-:S07]  /*28f0*/  IMAD.MOV.U32 R21, RZ, RZ, R5 ;  /* 0x000000ffff157224 */ /* 0x000fce00078e0005 */
.L_x_150:
[----:B------:R-:W-:Y:S05]  /*2900*/  BSYNC.RECONVERGENT B2 ;  /* 0x0000000000027941 */ /* 0x000fea0003800200 */
.L_x_149:
        /* <DEDUP_REMOVED lines=17> */
.L_x_152:
[----:B------:R-:W-:Y:S05]  /*2a20*/  BSYNC.RECONVERGENT B2 ;  /* 0x0000000000027941 */ /* 0x000fea0003800200 */
.L_x_151:
        /* <DEDUP_REMOVED lines=29> */
[----:B------:R-:W-:Y:S05]  /*2c00*/  CALL.REL.NOINC `($__internal_2_$__cuda_sm20_dblrcp_rn_slowpath_v3) ;  /* 0x0000001400907944 */ /* 0x000fea0003c00000 */
[----:B------:R-:W-:Y:S02]  /*2c10*/  IMAD.MOV.U32 R20, RZ, RZ, R4 ;  /* 0x000000ffff147224 */ /* 0x000fe400078e0004 */
[----:B------:R-:W-:-:S07]  /*2c20*/  IMAD.MOV.U32 R21, RZ, RZ, R5 ;  /* 0x000000ffff157224 */ /* 0x000fce00078e0005 */
.L_x_154:
[----:B------:R-:W-:Y:S05]  /*2c30*/  BSYNC.RECONVERGENT B2 ;  /* 0x0000000000027941 */ /* 0x000fea0003800200 */
.L_x_153:
        /* <DEDUP_REMOVED lines=16> */
[----:B------:R-:W-:Y:S05]  /*2d40*/  CALL.REL.NOINC `($__internal_3_$__cuda_sm20_div_rn_f64_full) ;  /* 0x0000001400ec7944 */ /* 0x000fea0003c00000 */
.L_x_156:
[----:B------:R-:W-:Y:S05]  /*2d50*/  BSYNC.RECONVERGENT B2 ;  /* 0x0000000000027941 */ /* 0x000fea0003800200 */
.L_x_155:
        /* <DEDUP_REMOVED lines=32> */
.L_x_158:
[----:B------:R-:W-:Y:S05]  /*2f60*/  BSYNC.RECONVERGENT B2 ;  /* 0x0000000000027941 */ /* 0x000fea0003800200 */
.L_x_157:
        /* <DEDUP_REMOVED lines=17> */
.L_x_160:
[----:B------:R-:W-:Y:S05]  /*3080*/  BSYNC.RECONVERGENT B2 ;  /* 0x0000000000027941 */ /* 0x000fea0003800200 */
.L_x_159:
        /* <DEDUP_REMOVED lines=32> */
.L_x_162:
[----:B------:R-:W-:Y:S05]  /*3290*/  BSYNC.RECONVERGENT B2 ;  /* 0x0000000000027941 */ /* 0x000fea0003800200 */
.L_x_161:
        /* <DEDUP_REMOVED lines=17> */
.L_x_164:
[----:B------:R-:W-:Y:S05]  /*33b0*/  BSYNC.RECONVERGENT B2 ;  /* 0x0000000000027941 */ /* 0x000fea0003800200 */
.L_x_163:
        /* <DEDUP_REMOVED lines=32> */
.L_x_166:
[----:B------:R-:W-:Y:S05]  /*35c0*/  BSYNC.RECONVERGENT B2 ;  /* 0x0000000000027941 */ /* 0x000fea0003800200 */
.L_x_165:
        /* <DEDUP_REMOVED lines=17> */
.L_x_168:
[----:B------:R-:W-:Y:S05]  /*36e0*/  BSYNC.RECONVERGENT B2 ;  /* 0x0000000000027941 */ /* 0x000fea0003800200 */
.L_x_167:
        /* <DEDUP_REMOVED lines=32> */
.L_x_170:
[----:B------:R-:W-:Y:S05]  /*38f0*/  BSYNC.RECONVERGENT B2 ;  /* 0x0000000000027941 */ /* 0x000fea0003800200 */
.L_x_169:
        /* <DEDUP_REMOVED lines=17> */
.L_x_172:
[----:B------:R-:W-:Y:S05]  /*3a10*/  BSYNC.RECONVERGENT B2 ;  /* 0x0000000000027941 */ /* 0x000fea0003800200 */
.L_x_171:
        /* <DEDUP_REMOVED lines=32> */
.L_x_174:
[----:B------:R-:W-:Y:S05]  /*3c20*/  BSYNC.RECONVERGENT B2 ;  /* 0x0000000000027941 */ /* 0x000fea0003800200 */
.L_x_173:
        /* <DEDUP_REMOVED lines=17> */
.L_x_176:
[----:B------:R-:W-:Y:S05]  /*3d40*/  BSYNC.RECONVERGENT B2 ;  /* 0x0000000000027941 */ /* 0x000fea0003800200 */
.L_x_175:
        /* <DEDUP_REMOVED lines=12> */
.L_x_148:
[----:B------:R-:W-:Y:S05]  /*3e10*/  BSYNC.RECONVERGENT B0 ;  /* 0x0000000000007941 */ /* 0x000fea0003800200 */
.L_x_143:
        /* <DEDUP_REMOVED lines=60> */
.L_x_179:
[----:B------:R-:W-:Y:S05]  /*41e0*/  BSYNC.RECONVERGENT B0 ;  /* 0x0000000000007941 */ /* 0x000fea0003800200 */
.L_x_178:
[----:B------:R-:W1:Y:S01]  /*41f0*/  LDCU UR6, c[0x0][0x390] ;  /* 0x00007200ff0677ac */ /* 0x000e620008000800 */
[----:B------:R-:W-:Y:S01]  /*4200*/  DMUL R6, R6, R22 ;  /* 0x0000001606067228 */ /* 0x000fe20000000000 */
[----:B-1----:R-:W-:-:S04]  /*4210*/  IMAD R3, R0, UR6, R3 ;  /* 0x0000000600037c24 */ /* 0x002fc8000f8e0203 */
[----:B0-----:R-:W-:-:S05]  /*4220*/  IMAD.WIDE R8, R3, 0x8, R8 ;  /* 0x0000000803087825 */ /* 0x001fca00078e0208 */
[----:B------:R-:W-:Y:S01]  /*4230*/  STG.E.64 desc[UR4][R8.64], R6 ;  /* 0x0000000608007986 */ /* 0x000fe2000c101b04 */
[----:B------:R-:W-:Y:S05]  /*4240*/  EXIT ;  /* 0x000000000000794d */ /* 0x000fea0003800000 */
        .weak           $__internal_2_$__cuda_sm20_dblrcp_rn_slowpath_v3
        .type           $__internal_2_$__cuda_sm20_dblrcp_rn_slowpath_v3,@function
        .size           $__internal_2_$__cuda_sm20_dblrcp_rn_slowpath_v3,($__internal_3_$__cuda_sm20_div_rn_f64_full - $__internal_2_$__cuda_sm20_dblrcp_rn_slowpath_v3)
$__internal_2_$__cuda_sm20_dblrcp_rn_slowpath_v3:
        /* <DEDUP_REMOVED lines=26> */
.L_x_183:
        /* <DEDUP_REMOVED lines=9> */
.L_x_181:
[----:B------:R-:W-:Y:S01]  /*4480*/  LOP3.LUT R7, R9, 0x80000, RZ, 0xfc, !PT ;  /* 0x0008000009077812 */ /* 0x000fe200078efcff */
[----:B------:R-:W-:-:S07]  /*4490*/  IMAD.MOV.U32 R6, RZ, RZ, R8 ;  /* 0x000000ffff067224 */ /* 0x000fce00078e0008 */
.L_x_182:
[----:B------:R-:W-:Y:S05]  /*44a0*/  BSYNC.RECONVERGENT B1 ;  /* 0x0000000000017941 */ /* 0x000fea0003800200 */
.L_x_180:
[----:B------:R-:W-:Y:S02]  /*44b0*/  IMAD.MOV.U32 R4, RZ, RZ, R6 ;  /* 0x000000ffff047224 */ /* 0x000fe400078e0006 */
[----:B------:R-:W-:Y:S02]  /*44c0*/  IMAD.MOV.U32 R5, RZ, RZ, R7 ;  /* 0x000000ffff057224 */ /* 0x000fe400078e0007 */
[----:B------:R-:W-:Y:S02]  /*44d0*/  IMAD.MOV.U32 R6, RZ, RZ, R2 ;  /* 0x000000ffff067224 */ /* 0x000fe400078e0002 */
[----:B------:R-:W-:-:S04]  /*44e0*/  IMAD.MOV.U32 R7, RZ, RZ, 0x0 ;  /* 0x00000000ff077424 */ /* 0x000fc800078e00ff */
[----:B------:R-:W-:Y:S05]  /*44f0*/  RET.REL.NODEC R6 `(_Z31GPU_exponentialIntegralDouble_4ddiidPd) ;  /* 0xffffffb806c07950 */ /* 0x000fea0003c3ffff */
        .weak           $__internal_3_$__cuda_sm20_div_rn_f64_full
        .type           $__internal_3_$__cuda_sm20_div_rn_f64_full,@function
        .size           $__internal_3_$__cuda_sm20_div_rn_f64_full,(.L_x_471 - $__internal_3_$__cuda_sm20_div_rn_f64_full)
$__internal_3_$__cuda_sm20_div_rn_f64_full:
        /* <DEDUP_REMOVED lines=68> */
.L_x_185:
        /* <DEDUP_REMOVED lines=17> */
.L_x_188:
[----:B------:R-:W-:Y:S01]  /*4a50*/  LOP3.LUT R5, R15, 0x80000, RZ, 0xfc, !PT ;  /* 0x000800000f057812 */ /* 0x000fe200078efcff */
[----:B------:R-:W-:-:S04]  /*4a60*/  IMAD.MOV.U32 R8, RZ, RZ, R14 ;  /* 0x000000ffff087224 */ /* 0x000fc800078e000e */
[----:B------:R-:W-:Y:S01]  /*4a70*/  IMAD.MOV.U32 R9, RZ, RZ, R5 ;  /* 0x000000ffff097224 */ /* 0x000fe200078e0005 */
[----:B------:R-:W-:Y:S06]  /*4a80*/  BRA `(.L_x_186) ;  /* 0x00000000000c7947 */ /* 0x000fec0003800000 */
.L_x_187:
[----:B------:R-:W-:Y:S01]  /*4a90*/  LOP3.LUT R5, R17, 0x80000, RZ, 0xfc, !PT ;  /* 0x0008000011057812 */ /* 0x000fe200078efcff */
[----:B------:R-:W-:-:S04]  /*4aa0*/  IMAD.MOV.U32 R8, RZ, RZ, R16 ;  /* 0x000000ffff087224 */ /* 0x000fc800078e0010 */
[----:B------:R-:W-:-:S07]  /*4ab0*/  IMAD.MOV.U32 R9, RZ, RZ, R5 ;  /* 0x000000ffff097224 */ /* 0x000fce00078e0005 */
.L_x_186:
[----:B------:R-:W-:Y:S05]  /*4ac0*/  BSYNC.RECONVERGENT B1 ;  /* 0x0000000000017941 */ /* 0x000fea0003800200 */
.L_x_184:
[----:B------:R-:W-:Y:S01]  /*4ad0*/  IMAD.MOV.U32 R6, RZ, RZ, R2 ;  /* 0x000000ffff067224 */ /* 0x000fe200078e0002 */
[----:B------:R-:W-:Y:S01]  /*4ae0*/  MOV R4, R8 ;  /* 0x0000000800047202 */ /* 0x000fe20000000f00 */
[----:B------:R-:W-:Y:S02]  /*4af0*/  IMAD.MOV.U32 R7, RZ, RZ, 0x0 ;  /* 0x00000000ff077424 */ /* 0x000fe400078e00ff */
[----:B------:R-:W-:Y:S02]  /*4b00*/  IMAD.MOV.U32 R5, RZ, RZ, R9 ;  /* 0x000000ffff057224 */ /* 0x000fe400078e0009 */
[----:B------:R-:W-:Y:S05]  /*4b10*/  RET.REL.NODEC R6 `(_Z31GPU_exponentialIntegralDouble_4ddiidPd) ;  /* 0xffffffb406387950 */ /* 0x000fea0003c3ffff */
.L_x_189:
        /* <DEDUP_REMOVED lines=14> */
.L_x_471:


//--------------------- .text._Z31GPU_exponentialIntegralDouble_3ddiiidPd --------------------------
	.section	.text._Z31GPU_exponentialIntegralDouble_3ddiiidPd,"ax",@progbits
	.align	128
        .global         _Z31GPU_exponentialIntegralDouble_3ddiiidPd
        .type           _Z31GPU_exponentialIntegralDouble_3ddiiidPd,@function
        .size           _Z31GPU_exponentialIntegralDouble_3ddiiidPd,(.L_x_473 - _Z31GPU_exponentialIntegralDouble_3ddiiidPd)
        .other          _Z31GPU_exponentialIntegralDouble_3ddiiidPd,@"STO_CUDA_ENTRY STV_DEFAULT"
_Z31GPU_exponentialIntegralDouble_3ddiiidPd:
.text._Z31GPU_exponentialIntegralDouble_3ddiiidPd:
[----:B------:R-:W-:Y:S01]  /*0000*/  LDC R1, c[0x0][0x37c] ;  /* 0x0000df00ff017b82 */ /* 0x000fe20000000800 */
[----:B------:R-:W0:Y:S07]  /*0010*/  S2R R0, SR_TID.Y ;  /* 0x0000000000007919 */ /* 0x000e2e0000002200 */
[----:B------:R-:W1:Y:S01]  /*0020*/  LDC R2, c[0x0][0x360] ;  /* 0x0000d800ff027b82 */ /* 0x000e620000000800 */
[----:B------:R-:W2:Y:S01]  /*0030*/  LDCU.64 UR8, c[0x0][0x390] ;  /* 0x00007200ff0877ac */ /* 0x000ea20008000a00 */
[----:B------:R-:W1:Y:S01]  /*0040*/  S2R R7, SR_TID.X ;  /* 0x0000000000077919 */ /* 0x000e620000002100 */
[----:B------:R-:W3:Y:S05]  /*0050*/  LDCU UR6, c[0x0][0x398] ;  /* 0x00007300ff0677ac */ /* 0x000eea0008000800 */
[----:B------:R-:W0:Y:S08]  /*0060*/  S2UR UR5, SR_CTAID.Y ;  /* 0x00000000000579c3 */ /* 0x000e300000002600 */
[----:B------:R-:W0:Y:S08]  /*0070*/  LDC R3, c[0x0][0x364] ;  /* 0x0000d900ff037b82 */ /* 0x000e300000000800 */
[----:B------:R-:W1:Y:S08]  /*0080*/  S2UR UR4, SR_CTAID.X ;  /* 0x00000000000479c3 */ /* 0x000e700000002500 */
[----:B------:R-:W4:Y:S01]  /*0090*/  LDC.64 R4, c[0x0][0x380] ;  /* 0x0000e000ff047b82 */ /* 0x000f220000000a00 */
[----:B0-----:R-:W-:-:S04]  /*00a0*/  IMAD R3, R3, UR5, R0 ;  /* 0x0000000503037c24 */ /* 0x001fc8000f8e0200 */
[----:B--2---:R-:W-:Y:S02]  /*00b0*/  VIADD R0, R3, UR9 ;  /* 0x0000000903007c36 */ /* 0x004fe40008000000 */
[----:B-1----:R-:W-:Y:S01]  /*00c0*/  IMAD R2, R2, UR4, R7 ;  /* 0x0000000402027c24 */ /* 0x002fe2000f8e0207 */
[----:B------:R-:W4:Y:S02]  /*00d0*/  LDCU.64 UR4, c[0x0][0x3a0] ;  /* 0x00007400ff0477ac */ /* 0x000f240008000a00 */
[----:B---3--:R-:W-:Y:S01]  /*00e0*/  ISETP.GE.AND P0, PT, R0, UR6, PT ;  /* 0x0000000600007c0c */ /* 0x008fe2000bf06270 */
[----:B------:R-:W4:Y:S03]  /*00f0*/  I2F.F64 R10, R2 ;  /* 0x00000002000a7312 */ /* 0x000f260000201c00 */
[----:B------:R-:W-:Y:S01]  /*0100*/  ISETP.GE.OR P0, PT, R2, UR8, P0 ;  /* 0x0000000802007c0c */ /* 0x000fe20008706670 */
[----:B----4-:R-:W-:-:S12]  /*0110*/  DFMA R10, R10, UR4, R4 ;  /* 0x000000040a0a7c2b */ /* 0x010fd80008000004 */
[----:B------:R-:W-:Y:S05]  /*0120*/  @P0 EXIT ;  /* 0x000000000000094d */ /* 0x000fea0003800000 */
[C---:B------:R-:W-:Y:S01]  /*0130*/  ISETP.NE.AND P0, PT, R0.reuse, RZ, PT ;  /* 0x000000ff0000720c */ /* 0x040fe20003f05270 */
[----:B------:R-:W0:Y:S01]  /*0140*/  LDCU.64 UR6, c[0x0][0x358] ;  /* 0x00006b00ff0677ac */ /* 0x000e220008000a00 */
[----:B------:R-:W-:-:S11]  /*0150*/  VIADD R26, R0, 0xffffffff ;  /* 0xffffffff001a7836 */ /* 0x000fd60000000000 */
[----:B------:R-:W-:Y:S05]  /*0160*/  @P0 BRA `(.L_x_190) ;  /* 0x00000004006c0947 */ /* 0x000fea0003800000 */
[----:B------:R-:W-:Y:S01]  /*0170*/  IMAD.MOV.U32 R4, RZ, RZ, 0x652b82fe ;  /* 0x652b82feff047424 */ /* 0x000fe200078e00ff */
[----:B------:R-:W-:Y:S01]  /*0180*/  UMOV UR4, 0xfefa39ef ;  /* 0xfefa39ef00047882 */ /* 0x000fe20000000000 */
[----:B------:R-:W-:Y:S01]  /*0190*/  IMAD.MOV.U32 R5, RZ, RZ, 0x3ff71547 ;  /* 0x3ff71547ff057424 */ /* 0x000fe200078e00ff */
[----:B------:R-:W-:Y:S01]  /*01a0*/  UMOV UR5, 0x3fe62e42 ;  /* 0x3fe62e4200057882 */ /* 0x000fe20000000000 */
[----:B------:R-:W1:Y:S01]  /*01b0*/  MUFU.RCP64H R13, R11 ;  /* 0x0000000b000d7308 */ /* 0x000e620000001800 */
[----:B------:R-:W-:Y:S01]  /*01c0*/  IMAD.MOV.U32 R12, RZ, RZ, 0x1 ;  /* 0x00000001ff0c7424 */ /* 0x000fe200078e00ff */
[----:B------:R-:W-:Y:S01]  /*01d0*/  DADD R16, -RZ, -R10 ;  /* 0x00000000ff107229 */ /* 0x000fe2000000090a */
[----:B------:R-:W-:Y:S01]  /*01e0*/  BSSY.RECONVERGENT B0, `(.L_x_191) ;  /* 0x000003b000007945 */ /* 0x000fe20003800200 */
[----:B------:R-:W-:-:S08]  /*01f0*/  DFMA R4, R10, -R4, 6.75539944105574400000e+15 ;  /* 0x433800000a04742b */ /* 0x000fd00000000804 */
[----:B------:R-:W-:Y:S01]  /*0200*/  DADD R6, R4, -6.75539944105574400000e+15 ;  /* 0xc338000004067429 */ /* 0x000fe20000000000 */
[----:B------:R-:W-:Y:S01]  /*0210*/  FSETP.GEU.AND P0, PT, |R17|, 4.1917929649353027344, PT ;  /* 0x4086232b1100780b */ /* 0x000fe20003f0e200 */
[----:B-1----:R-:W-:-:S06]  /*0220*/  DFMA R14, -R10, R12, 1 ;  /* 0x3ff000000a0e742b */ /* 0x002fcc000000010c */
[----:B------:R-:W-:Y:S01]  /*0230*/  DFMA R8, R6, -UR4, -R10 ;  /* 0x8000000406087c2b */ /* 0x000fe2000800080a */
[----:B------:R-:W-:Y:S01]  /*0240*/  UMOV UR4, 0x3b39803f ;  /* 0x3b39803f00047882 */ /* 0x000fe20000000000 */
[----:B------:R-:W-:Y:S01]  /*0250*/  UMOV UR5, 0x3c7abc9e ;  /* 0x3c7abc9e00057882 */ /* 0x000fe20000000000 */
[----:B------:R-:W-:-:S05]  /*0260*/  DFMA R14, R14, R14, R14 ;  /* 0x0000000e0e0e722b */ /* 0x000fca000000000e */
[----:B------:R-:W-:Y:S01]  /*0270*/  DFMA R6, R6, -UR4, R8 ;  /* 0x8000000406067c2b */ /* 0x000fe20008000008 */
[----:B------:R-:W-:Y:S01]  /*0280*/  UMOV UR4, 0x69ce2bdf ;  /* 0x69ce2bdf00047882 */ /* 0x000fe20000000000 */
[----:B------:R-:W-:Y:S01]  /*0290*/  MOV R8, 0xfca213ea ;  /* 0xfca213ea00087802 */ /* 0x000fe20000000f00 */
[----:B------:R-:W-:Y:S01]  /*02a0*/  IMAD.MOV.U32 R9, RZ, RZ, 0x3e928af3 ;  /* 0x3e928af3ff097424 */ /* 0x000fe200078e00ff */
[----:B------:R-:W-:Y:S01]  /*02b0*/  UMOV UR5, 0x3e5ade15 ;  /* 0x3e5ade1500057882 */ /* 0x000fe20000000000 */
[----:B------:R-:W-:-:S04]  /*02c0*/  DFMA R14, R12, R14, R12 ;  /* 0x0000000e0c0e722b */ /* 0x000fc8000000000c */
        /* <DEDUP_REMOVED lines=38> */
[----:B------:R-:W-:-:S04]  /*0530*/  @!P1 SHF.R.S32.HI R5, RZ, 0x1, R0 ;  /* 0x00000001ff059819 */ /* 0x000fc80000011400 */
[----:B------:R-:W-:Y:S01]  /*0540*/  @!P1 IADD3 R4, PT, PT, R4, -R5, RZ ;  /* 0x8000000504049210 */ /* 0x000fe20007ffe0ff */
[----:B------:R-:W-:-:S03]  /*0550*/  @!P1 IMAD R9, R5, 0x100000, R9 ;  /* 0x0010000005099824 */ /* 0x000fc600078e0209 */
[----:B------:R-:W-:Y:S01]  /*0560*/  @!P1 LEA R5, R4, 0x3ff00000, 0x14 ;  /* 0x3ff0000004059811 */ /* 0x000fe200078ea0ff */
[----:B------:R-:W-:-:S06]  /*0570*/  @!P1 IMAD.MOV.U32 R4, RZ, RZ, RZ ;  /* 0x000000ffff049224 */ /* 0x000fcc00078e00ff */
[----:B------:R-:W-:-:S11]  /*0580*/  @!P1 DMUL R12, R8, R4 ;  /* 0x00000004080c9228 */ /* 0x000fd60000000000 */
.L_x_192:
[----:B0-----:R-:W-:Y:S05]  /*0590*/  BSYNC.RECONVERGENT B0 ;  /* 0x0000000000007941 */ /* 0x001fea0003800200 */
.L_x_191:
        /* <DEDUP_REMOVED lines=10> */
[----:B------:R-:W-:Y:S01]  /*0640*/  MOV R17, R12 ;  /* 0x0000000c00117202 */ /* 0x000fe20000000f00 */
[----:B------:R-:W-:Y:S01]  /*0650*/  IMAD.MOV.U32 R16, RZ, RZ, R13 ;  /* 0x000000ffff107224 */ /* 0x000fe200078e000d */
[----:B------:R-:W-:Y:S01]  /*0660*/  MOV R4, 0x6a0 ;  /* 0x000006a000047802 */ /* 0x000fe20000000f00 */
[----:B------:R-:W-:Y:S02]  /*0670*/  IMAD.MOV.U32 R5, RZ, RZ, R10 ;  /* 0x000000ffff057224 */ /* 0x000fe400078e000a */
[----:B------:R-:W-:-:S07]  /*0680*/  IMAD.MOV.U32 R7, RZ, RZ, R11 ;  /* 0x000000ffff077224 */ /* 0x000fce00078e000b */
[----:B------:R-:W-:Y:S05]  /*0690*/  CALL.REL.NOINC `($__internal_5_$__cuda_sm20_div_rn_f64_full) ;  /* 0x0000004000c07944 */ /* 0x000fea0003c00000 */
[----:B------:R-:W-:-:S07]  /*06a0*/  IMAD.MOV.U32 R7, RZ, RZ, R5 ;  /* 0x000000ffff077224 */ /* 0x000fce00078e0005 */
.L_x_194:
[----:B------:R-:W-:Y:S05]  /*06b0*/  BSYNC.RECONVERGENT B0 ;  /* 0x0000000000007941 */ /* 0x000fea0003800200 */
.L_x_193:
[----:B------:R-:W0:Y:S01]  /*06c0*/  LDC.64 R4, c[0x0][0x3a8] ;  /* 0x0000ea00ff047b82 */ /* 0x000e220000000a00 */
[----:B------:R-:W1:Y:S02]  /*06d0*/  LDCU UR4, c[0x0][0x390] ;  /* 0x00007200ff0477ac */ /* 0x000e640008000800 */
[----:B-1----:R-:W-:-:S04]  /*06e0*/  IMAD R3, R3, UR4, R2 ;  /* 0x0000000403037c24 */ /* 0x002fc8000f8e0202 */
[----:B0-----:R-:W-:-:S05]  /*06f0*/  IMAD.WIDE R2, R3, 0x8, R4 ;  /* 0x0000000803027825 */ /* 0x001fca00078e0204 */
[----:B------:R-:W-:Y:S01]  /*0700*/  STG.E.64 desc[UR6][R2.64], R6 ;  /* 0x0000000602007986 */ /* 0x000fe2000c101b06 */
[----:B------:R-:W-:Y:S05]  /*0710*/  EXIT ;  /* 0x000000000000794d */ /* 0x000fea0003800000 */
.L_x_190:
        /* <DEDUP_REMOVED lines=8> */
[----:B------:R-:W-:-:S04]  /*07a0*/  IADD3 R4, PT, PT, R27, 0x300402, RZ ;  /* 0x003004021b047810 */ /* 0x000fc80007ffe0ff */
[----:B------:R-:W-:Y:S02]  /*07b0*/  FSETP.GEU.AND P0, PT, |R4|, 5.8789094863358348022e-39, PT ;  /* 0x004004020400780b */ /* 0x000fe40003f0e200 */
[----:B-1----:R-:W-:-:S08]  /*07c0*/  DFMA R6, -R26, R4, 1 ;  /* 0x3ff000001a06742b */ /* 0x002fd00000000104 */
        /* <DEDUP_REMOVED lines=10> */
[----:B0-----:R-:W-:Y:S05]  /*0870*/  CALL.REL.NOINC `($__internal_4_$__cuda_sm20_dblrcp_rn_slowpath_v3) ;  /* 0x0000003c00947944 */ /* 0x001fea0003c00000 */
[----:B------:R-:W-:-:S07]  /*0880*/  IMAD.MOV.U32 R7, RZ, RZ, R5 ;  /* 0x000000ffff077224 */ /* 0x000fce00078e0005 */
.L_x_199:
[----:B0-----:R-:W-:Y:S05]  /*0890*/  BSYNC.RECONVERGENT B2 ;  /* 0x0000000000027941 */ /* 0x001fea0003800200 */
.L_x_198:
[----:B------:R-:W-:Y:S01]  /*08a0*/  MOV R20, R6 ;  /* 0x0000000600147202 */ /* 0x000fe20000000f00 */
[----:B------:R-:W-:Y:S01]  /*08b0*/  IMAD.MOV.U32 R21, RZ, RZ, R7 ;  /* 0x000000ffff157224 */ /* 0x000fe200078e0007 */
[----:B------:R-:W-:Y:S06]  /*08c0*/  BRA `(.L_x_200) ;  /* 0x0000000400647947 */ /* 0x000fec0003800000 */
.L_x_197:
[----:B------:R-:W-:Y:S01]  /*08d0*/  ISETP.GT.AND P0, PT, R11, 0xfffff, PT ;  /* 0x000fffff0b00780c */ /* 0x000fe20003f04270 */
[----:B------:R-:W-:Y:S01]  /*08e0*/  IMAD.MOV.U32 R4, RZ, RZ, R10 ;  /* 0x000000ffff047224 */ /* 0x000fe200078e000a */
[----:B------:R-:W-:Y:S01]  /*08f0*/  BSSY.RECONVERGENT B1, `(.L_x_201) ;  /* 0x0000053000017945 */ /* 0x000fe20003800200 */
[--C-:B------:R-:W-:Y:S02]  /*0900*/  IMAD.MOV.U32 R5, RZ, RZ, R11.reuse ;  /* 0x000000ffff057224 */ /* 0x100fe400078e000b */
[----:B------:R-:W-:Y:S02]  /*0910*/  IMAD.MOV.U32 R15, RZ, RZ, R11 ;  /* 0x000000ffff0f7224 */ /* 0x000fe400078e000b */
[----:B------:R-:W-:-:S06]  /*0920*/  IMAD.MOV.U32 R14, RZ, RZ, -0x3ff ;  /* 0xfffffc01ff0e7424 */ /* 0x000fcc00078e00ff */
[----:B------:R-:W-:Y:S01]  /*0930*/  @!P0 DMUL R4, R10, 1.80143985094819840000e+16 ;  /* 0x435000000a048828 */ /* 0x000fe20000000000 */
[----:B------:R-:W-:-:S09]  /*0940*/  @!P0 IMAD.MOV.U32 R14, RZ, RZ, -0x435 ;  /* 0xfffffbcbff0e8424 */ /* 0x000fd200078e00ff */
[----:B------:R-:W-:-:S05]  /*0950*/  @!P0 MOV R15, R5 ;  /* 0x00000005000f8202 */ /* 0x000fca0000000f00 */
[----:B------:R-:W-:-:S05]  /*0960*/  VIADD R6, R15, 0xffffffff ;  /* 0xffffffff0f067836 */ /* 0x000fca0000000000 */
[----:B------:R-:W-:Y:S01]  /*0970*/  ISETP.GT.U32.AND P1, PT, R6, 0x7feffffe, PT ;  /* 0x7feffffe0600780c */ /* 0x000fe20003f24070 */
[----:B------:R-:W-:Y:S01]  /*0980*/  IMAD.MOV.U32 R6, RZ, RZ, R10 ;  /* 0x000000ffff067224 */ /* 0x000fe200078e000a */
[----:B------:R-:W-:-:S11]  /*0990*/  @!P0 MOV R6, R4 ;  /* 0x0000000400068202 */ /* 0x000fd60000000f00 */
[----:B------:R-:W-:Y:S05]  /*09a0*/  @P1 BRA `(.L_x_202) ;  /* 0x0000000400041947 */ /* 0x000fea0003800000 */
[----:B------:R-:W-:Y:S01]  /*09b0*/  LOP3.LUT R4, R15, 0xfffff, RZ, 0xc0, !PT ;  /* 0x000fffff0f047812 */ /* 0x000fe200078ec0ff */
[----:B------:R-:W-:Y:S01]  /*09c0*/  IMAD.MOV.U32 R19, RZ, RZ, 0x3ed0ee25 ;  /* 0x3ed0ee25ff137424 */ /* 0x000fe200078e00ff */
        /* <DEDUP_REMOVED lines=63> */
.L_x_202:
[----:B------:R-:W-:Y:S01]  /*0dc0*/  IMAD.MOV.U32 R6, RZ, RZ, 0x0 ;  /* 0x00000000ff067424 */ /* 0x000fe200078e00ff */
[----:B------:R-:W-:Y:S02]  /*0dd0*/  MOV R7, 0x7ff00000 ;  /* 0x7ff0000000077802 */ /* 0x000fe40000000f00 */
[----:B------:R-:W-:-:S04]  /*0de0*/  LOP3.LUT P0, RZ, R5, 0x7fffffff, RZ, 0xc0, !PT ;  /* 0x7fffffff05ff7812 */ /* 0x000fc8000780c0ff */
[----:B------:R-:W-:-:S10]  /*0df0*/  DFMA R6, R4, R6, +INF ;  /* 0x7ff000000406742b */ /* 0x000fd40000000006 */
[----:B------:R-:W-:Y:S02]  /*0e00*/  FSEL R4, R6, RZ, P0 ;  /* 0x000000ff06047208 */ /* 0x000fe40000000000 */
[----:B------:R-:W-:-:S07]  /*0e10*/  FSEL R5, R7, -QNAN , P0 ;  /* 0xfff0000007057808 */ /* 0x000fce0000000000 */
.L_x_203:
[----:B0-----:R-:W-:Y:S05]  /*0e20*/  BSYNC.RECONVERGENT B1 ;  /* 0x0000000000017941 */ /* 0x001fea0003800200 */
.L_x_201:
[----:B------:R-:W-:Y:S01]  /*0e30*/  UMOV UR4, 0xfc6fb619 ;  /* 0xfc6fb61900047882 */ /* 0x000fe20000000000 */
[----:B------:R-:W-:Y:S02]  /*0e40*/  UMOV UR5, 0x3fe2788c ;  /* 0x3fe2788c00057882 */ /* 0x000fe40000000000 */
[----:B------:R-:W-:-:S11]  /*0e50*/  DADD R20, -R4, -UR4 ;  /* 0x8000000404147e29 */ /* 0x000fd60008000100 */
.L_x_200:
[----:B------:R-:W-:Y:S05]  /*0e60*/  BSYNC.RECONVERGENT B0 ;  /* 0x0000000000007941 */ /* 0x000fea0003800200 */
.L_x_196:
[----:B------:R-:W-:Y:S01]  /*0e70*/  DMUL R22, R10, 1.80143985094819840000e+16 ;  /* 0x435000000a167828 */ /* 0x000fe20000000000 */
[----:B------:R-:W-:Y:S01]  /*0e80*/  ISETP.GE.AND P0, PT, R11, 0x100000, PT ;  /* 0x001000000b00780c */ /* 0x000fe20003f06270 */
[----:B------:R-:W-:Y:S01]  /*0e90*/  IMAD.MOV.U32 R28, RZ, RZ, 0x0 ;  /* 0x00000000ff1c7424 */ /* 0x000fe200078e00ff */
[----:B------:R-:W-:Y:S01]  /*0ea0*/  BSSY.RECONVERGENT B0, `(.L_x_204) ;  /* 0x0000156000007945 */ /* 0x000fe20003800200 */
[----:B------:R-:W-:Y:S01]  /*0eb0*/  IMAD.MOV.U32 R29, RZ, RZ, 0x7ff00000 ;  /* 0x7ff00000ff1d7424 */ /* 0x000fe200078e00ff */
[----:B------:R-:W-:Y:S01]  /*0ec0*/  MOV R24, 0x0 ;  /* 0x0000000000187802 */ /* 0x000fe20000000f00 */
[----:B------:R-:W-:Y:S02]  /*0ed0*/  IMAD.MOV.U32 R30, RZ, RZ, 0x1 ;  /* 0x00000001ff1e7424 */ /* 0x000fe400078e00ff */
[----:B------:R-:W-:Y:S02]  /*0ee0*/  IMAD.MOV.U32 R25, RZ, RZ, 0x3ff00000 ;  /* 0x3ff00000ff197424 */ /* 0x000fe400078e00ff */
[----:B------:R-:W-:-:S02]  /*0ef0*/  FSEL R4, R22, R10, !P0 ;  /* 0x0000000a16047208 */ /* 0x000fc40004000000 */
[CC--:B------:R-:W-:Y:S02]  /*0f00*/  FSEL R5, R23.reuse, R11.reuse, !P0 ;  /* 0x0000000b17057208 */ /* 0x0c0fe40004000000 */
[----:B------:R-:W-:Y:S02]  /*0f10*/  SEL R31, R23, R11, !P0 ;  /* 0x0000000b171f7207 */ /* 0x000fe40004000000 */
[----:B------:R-:W-:Y:S02]  /*0f20*/  LOP3.LUT P1, RZ, R5, 0x7fffffff, RZ, 0xc0, !PT ;  /* 0x7fffffff05ff7812 */ /* 0x000fe4000782c0ff */
[----:B------:R-:W-:Y:S01]  /*0f30*/  DFMA R28, R4, R28, +INF ;  /* 0x7ff00000041c742b */ /* 0x000fe2000000001c */
[----:B------:R-:W-:Y:S02]  /*0f40*/  SHF.R.U32.HI R6, RZ, 0x14, R31 ;  /* 0x00000014ff067819 */ /* 0x000fe4000001161f */
[C---:B------:R-:W-:Y:S02]  /*0f50*/  LOP3.LUT R4, R31.reuse, 0xfffff, RZ, 0xc0, !PT ;  /* 0x000fffff1f047812 */ /* 0x040fe400078ec0ff */
[C---:B------:R-:W-:Y:S01]  /*0f60*/  LEA.HI R26, R31.reuse, 0xfffffbcb, RZ, 0xc ;  /* 0xfffffbcb1f1a7811 */ /* 0x040fe200078f60ff */
[----:B------:R-:W-:Y:S01]  /*0f70*/  @P0 VIADD R26, R6, 0xfffffc01 ;  /* 0xfffffc01061a0836 */ /* 0x000fe20000000000 */
[----:B------:R-:W-:Y:S01]  /*0f80*/  SEL R22, R22, R10, !P0 ;  /* 0x0000000a16167207 */ /* 0x000fe20004000000 */
[----:B------:R-:W-:-:S02]  /*0f90*/  VIADD R31, R31, 0xffffffff ;  /* 0xffffffff1f1f7836 */ /* 0x000fc40000000000 */
[----:B------:R-:W-:Y:S02]  /*0fa0*/  FSEL R27, R28, RZ, P1 ;  /* 0x000000ff1c1b7208 */ /* 0x000fe40000800000 */
[----:B------:R-:W-:Y:S02]  /*0fb0*/  FSEL R28, R29, -QNAN , P1 ;  /* 0xfff000001d1c7808 */ /* 0x000fe40000800000 */
[----:B------:R-:W-:-:S05]  /*0fc0*/  LOP3.LUT R29, R4, 0x3ff00000, RZ, 0xfc, !PT ;  /* 0x3ff00000041d7812 */ /* 0x000fca00078efcff */
[----:B------:R-:W-:-:S07]  /*0fd0*/  VIADD R32, R29, 0xfff00000 ;  /* 0xfff000001d207836 */ /* 0x000fce0000000000 */
.L_x_237:
[----:B------:R-:W0:Y:S01]  /*0fe0*/  I2F.F64.U32 R6, R30 ;  /* 0x0000001e00067312 */ /* 0x000e220000201800 */
[----:B------:R-:W-:Y:S01]  /*0ff0*/  IMAD.MOV.U32 R4, RZ, RZ, 0x1 ;  /* 0x00000001ff047424 */ /* 0x000fe200078e00ff */
[----:B------:R-:W-:Y:S06]  /*1000*/  BSSY.RECONVERGENT B2, `(.L_x_205) ;  /* 0x0000015000027945 */ /* 0x000fec0003800200 */
        /* <DEDUP_REMOVED lines=8> */
[----:B------:R-:W-:Y:S02]  /*1090*/  DFMA R4, R4, R12, R8 ;  /* 0x0000000c0404722b */ /* 0x000fe40000000008 */
[----:B------:R-:W-:-:S08]  /*10a0*/  DADD R8, -RZ, -R10 ;  /* 0x00000000ff087229 */ /* 0x000fd0000000090a */
[----:B------:R-:W-:Y:S02]  /*10b0*/  FFMA R12, RZ, R7, R5 ;  /* 0x00000007ff0c7223 */ /* 0x000fe40000000005 */
[----:B------:R-:W-:-:S03]  /*10c0*/  FSETP.GEU.AND P1, PT, |R9|, 6.5827683646048100446e-37, PT ;  /* 0x036000000900780b */ /* 0x000fc60003f2e200 */
[----:B------:R-:W-:-:S13]  /*10d0*/  FSETP.GT.AND P0, PT, |R12|, 1.469367938527859385e-39, PT ;  /* 0x001000000c00780b */ /* 0x000fda0003f04200 */
[----:B-1----:R-:W-:Y:S05]  /*10e0*/  @P0 BRA P1, `(.L_x_206) ;  /* 0x0000000000180947 */ /* 0x002fea0000800000 */
[----:B------:R-:W-:Y:S01]  /*10f0*/  MOV R17, R8 ;  /* 0x0000000800117202 */ /* 0x000fe20000000f00 */
[----:B------:R-:W-:Y:S01]  /*1100*/  IMAD.MOV.U32 R16, RZ, RZ, R9 ;  /* 0x000000ffff107224 */ /* 0x000fe200078e0009 */
[----:B------:R-:W-:Y:S01]  /*1110*/  MOV R4, 0x1140 ;  /* 0x0000114000047802 */ /* 0x000fe20000000f00 */
[----:B------:R-:W-:-:S07]  /*1120*/  IMAD.MOV.U32 R5, RZ, RZ, R6 ;  /* 0x000000ffff057224 */ /* 0x000fce00078e0006 */
[----:B------:R-:W-:Y:S05]  /*1130*/  CALL.REL.NOINC `($__internal_5_$__cuda_sm20_div_rn_f64_full) ;  /* 0x0000003800187944 */ /* 0x000fea0003c00000 */
[----:B------:R-:W-:-:S07]  /*1140*/  IMAD.MOV.U32 R4, RZ, RZ, R6 ;  /* 0x000000ffff047224 */ /* 0x000fce00078e0006 */
.L_x_206:
[----:B------:R-:W-:Y:S05]  /*1150*/  BSYNC.RECONVERGENT B2 ;  /* 0x0000000000027941 */ /* 0x000fea0003800200 */
.L_x_205:
[----:B------:R-:W-:Y:S01]  /*1160*/  VIADD R14, R0, 0xffffffff ;  /* 0xffffffff000e7836 */ /* 0x000fe20000000000 */
[----:B------:R-:W-:Y:S01]  /*1170*/  BSSY.RECONVERGENT B2, `(.L_x_207) ;  /* 0x000011e000027945 */ /* 0x000fe20003800200 */
[----:B------:R-:W-:-:S03]  /*1180*/  DMUL R24, R4, R24 ;  /* 0x0000001804187228 */ /* 0x000fc60000000000 */
[----:B------:R-:W-:-:S13]  /*1190*/  ISETP.NE.AND P0, PT, R30, R14, PT ;  /* 0x0000000e1e00720c */ /* 0x000fda0003f05270 */
[----:B------:R-:W-:Y:S05]  /*11a0*/  @!P0 BRA `(.L_x_208) ;  /* 0x0000000000688947 */ /* 0x000fea0003800000 */
[----:B------:R-:W-:Y:S01]  /*11b0*/  IADD3 R6, PT, PT, R30, 0x1, -R0 ;  /* 0x000000011e067810 */ /* 0x000fe20007ffe800 */
[----:B------:R-:W-:Y:S01]  /*11c0*/  BSSY.RECONVERGENT B3, `(.L_x_209) ;  /* 0x0000017000037945 */ /* 0x000fe20003800200 */
[----:B------:R-:W-:-:S04]  /*11d0*/  MOV R4, 0x1 ;  /* 0x0000000100047802 */ /* 0x000fc80000000f00 */
[----:B------:R-:W0:Y:S08]  /*11e0*/  I2F.F64 R6, R6 ;  /* 0x0000000600067312 */ /* 0x000e300000201c00 */
        /* <DEDUP_REMOVED lines=13> */
[----:B------:R-:W-:Y:S05]  /*12c0*/  @P0 BRA P1, `(.L_x_210) ;  /* 0x0000000000180947 */ /* 0x000fea0000800000 */
[----:B------:R-:W-:Y:S01]  /*12d0*/  IMAD.MOV.U32 R17, RZ, RZ, R8 ;  /* 0x000000ffff117224 */ /* 0x000fe200078e0008 */
[----:B------:R-:W-:Y:S01]  /*12e0*/  MOV R4, 0x1320 ;  /* 0x0000132000047802 */ /* 0x000fe20000000f00 */
[----:B------:R-:W-:Y:S02]  /*12f0*/  IMAD.MOV.U32 R16, RZ, RZ, R9 ;  /* 0x000000ffff107224 */ /* 0x000fe400078e0009 */
[----:B------:R-:W-:-:S07]  /*1300*/  IMAD.MOV.U32 R5, RZ, RZ, R6 ;  /* 0x000000ffff057224 */ /* 0x000fce00078e0006 */
[----:B------:R-:W-:Y:S05]  /*1310*/  CALL.REL.NOINC `($__internal_5_$__cuda_sm20_div_rn_f64_full) ;  /* 0x0000003400a07944 */ /* 0x000fea0003c00000 */
[----:B------:R-:W-:-:S07]  /*1320*/  IMAD.MOV.U32 R4, RZ, RZ, R6 ;  /* 0x000000ffff047224 */ /* 0x000fce00078e0006 */
.L_x_210:
[----:B------:R-:W-:Y:S05]  /*1330*/  BSYNC.RECONVERGENT B3 ;  /* 0x0000000000037941 */ /* 0x000fea0003800200 */
.L_x_209:
[----:B------:R-:W-:Y:S05]  /*1340*/  BRA `(.L_x_211) ;  /* 0x0000001000007947 */ /* 0x000fea0003800000 */
.L_x_208:
[----:B------:R-:W0:Y:S01]  /*1350*/  S2UR UR5, SR_CgaCtaId ;  /* 0x00000000000579c3 */ /* 0x000e220000008800 */
[----:B------:R-:W-:Y:S01]  /*1360*/  ISETP.GE.AND P0, PT, R0, 0x2, PT ;  /* 0x000000020000780c */ /* 0x000fe20003f06270 */
[----:B------:R-:W-:Y:S01]  /*1370*/  UMOV UR4, 0x400 ;  /* 0x0000040000047882 */ /* 0x000fe20000000000 */
[----:B------:R-:W-:Y:S01]  /*1380*/  MOV R4, 0xfc6fb619 ;  /* 0xfc6fb61900047802 */ /* 0x000fe20000000f00 */
[----:B------:R-:W-:Y:S01]  /*1390*/  IMAD.MOV.U32 R5, RZ, RZ, -0x401d8774 ;  /* 0xbfe2788cff057424 */ /* 0x000fe200078e00ff */
[----:B------:R-:W-:Y:S01]  /*13a0*/  BSSY.RECONVERGENT B3, `(.L_x_212) ;  /* 0x00000b8000037945 */ /* 0x000fe20003800200 */
[----:B------:R-:W-:Y:S02]  /*13b0*/  IMAD.MOV.U32 R18, RZ, RZ, -0x39049e7 ;  /* 0xfc6fb619ff127424 */ /* 0x000fe400078e00ff */
[----:B------:R-:W-:Y:S01]  /*13c0*/  IMAD.MOV.U32 R19, RZ, RZ, -0x401d8774 ;  /* 0xbfe2788cff137424 */ /* 0x000fe200078e00ff */
[----:B0-----:R-:W-:-:S09]  /*13d0*/  ULEA UR4, UR5, UR4, 0x18 ;  /* 0x0000000405047291 */ /* 0x001fd2000f8ec0ff */
[----:B------:R0:W-:Y:S01]  /*13e0*/  STS.64 [UR4], R4 ;  /* 0x00000004ff007988 */ /* 0x0001e20008000a04 */
[----:B------:R-:W-:Y:S05]  /*13f0*/  @!P0 BRA `(.L_x_213) ;  /* 0x0000000800c88947 */ /* 0x000fea0003800000 */
[----:B0-----:R-:W-:Y:S01]  /*1400*/  VIADD R4, R0, 0xfffffffe ;  /* 0xfffffffe00047836 */ /* 0x001fe20000000000 */
[----:B------:R-:W-:Y:S01]  /*1410*/  BSSY.RECONVERGENT B4, `(.L_x_214) ;  /* 0x0000066000047945 */ /* 0x000fe20003800200 */
[----:B------:R-:W-:Y:S01]  /*1420*/  MOV R15, 0x1 ;  /* 0x00000001000f7802 */ /* 0x000fe20000000f00 */
[----:B------:R-:W-:Y:S02]  /*1430*/  IMAD.MOV.U32 R18, RZ, RZ, -0x39049e7 ;  /* 0xfc6fb619ff127424 */ /* 0x000fe400078e00ff */
[----:B------:R-:W-:Y:S01]  /*1440*/  ISETP.GE.U32.AND P0, PT, R4, 0x3, PT ;  /* 0x000000030400780c */ /* 0x000fe20003f06070 */
[----:B------:R-:W-:-:S12]  /*1450*/  IMAD.MOV.U32 R19, RZ, RZ, -0x401d8774 ;  /* 0xbfe2788cff137424 */ /* 0x000fd800078e00ff */
[----:B------:R-:W-:Y:S05]  /*1460*/  @!P0 BRA `(.L_x_215) ;  /* 0x0000000400808947 */ /* 0x000fea0003800000 */
[----:B------:R-:W-:Y:S01]  /*1470*/  HFMA2 R19, -RZ, RZ, -1.970703125, 37248 ;  /* 0xbfe2788cff137431 */ /* 0x000fe200000001ff */
[----:B------:R-:W-:Y:S01]  /*1480*/  BSSY.RECONVERGENT B5, `(.L_x_216) ;  /* 0x000005d000057945 */ /* 0x000fe20003800200 */
[----:B------:R-:W-:Y:S02]  /*1490*/  IMAD.MOV.U32 R15, RZ, RZ, RZ ;  /* 0x000000ffff0f7224 */ /* 0x000fe400078e00ff */
[----:B------:R-:W-:-:S07]  /*14a0*/  IMAD.MOV.U32 R18, RZ, RZ, -0x39049e7 ;  /* 0xfc6fb619ff127424 */ /* 0x000fce00078e00ff */
.L_x_225:
        /* <DEDUP_REMOVED lines=15> */
[----:B------:R-:W-:Y:S01]  /*15a0*/  IMAD.MOV.U32 R6, RZ, RZ, R5 ;  /* 0x000000ffff067224 */ /* 0x000fe200078e0005 */
[----:B------:R-:W-:-:S07]  /*15b0*/  IADD3 R5, PT, PT, R8, -0x100000, RZ ;  /* 0xfff0000008057810 */ /* 0x000fce0007ffe0ff */
[----:B------:R-:W-:Y:S05]  /*15c0*/  CALL.REL.NOINC `($__internal_4_$__cuda_sm20_dblrcp_rn_slowpath_v3) ;  /* 0x0000003000407944 */ /* 0x000fea0003c00000 */
[----:B------:R-:W-:Y:S02]  /*15d0*/  IMAD.MOV.U32 R16, RZ, RZ, R6 ;  /* 0x000000ffff107224 */ /* 0x000fe400078e0006 */
[----:B------:R-:W-:-:S07]  /*15e0*/  IMAD.MOV.U32 R17, RZ, RZ, R5 ;  /* 0x000000ffff117224 */ /* 0x000fce00078e0005 */
.L_x_218:
[----:B------:R-:W-:Y:S05]  /*15f0*/  BSYNC.RECONVERGENT B6 ;  /* 0x0000000000067941 */ /* 0x000fea0003800200 */
.L_x_217:
        /* <DEDUP_REMOVED lines=18> */
[----:B------:R-:W-:Y:S05]  /*1720*/  CALL.REL.NOINC `($__internal_4_$__cuda_sm20_dblrcp_rn_slowpath_v3) ;  /* 0x0000002c00e87944 */ /* 0x000fea0003c00000 */
[----:B------:R-:W-:Y:S02]  /*1730*/  IMAD.MOV.U32 R12, RZ, RZ, R6 ;  /* 0x000000ffff0c7224 */ /* 0x000fe400078e0006 */
[----:B------:R-:W-:-:S07]  /*1740*/  IMAD.MOV.U32 R13, RZ, RZ, R5 ;  /* 0x000000ffff0d7224 */ /* 0x000fce00078e0005 */
.L_x_220:
[----:B------:R-:W-:Y:S05]  /*1750*/  BSYNC.RECONVERGENT B6 ;  /* 0x0000000000067941 */ /* 0x000fea0003800200 */
.L_x_219:
[----:B------:R-:W-:Y:S01]  /*1760*/  IADD3 R4, PT, PT, R15, 0x3, RZ ;  /* 0x000000030f047810 */ /* 0x000fe20007ffe0ff */
        /* <DEDUP_REMOVED lines=17> */
[----:B------:R-:W-:Y:S05]  /*1880*/  CALL.REL.NOINC `($__internal_4_$__cuda_sm20_dblrcp_rn_slowpath_v3) ;  /* 0x0000002c00907944 */ /* 0x000fea0003c00000 */
[----:B------:R-:W-:Y:S01]  /*1890*/  MOV R16, R6 ;  /* 0x0000000600107202 */ /* 0x000fe20000000f00 */
[----:B------:R-:W-:-:S07]  /*18a0*/  IMAD.MOV.U32 R17, RZ, RZ, R5 ;  /* 0x000000ffff117224 */ /* 0x000fce00078e0005 */
.L_x_222:
[----:B------:R-:W-:Y:S05]  /*18b0*/  BSYNC.RECONVERGENT B6 ;  /* 0x0000000000067941 */ /* 0x000fea0003800200 */
.L_x_221:
        /* <DEDUP_REMOVED lines=19> */
[----:B------:R-:W-:-:S07]  /*19f0*/  IMAD.MOV.U32 R7, RZ, RZ, R5 ;  /* 0x000000ffff077224 */ /* 0x000fce00078e0005 */
.L_x_224:
[----:B------:R-:W-:Y:S05]  /*1a00*/  BSYNC.RECONVERGENT B6 ;  /* 0x0000000000067941 */ /* 0x000fea0003800200 */
.L_x_223:
[----:B------:R-:W-:Y:S01]  /*1a10*/  LOP3.LUT R4, R14, 0xfffffffc, RZ, 0xc0, !PT ;  /* 0xfffffffc0e047812 */ /* 0x000fe200078ec0ff */
[----:B------:R-:W-:-:S03]  /*1a20*/  DADD R18, R18, R6 ;  /* 0x0000000012127229 */ /* 0x000fc60000000006 */
[----:B------:R-:W-:-:S13]  /*1a30*/  ISETP.NE.AND P0, PT, R15, R4, PT ;  /* 0x000000040f00720c */ /* 0x000fda0003f05270 */
[----:B------:R-:W-:Y:S05]  /*1a40*/  @P0 BRA `(.L_x_225) ;  /* 0xfffffff800980947 */ /* 0x000fea000383ffff */
[----:B------:R-:W-:Y:S05]  /*1a50*/  BSYNC.RECONVERGENT B5 ;  /* 0x0000000000057941 */ /* 0x000fea0003800200 */
.L_x_216:
[----:B------:R-:W-:-:S07]  /*1a60*/  VIADD R15, R15, 0x1 ;  /* 0x000000010f0f7836 */ /* 0x000fce0000000000 */
.L_x_215:
[----:B------:R-:W-:Y:S05]  /*1a70*/  BSYNC.RECONVERGENT B4 ;  /* 0x0000000000047941 */ /* 0x000fea0003800200 */
.L_x_214:
[----:B------:R-:W-:Y:S01]  /*1a80*/  LOP3.LUT P0, R14, R14, 0x3, RZ, 0xc0, !PT ;  /* 0x000000030e0e7812 */ /* 0x000fe2000780c0ff */
[----:B------:R-:W-:-:S12]  /*1a90*/  BSSY.RECONVERGENT B4, `(.L_x_226) ;  /* 0x0000044000047945 */ /* 0x000fd80003800200 */
        /* <DEDUP_REMOVED lines=20> */
.L_x_229:
[----:B------:R-:W-:Y:S05]  /*1be0*/  BSYNC.RECONVERGENT B5 ;  /* 0x0000000000057941 */ /* 0x000fea0003800200 */
.L_x_228:
[----:B------:R-:W-:Y:S01]  /*1bf0*/  DADD R18, R18, R6 ;  /* 0x0000000012127229 */ /* 0x000fe20000000006 */
[----:B------:R-:W-:Y:S10]  /*1c00*/  @!P0 BRA `(.L_x_227) ;  /* 0x0000000000b08947 */ /* 0x000ff40003800000 */
[----:B------:R-:W-:Y:S01]  /*1c10*/  IADD3 R4, PT, PT, R15, 0x1, RZ ;  /* 0x000000010f047810 */ /* 0x000fe20007ffe0ff */
        /* <DEDUP_REMOVED lines=18> */
[----:B------:R-:W-:-:S07]  /*1d40*/  IMAD.MOV.U32 R7, RZ, RZ, R5 ;  /* 0x000000ffff077224 */ /* 0x000fce00078e0005 */
.L_x_231:
[----:B------:R-:W-:Y:S05]  /*1d50*/  BSYNC.RECONVERGENT B5 ;  /* 0x0000000000057941 */ /* 0x000fea0003800200 */
.L_x_230:
        /* <DEDUP_REMOVED lines=21> */
.L_x_233:
[----:B------:R-:W-:Y:S05]  /*1eb0*/  BSYNC.RECONVERGENT B5 ;  /* 0x0000000000057941 */ /* 0x000fea0003800200 */
.L_x_232:
[----:B------:R-:W-:-:S11]  /*1ec0*/  DADD R18, R18, R6 ;  /* 0x0000000012127229 */ /* 0x000fd60000000006 */
.L_x_227:
[----:B------:R-:W-:Y:S05]  /*1ed0*/  BSYNC.RECONVERGENT B4 ;  /* 0x0000000000047941 */ /* 0x000fea0003800200 */
.L_x_226:
[----:B------:R-:W0:Y:S01]  /*1ee0*/  S2UR UR5, SR_CgaCtaId ;  /* 0x00000000000579c3 */ /* 0x000e220000008800 */
[----:B------:R-:W-:Y:S02]  /*1ef0*/  UMOV UR4, 0x400 ;  /* 0x0000040000047882 */ /* 0x000fe40000000000 */
[----:B0-----:R-:W-:-:S09]  /*1f00*/  ULEA UR4, UR5, UR4, 0x18 ;  /* 0x0000000405047291 */ /* 0x001fd2000f8ec0ff */
[----:B------:R1:W-:Y:S03]  /*1f10*/  STS.64 [UR4], R18 ;  /* 0x00000012ff007988 */ /* 0x0003e60008000a04 */
.L_x_213:
[----:B------:R-:W-:Y:S05]  /*1f20*/  BSYNC.RECONVERGENT B3 ;  /* 0x0000000000037941 */ /* 0x000fea0003800200 */
.L_x_212:
[----:B------:R-:W-:Y:S01]  /*1f30*/  ISETP.GT.U32.AND P0, PT, R31, 0x7feffffe, PT ;  /* 0x7feffffe1f00780c */ /* 0x000fe20003f04070 */
[----:B------:R-:W-:Y:S01]  /*1f40*/  BSSY.RECONVERGENT B1, `(.L_x_234) ;  /* 0x000003e000017945 */ /* 0x000fe20003800200 */
[----:B0-----:R-:W-:Y:S01]  /*1f50*/  MOV R4, R27 ;  /* 0x0000001b00047202 */ /* 0x001fe20000000f00 */
[----:B------:R-:W-:-:S10]  /*1f60*/  IMAD.MOV.U32 R5, RZ, RZ, R28 ;  /* 0x000000ffff057224 */ /* 0x000fd400078e001c */
[----:B------:R-:W-:Y:S05]  /*1f70*/  @P0 BRA `(.L_x_235) ;  /* 0x0000000000e80947 */ /* 0x000fea0003800000 */
[----:B------:R-:W-:Y:S01]  /*1f80*/  ISETP.GT.U32.AND P0, PT, R29, 0x3ff6a09e, PT ;  /* 0x3ff6a09e1d00780c */ /* 0x000fe20003f04070 */
[----:B------:R-:W-:Y:S01]  /*1f90*/  IMAD.MOV.U32 R8, RZ, RZ, RZ ;  /* 0x000000ffff087224 */ /* 0x000fe200078e00ff */
[----:B------:R-:W-:Y:S01]  /*1fa0*/  UMOV UR4, 0x3ae80f1e ;  /* 0x3ae80f1e00047882 */ /* 0x000fe20000000000 */
[----:B------:R-:W-:Y:S01]  /*1fb0*/  UMOV UR5, 0x3eb1380b ;  /* 0x3eb1380b00057882 */ /* 0x000fe20000000000 */
[----:B------:R-:W-:Y:S01]  /*1fc0*/  FSEL R23, R32, R29, P0 ;  /* 0x0000001d20177208 */ /* 0x000fe20000000000 */
[----:B------:R-:W-:-:S05]  /*1fd0*/  VIADD R33, R26, 0x1 ;  /* 0x000000011a217836 */ /* 0x000fca0000000000 */
[C---:B------:R-:W-:Y:S02]  /*1fe0*/  DADD R14, R22.reuse, 1 ;  /* 0x3ff00000160e7429 */ /* 0x040fe40000000000 */
[----:B------:R-:W-:Y:S01]  /*1ff0*/  DADD R6, R22, -1 ;  /* 0xbff0000016067429 */ /* 0x000fe20000000000 */
[----:B------:R-:W-:-:S03]  /*2000*/  @!P0 IMAD.MOV R33, RZ, RZ, R26 ;  /* 0x000000ffff218224 */ /* 0x000fc600078e021a */
[----:B------:R-:W0:Y:S02]  /*2010*/  MUFU.RCP64H R9, R15 ;  /* 0x0000000f00097308 */ /* 0x000e240000001800 */
[----:B0-----:R-:W-:-:S08]  /*2020*/  DFMA R4, -R14, R8, 1 ;  /* 0x3ff000000e04742b */ /* 0x001fd00000000108 */
[----:B------:R-:W-:-:S08]  /*2030*/  DFMA R4, R4, R4, R4 ;  /* 0x000000040404722b */ /* 0x000fd00000000004 */
[----:B------:R-:W-:Y:S01]  /*2040*/  DFMA R8, R8, R4, R8 ;  /* 0x000000040808722b */ /* 0x000fe20000000008 */
[----:B------:R-:W-:Y:S01]  /*2050*/  IMAD.MOV.U32 R4, RZ, RZ, -0x748574fc ;  /* 0x8b7a8b04ff047424 */ /* 0x000fe200078e00ff */
[----:B------:R-:W-:-:S06]  /*2060*/  MOV R5, 0x3ed0ee25 ;  /* 0x3ed0ee2500057802 */ /* 0x000fcc0000000f00 */
[----:B------:R-:W-:-:S08]  /*2070*/  DMUL R16, R6, R8 ;  /* 0x0000000806107228 */ /* 0x000fd00000000000 */
[----:B------:R-:W-:-:S08]  /*2080*/  DFMA R16, R6, R8, R16 ;  /* 0x000000080610722b */ /* 0x000fd00000000010 */
[----:B------:R-:W-:Y:S02]  /*2090*/  DMUL R12, R16, R16 ;  /* 0x00000010100c7228 */ /* 0x000fe40000000000 */
[----:B------:R-:W-:-:S06]  /*20a0*/  DADD R14, R6, -R16 ;  /* 0x00000000060e7229 */ /* 0x000fcc0000000810 */
[----:B------:R-:W-:Y:S01]  /*20b0*/  DFMA R4, R12, UR4, R4 ;  /* 0x000000040c047c2b */ /* 0x000fe20008000004 */
[----:B------:R-:W-:Y:S01]  /*20c0*/  UMOV UR4, 0x9f02676f ;  /* 0x9f02676f00047882 */ /* 0x000fe20000000000 */
[----:B------:R-:W-:Y:S01]  /*20d0*/  UMOV UR5, 0x3ef3b266 ;  /* 0x3ef3b26600057882 */ /* 0x000fe20000000000 */
[----:B------:R-:W-:-:S05]  /*20e0*/  DADD R14, R14, R14 ;  /* 0x000000000e0e7229 */ /* 0x000fca000000000e */
[----:B------:R-:W-:Y:S01]  /*20f0*/  DFMA R4, R12, R4, UR4 ;  /* 0x000000040c047e2b */ /* 0x000fe20008000004 */
[----:B------:R-:W-:Y:S01]  /*2100*/  UMOV UR4, 0xa9ab0956 ;  /* 0xa9ab095600047882 */ /* 0x000fe20000000000 */
[----:B------:R-:W-:Y:S01]  /*2110*/  UMOV UR5, 0x3f1745cb ;  /* 0x3f1745cb00057882 */ /* 0x000fe20000000000 */
[----:B------:R-:W-:Y:S01]  /*2120*/  DFMA R14, R6, -R16, R14 ;  /* 0x80000010060e722b */ /* 0x000fe2000000000e */
[----:B------:R-:W-:Y:S01]  /*2130*/  LOP3.LUT R6, R33, 0x80000000, RZ, 0x3c, !PT ;  /* 0x8000000021067812 */ /* 0x000fe200078e3cff */
[----:B------:R-:W-:-:S03]  /*2140*/  IMAD.MOV.U32 R7, RZ, RZ, 0x43300000 ;  /* 0x43300000ff077424 */ /* 0x000fc600078e00ff */
        /* <DEDUP_REMOVED lines=29> */
.L_x_235:
[----:B------:R-:W-:Y:S05]  /*2320*/  BSYNC.RECONVERGENT B1 ;  /* 0x0000000000017941 */ /* 0x000fea0003800200 */
.L_x_234:
[----:B------:R-:W-:-:S08]  /*2330*/  DADD R4, -R4, R18 ;  /* 0x0000000004047229 */ /* 0x000fd00000000112 */
[----:B------:R-:W-:-:S11]  /*2340*/  DMUL R4, R24, R4 ;  /* 0x0000000418047228 */ /* 0x000fd60000000000 */
.L_x_211:
[----:B------:R-:W-:Y:S05]  /*2350*/  BSYNC.RECONVERGENT B2 ;  /* 0x0000000000027941 */ /* 0x000fea0003800200 */
.L_x_207:
[----:B------:R-:W-:Y:S01]  /*2360*/  DADD R20, R4, R20 ;  /* 0x0000000004147229 */ /* 0x000fe20000000014 */
[----:B------:R-:W-:Y:S01]  /*2370*/  UMOV UR4, 0xfeebc2a0 ;  /* 0xfeebc2a000047882 */ /* 0x000fe20000000000 */
[----:B------:R-:W-:-:S06]  /*2380*/  UMOV UR5, 0x39b4484b ;  /* 0x39b4484b00057882 */ /* 0x000fcc0000000000 */
[----:B------:R-:W-:-:S08]  /*2390*/  DMUL R6, |R20|, UR4 ;  /* 0x0000000414067c28 */ /* 0x000fd00008000200 */
[----:B------:R-:W-:-:S14]  /*23a0*/  DSETP.GEU.AND P0, PT, |R4|, R6, PT ;  /* 0x000000060400722a */ /* 0x000fdc0003f0e200 */
[----:B------:R-:W-:Y:S05]  /*23b0*/  @!P0 BRA `(.L_x_236) ;  /* 0x0000000000108947 */ /* 0x000fea0003800000 */
[----:B------:R-:W-:-:S04]  /*23c0*/  IADD3 R30, PT, PT, R30, 0x1, RZ ;  /* 0x000000011e1e7810 */ /* 0x000fc80007ffe0ff */
[----:B------:R-:W-:-:S13]  /*23d0*/  ISETP.NE.AND P0, PT, R30, 0x1312d01, PT ;  /* 0x01312d011e00780c */ /* 0x000fda0003f05270 */
[----:B------:R-:W-:Y:S05]  /*23e0*/  @!P0 EXIT ;  /* 0x000000000000894d */ /* 0x000fea0003800000 */
[----:B------:R-:W-:Y:S05]  /*23f0*/  BRA `(.L_x_237) ;  /* 0xffffffe800f87947 */ /* 0x000fea000383ffff */
.L_x_236:
[----:B------:R-:W-:Y:S05]  /*2400*/  BSYNC.RECONVERGENT B0 ;  /* 0x0000000000007941 */ /* 0x000fea0003800200 */
.L_x_204:
[----:B------:R-:W0:Y:S01]  /*2410*/  LDC.64 R4, c[0x0][0x3a8] ;  /* 0x0000ea00ff047b82 */ /* 0x000e220000000a00 */
[----:B------:R-:W2:Y:S02]  /*2420*/  LDCU UR4, c[0x0][0x390] ;  /* 0x00007200ff0477ac */ /* 0x000ea40008000800 */
[----:B--2---:R-:W-:-:S04]  /*2430*/  IMAD R3, R3, UR4, R2 ;  /* 0x0000000403037c24 */ /* 0x004fc8000f8e0202 */
[----:B0-----:R-:W-:-:S05]  /*2440*/  IMAD.WIDE R4, R3, 0x8, R4 ;  /* 0x0000000803047825 */ /* 0x001fca00078e0204 */
[----:B------:R-:W-:Y:S01]  /*2450*/  STG.E.64 desc[UR6][R4.64], R20 ;  /* 0x0000001404007986 */ /* 0x000fe2000c101b06 */
[----:B------:R-:W-:Y:S05]  /*2460*/  EXIT ;  /* 0x000000000000794d */ /* 0x000fea0003800000 */
.L_x_195:
[----:B------:R-:W1:Y:S01]  /*2470*/  I2F.F64 R4, R0 ;  /* 0x0000000000047312 */ /* 0x000e620000201c00 */
[----:B------:R-:W-:Y:S01]  /*2480*/  BSSY.RECONVERGENT B0, `(.L_x_238) ;  /* 0x0000014000007945 */ /* 0x000fe20003800200 */
[----:B-1----:R-:W-:-:S06]  /*2490*/  DADD R4, R10, R4 ;  /* 0x000000000a047229 */ /* 0x002fcc0000000004 */
[----:B------:R-:W1:Y:S04]  /*24a0*/  MUFU.RCP64H R7, R5 ;  /* 0x0000000500077308 */ /* 0x000e680000001800 */
[----:B------:R-:W-:Y:S02]  /*24b0*/  VIADD R6, R5, 0x300402 ;  /* 0x0030040205067836 */ /* 0x000fe40000000000 */
[----:B------:R-:W-:Y:S02]  /*24c0*/  IMAD.MOV.U32 R24, RZ, RZ, R4 ;  /* 0x000000ffff187224 */ /* 0x000fe400078e0004 */
[----:B------:R-:W-:Y:S01]  /*24d0*/  IMAD.MOV.U32 R25, RZ, RZ, R5 ;  /* 0x000000ffff197224 */ /* 0x000fe200078e0005 */
        /* <DEDUP_REMOVED lines=12> */
[----:B0-----:R-:W-:Y:S05]  /*25a0*/  CALL.REL.NOINC `($__internal_4_$__cuda_sm20_dblrcp_rn_slowpath_v3) ;  /* 0x0000002000487944 */ /* 0x001fea0003c00000 */
[----:B------:R-:W-:-:S07]  /*25b0*/  IMAD.MOV.U32 R7, RZ, RZ, R5 ;  /* 0x000000ffff077224 */ /* 0x000fce00078e0005 */
.L_x_239:
[----:B0-----:R-:W-:Y:S05]  /*25c0*/  BSYNC.RECONVERGENT B0 ;  /* 0x0000000000007941 */ /* 0x001fea0003800200 */
.L_x_238:
[----:B------:R-:W-:Y:S01]  /*25d0*/  HFMA2 R27, -RZ, RZ, 0, 5.9604644775390625e-08 ;  /* 0x00000001ff1b7431 */ /* 0x000fe200000001ff */
[----:B------:R-:W-:Y:S01]  /*25e0*/  BSSY.RECONVERGENT B0, `(.L_x_240) ;  /* 0x00001cb000007945 */ /* 0x000fe20003800200 */
[----:B------:R-:W-:Y:S01]  /*25f0*/  MOV R20, R6 ;  /* 0x0000000600147202 */ /* 0x000fe20000000f00 */
[--C-:B------:R-:W-:Y:S02]  /*2600*/  IMAD.MOV.U32 R21, RZ, RZ, R7.reuse ;  /* 0x000000ffff157224 */ /* 0x100fe400078e0007 */
[----:B------:R-:W-:Y:S02]  /*2610*/  IMAD.MOV.U32 R22, RZ, RZ, R6 ;  /* 0x000000ffff167224 */ /* 0x000fe400078e0006 */
[----:B------:R-:W-:Y:S02]  /*2620*/  IMAD.MOV.U32 R23, RZ, RZ, R7 ;  /* 0x000000ffff177224 */ /* 0x000fe400078e0007 */
[----:B------:R-:W-:Y:S02]  /*2630*/  IMAD.MOV.U32 R14, RZ, RZ, 0x2594c37d ;  /* 0x2594c37dff0e7424 */ /* 0x000fe400078e00ff */
[----:B------:R-:W-:-:S07]  /*2640*/  IMAD.MOV.U32 R15, RZ, RZ, 0x54b249ad ;  /* 0x54b249adff0f7424 */ /* 0x000fce00078e00ff */
.L_x_274:
[----:B------:R-:W-:Y:S01]  /*2650*/  IMAD.IADD R28, R26, 0x1, R27 ;  /* 0x000000011a1c7824 */ /* 0x000fe200078e021b */
[----:B------:R-:W-:Y:S01]  /*2660*/  DADD R24, R24, 2 ;  /* 0x4000000018187429 */ /* 0x000fe20000000000 */
[----:B------:R-:W-:Y:S03]  /*2670*/  BSSY.RECONVERGENT B2, `(.L_x_241) ;  /* 0x0000016000027945 */ /* 0x000fe60003800200 */
[----:B------:R-:W-:-:S05]  /*2680*/  IADD3 R18, PT, PT, RZ, -R28, RZ ;  /* 0x8000001cff127210 */ /* 0x000fca0007ffe0ff */
[----:B------:R-:W-:-:S06]  /*2690*/  IMAD R18, R18, R27, RZ ;  /* 0x0000001b12127224 */ /* 0x000fcc00078e02ff */
        /* <DEDUP_REMOVED lines=19> */
.L_x_242:
[----:B------:R-:W-:Y:S05]  /*27d0*/  BSYNC.RECONVERGENT B2 ;  /* 0x0000000000027941 */ /* 0x000fea0003800200 */
.L_x_241:
        /* <DEDUP_REMOVED lines=21> */
[----:B------:R-:W-:-:S07]  /*2930*/  MOV R7, R5 ;  /* 0x0000000500077202 */ /* 0x000fce0000000f00 */
.L_x_244:
[----:B------:R-:W-:Y:S05]  /*2940*/  BSYNC.RECONVERGENT B2 ;  /* 0x0000000000027941 */ /* 0x000fea0003800200 */
.L_x_243:
        /* <DEDUP_REMOVED lines=9> */
[----:B------:R-:W-:Y:S01]  /*29e0*/  IMAD.IADD R5, R0, 0x1, R27 ;  /* 0x0000000100057824 */ /* 0x000fe200078e021b */
[----:B------:R-:W-:Y:S01]  /*29f0*/  DADD R24, R24, 2 ;  /* 0x4000000018187429 */ /* 0x000fe20000000000 */
[----:B------:R-:W-:Y:S02]  /*2a00*/  BSSY.RECONVERGENT B2, `(.L_x_246) ;  /* 0x0000015000027945 */ /* 0x000fe40003800200 */
        /* <DEDUP_REMOVED lines=20> */
.L_x_247:
[----:B------:R-:W-:Y:S05]  /*2b50*/  BSYNC.RECONVERGENT B2 ;  /* 0x0000000000027941 */ /* 0x000fea0003800200 */
.L_x_246:
        /* <DEDUP_REMOVED lines=15> */
[----:B------:R-:W-:Y:S01]  /*2c50*/  IMAD.MOV.U32 R17, RZ, RZ, R18 ;  /* 0x000000ffff117224 */ /* 0x000fe200078e0012 */
[----:B------:R-:W-:Y:S01]  /*2c60*/  MOV R7, R15 ;  /* 0x0000000f00077202 */ /* 0x000fe20000000f00 */
[----:B------:R-:W-:Y:S01]  /*2c70*/  IMAD.MOV.U32 R16, RZ, RZ, R19 ;  /* 0x000000ffff107224 */ /* 0x000fe200078e0013 */
[----:B------:R-:W-:Y:S01]  /*2c80*/  MOV R4, 0x2cb0 ;  /* 0x00002cb000047802 */ /* 0x000fe20000000f00 */
[----:B------:R-:W-:-:S07]  /*2c90*/  IMAD.MOV.U32 R5, RZ, RZ, R14 ;  /* 0x000000ffff057224 */ /* 0x000fce00078e000e */
[----:B------:R-:W-:Y:S05]  /*2ca0*/  CALL.REL.NOINC `($__internal_5_$__cuda_sm20_div_rn_f64_full) ;  /* 0x0000001c003c7944 */ /* 0x000fea0003c00000 */
[----:B------:R-:W-:-:S07]  /*2cb0*/  IMAD.MOV.U32 R7, RZ, RZ, R5 ;  /* 0x000000ffff077224 */ /* 0x000fce00078e0005 */
.L_x_249:
[----:B------:R-:W-:Y:S05]  /*2cc0*/  BSYNC.RECONVERGENT B2 ;  /* 0x0000000000027941 */ /* 0x000fea0003800200 */
.L_x_248:
        /* <DEDUP_REMOVED lines=30> */
[----:B------:R-:W-:Y:S01]  /*2eb0*/  IMAD.MOV.U32 R22, RZ, RZ, R6 ;  /* 0x000000ffff167224 */ /* 0x000fe200078e0006 */
[----:B------:R-:W-:-:S07]  /*2ec0*/  MOV R23, R5 ;  /* 0x0000000500177202 */ /* 0x000fce0000000f00 */
.L_x_251:
[----:B------:R-:W-:Y:S05]  /*2ed0*/  BSYNC.RECONVERGENT B2 ;  /* 0x0000000000027941 */ /* 0x000fea0003800200 */
.L_x_250:
        /* <DEDUP_REMOVED lines=22> */
.L_x_253:
[----:B------:R-:W-:Y:S05]  /*3040*/  BSYNC.RECONVERGENT B2 ;  /* 0x0000000000027941 */ /* 0x000fea0003800200 */
.L_x_252:
        /* <DEDUP_REMOVED lines=32> */
.L_x_255:
[----:B------:R-:W-:Y:S05]  /*3250*/  BSYNC.RECONVERGENT B2 ;  /* 0x0000000000027941 */ /* 0x000fea0003800200 */
.L_x_254:
        /* <DEDUP_REMOVED lines=22> */
.L_x_257:
[----:B------:R-:W-:Y:S05]  /*33c0*/  BSYNC.RECONVERGENT B2 ;  /* 0x0000000000027941 */ /* 0x000fea0003800200 */
.L_x_256:
        /* <DEDUP_REMOVED lines=8> */
[----:B------:R-:W-:Y:S01]  /*3450*/  IADD3 R4, PT, PT, R27, 0x4, RZ ;  /* 0x000000041b047810 */ /* 0x000fe20007ffe0ff */
[----:B------:R-:W-:Y:S01]  /*3460*/  DADD R24, R24, 2 ;  /* 0x4000000018187429 */ /* 0x000fe20000000000 */
[----:B------:R-:W-:Y:S01]  /*3470*/  IADD3 R5, PT, PT, -R28, -0x4, RZ ;  /* 0xfffffffc1c057810 */ /* 0x000fe20007ffe1ff */
[----:B------:R-:W-:Y:S04]  /*3480*/  BSSY.RECONVERGENT B2, `(.L_x_258) ;  /* 0x0000015000027945 */ /* 0x000fe80003800200 */
        /* <DEDUP_REMOVED lines=20> */
.L_x_259:
[----:B------:R-:W-:Y:S05]  /*35d0*/  BSYNC.RECONVERGENT B2 ;  /* 0x0000000000027941 */ /* 0x000fea0003800200 */
.L_x_258:
        /* <DEDUP_REMOVED lines=22> */
.L_x_261:
[----:B------:R-:W-:Y:S05]  /*3740*/  BSYNC.RECONVERGENT B2 ;  /* 0x0000000000027941 */ /* 0x000fea0003800200 */
.L_x_260:
        /* <DEDUP_REMOVED lines=32> */
.L_x_263:
[----:B------:R-:W-:Y:S05]  /*3950*/  BSYNC.RECONVERGENT B2 ;  /* 0x0000000000027941 */ /* 0x000fea0003800200 */
.L_x_262:
        /* <DEDUP_REMOVED lines=22> */
.L_x_265:
[----:B------:R-:W-:Y:S05]  /*3ac0*/  BSYNC.RECONVERGENT B2 ;  /* 0x0000000000027941 */ /* 0x000fea0003800200 */
.L_x_264:
        /* <DEDUP_REMOVED lines=32> */
.L_x_267:
[----:B------:R-:W-:Y:S05]  /*3cd0*/  BSYNC.RECONVERGENT B2 ;  /* 0x0000000000027941 */ /* 0x000fea0003800200 */
.L_x_266:
        /* <DEDUP_REMOVED lines=22> */
.L_x_269:
[----:B------:R-:W-:Y:S05]  /*3e40*/  BSYNC.RECONVERGENT B2 ;  /* 0x0000000000027941 */ /* 0x000fea0003800200 */
.L_x_268:
        /* <DEDUP_REMOVED lines=32> */
.L_x_271:
[----:B------:R-:W-:Y:S05]  /*4050*/  BSYNC.RECONVERGENT B2 ;  /* 0x0000000000027941 */ /* 0x000fea0003800200 */
.L_x_270:
        /* <DEDUP_REMOVED lines=22> */
.L_x_273:
[----:B------:R-:W-:Y:S05]  /*41c0*/  BSYNC.RECONVERGENT B2 ;  /* 0x0000000000027941 */ /* 0x000fea0003800200 */
.L_x_272:
        /* <DEDUP_REMOVED lines=8> */
[----:B------:R-:W-:-:S04]  /*4250*/  IADD3 R27, PT, PT, R27, 0x8, RZ ;  /* 0x000000081b1b7810 */ /* 0x000fc80007ffe0ff */
[----:B------:R-:W-:-:S13]  /*4260*/  ISETP.NE.AND P0, PT, R27, 0x1312d01, PT ;  /* 0x01312d011b00780c */ /* 0x000fda0003f05270 */
[----:B------:R-:W-:Y:S05]  /*4270*/  @!P0 EXIT ;  /* 0x000000000000894d */ /* 0x000fea0003800000 */
[----:B------:R-:W-:Y:S05]  /*4280*/  BRA `(.L_x_274) ;  /* 0xffffffe000f07947 */ /* 0x000fea000383ffff */
.L_x_245:
[----:B------:R-:W-:Y:S05]  /*4290*/  BSYNC.RECONVERGENT B0 ;  /* 0x0000000000007941 */ /* 0x000fea0003800200 */
.L_x_240:
        /* <DEDUP_REMOVED lines=14> */
[----:B------:R-:W-:Y:S01]  /*4380*/  IMAD.MOV.U32 R8, RZ, RZ, -0x35dec16 ;  /* 0xfca213eaff087424 */ /* 0x000fe200078e00ff */
[----:B------:R-:W-:Y:S01]  /*4390*/  MOV R9, 0x3e928af3 ;  /* 0x3e928af300097802 */ /* 0x000fe20000000f00 */
        /* <DEDUP_REMOVED lines=38> */
[----:B------:R-:W-:-:S04]  /*4600*/  @!P1 SHF.R.S32.HI R5, RZ, 0x1, R0 ;  /* 0x00000001ff059819 */ /* 0x000fc80000011400 */
[----:B------:R-:W-:Y:S01]  /*4610*/  @!P1 LEA R13, R5, R13, 0x14 ;  /* 0x0000000d050d9211 */ /* 0x000fe200078ea0ff */
[----:B------:R-:W-:-:S05]  /*4620*/  @!P1 IMAD.IADD R4, R4, 0x1, -R5 ;  /* 0x0000000104049824 */ /* 0x000fca00078e0a05 */
[----:B------:R-:W-:Y:S01]  /*4630*/  @!P1 LEA R5, R4, 0x3ff00000, 0x14 ;  /* 0x3ff0000004059811 */ /* 0x000fe200078ea0ff */
[----:B------:R-:W-:-:S06]  /*4640*/  @!P1 IMAD.MOV.U32 R4, RZ, RZ, RZ ;  /* 0x000000ffff049224 */ /* 0x000fcc00078e00ff */
[----:B------:R-:W-:-:S11]  /*4650*/  @!P1 DMUL R6, R12, R4 ;  /* 0x000000040c069228 */ /* 0x000fd60000000000 */
.L_x_276:
[----:B------:R-:W-:Y:S05]  /*4660*/  BSYNC.RECONVERGENT B0 ;  /* 0x0000000000007941 */ /* 0x000fea0003800200 */
.L_x_275:
[----:B------:R-:W1:Y:S01]  /*4670*/  LDCU UR4, c[0x0][0x390] ;  /* 0x00007200ff0477ac */ /* 0x000e620008000800 */
[----:B------:R-:W-:Y:S01]  /*4680*/  DMUL R6, R6, R20 ;  /* 0x0000001406067228 */ /* 0x000fe20000000000 */
[----:B-1----:R-:W-:-:S04]  /*4690*/  IMAD R3, R3, UR4, R2 ;  /* 0x0000000403037c24 */ /* 0x002fc8000f8e0202 */
[----:B0-----:R-:W-:-:S05]  /*46a0*/  IMAD.WIDE R8, R3, 0x8, R8 ;  /* 0x0000000803087825 */ /* 0x001fca00078e0208 */
[----:B------:R-:W-:Y:S01]  /*46b0*/  STG.E.64 desc[UR6][R8.64], R6 ;  /* 0x0000000608007986 */ /* 0x000fe2000c101b06 */
[----:B------:R-:W-:Y:S05]  /*46c0*/  EXIT ;  /* 0x000000000000794d */ /* 0x000fea0003800000 */
        .weak           $__internal_4_$__cuda_sm20_dblrcp_rn_slowpath_v3
        .type           $__internal_4_$__cuda_sm20_dblrcp_rn_slowpath_v3,@function
        .size           $__internal_4_$__cuda_sm20_dblrcp_rn_slowpath_v3,($__internal_5_$__cuda_sm20_div_rn_f64_full - $__internal_4_$__cuda_sm20_dblrcp_rn_slowpath_v3)
$__internal_4_$__cuda_sm20_dblrcp_rn_slowpath_v3:
[----:B------:R-:W-:Y:S01]  /*46d0*/  IMAD.MOV.U32 R8, RZ, RZ, R7 ;  /* 0x000000ffff087224 */ /* 0x000fe200078e0007 */
[----:B------:R-:W-:Y:S01]  /*46e0*/  BSSY.RECONVERGENT B1, `(.L_x_277) ;  /* 0x0000026000017945 */ /* 0x000fe20003800200 */
[----:B------:R-:W-:-:S06]  /*46f0*/  IMAD.MOV.U32 R9, RZ, RZ, R6 ;  /* 0x000000ffff097224 */ /* 0x000fcc00078e0006 */
[----:B------:R-:W-:-:S14]  /*4700*/  DSETP.GTU.AND P1, PT, |R8|, +INF , PT ;  /* 0x7ff000000800742a */ /* 0x000fdc0003f2c200 */
[----:B------:R-:W-:Y:S05]  /*4710*/  @P1 BRA `(.L_x_278) ;  /* 0x0000000000801947 */ /* 0x000fea0003800000 */
[----:B------:R-:W-:-:S04]  /*4720*/  LOP3.LUT R6, R6, 0x7fffffff, RZ, 0xc0, !PT ;  /* 0x7fffffff06067812 */ /* 0x000fc800078ec0ff */
[----:B------:R-:W-:-:S04]  /*4730*/  IADD3 R7, PT, PT, R6, -0x1, RZ ;  /* 0xffffffff06077810 */ /* 0x000fc80007ffe0ff */
[----:B------:R-:W-:-:S13]  /*4740*/  ISETP.GE.U32.AND P1, PT, R7, 0x7fefffff, PT ;  /* 0x7fefffff0700780c */ /* 0x000fda0003f26070 */
[----:B------:R-:W-:Y:S01]  /*4750*/  @P1 LOP3.LUT R13, R9, 0x7ff00000, RZ, 0x3c, !PT ;  /* 0x7ff00000090d1812 */ /* 0x000fe200078e3cff */
[----:B------:R-:W-:Y:S01]  /*4760*/  @P1 IMAD.MOV.U32 R12, RZ, RZ, RZ ;  /* 0x000000ffff0c1224 */ /* 0x000fe200078e00ff */
[----:B------:R-:W-:Y:S06]  /*4770*/  @P1 BRA `(.L_x_279) ;  /* 0x0000000000701947 */ /* 0x000fec0003800000 */
[----:B------:R-:W-:-:S13]  /*4780*/  ISETP.GE.U32.AND P1, PT, R6, 0x1000001, PT ;  /* 0x010000010600780c */ /* 0x000fda0003f26070 */
[----:B------:R-:W-:Y:S05]  /*4790*/  @!P1 BRA `(.L_x_280) ;  /* 0x0000000000389947 */ /* 0x000fea0003800000 */
[----:B------:R-:W-:Y:S01]  /*47a0*/  VIADD R13, R9, 0xc0200000 ;  /* 0xc0200000090d7836 */ /* 0x000fe20000000000 */
[----:B------:R-:W-:Y:S01]  /*47b0*/  MOV R6, R5 ;  /* 0x0000000500067202 */ /* 0x000fe20000000f00 */
[----:B------:R-:W-:Y:S02]  /*47c0*/  IMAD.MOV.U32 R12, RZ, RZ, R8 ;  /* 0x000000ffff0c7224 */ /* 0x000fe400078e0008 */
[----:B------:R-:W0:Y:S04]  /*47d0*/  MUFU.RCP64H R7, R13 ;  /* 0x0000000d00077308 */ /* 0x000e280000001800 */
        /* <DEDUP_REMOVED lines=10> */
.L_x_280:
[----:B------:R-:W-:Y:S01]  /*4880*/  DMUL R8, R8, 8.11296384146066816958e+31 ;  /* 0x4690000008087828 */ /* 0x000fe20000000000 */
[----:B------:R-:W-:-:S05]  /*4890*/  IMAD.MOV.U32 R6, RZ, RZ, R5 ;  /* 0x000000ffff067224 */ /* 0x000fca00078e0005 */
        /* <DEDUP_REMOVED lines=8> */
.L_x_278:
[----:B------:R-:W-:Y:S01]  /*4920*/  LOP3.LUT R13, R9, 0x80000, RZ, 0xfc, !PT ;  /* 0x00080000090d7812 */ /* 0x000fe200078efcff */
[----:B------:R-:W-:-:S07]  /*4930*/  IMAD.MOV.U32 R12, RZ, RZ, R8 ;  /* 0x000000ffff0c7224 */ /* 0x000fce00078e0008 */
.L_x_279:
[----:B------:R-:W-:Y:S05]  /*4940*/  BSYNC.RECONVERGENT B1 ;  /* 0x0000000000017941 */ /* 0x000fea0003800200 */
.L_x_277:
[----:B------:R-:W-:Y:S01]  /*4950*/  IMAD.MOV.U32 R8, RZ, RZ, R4 ;  /* 0x000000ffff087224 */ /* 0x000fe200078e0004 */
[----:B------:R-:W-:Y:S01]  /*4960*/  MOV R5, R13 ;  /* 0x0000000d00057202 */ /* 0x000fe20000000f00 */
[----:B------:R-:W-:Y:S02]  /*4970*/  IMAD.MOV.U32 R9, RZ, RZ, 0x0 ;  /* 0x00000000ff097424 */ /* 0x000fe400078e00ff */
[----:B------:R-:W-:Y:S02]  /*4980*/  IMAD.MOV.U32 R6, RZ, RZ, R12 ;  /* 0x000000ffff067224 */ /* 0x000fe400078e000c */
[----:B------:R-:W-:Y:S05]  /*4990*/  RET.REL.NODEC R8 `(_Z31GPU_exponentialIntegralDouble_3ddiiidPd) ;  /* 0xffffffb408987950 */ /* 0x000fea0003c3ffff */
        .weak           $__internal_5_$__cuda_sm20_div_rn_f64_full
        .type           $__internal_5_$__cuda_sm20_div_rn_f64_full,@function
        .size           $__internal_5_$__cuda_sm20_div_rn_f64_full,(.L_x_473 - $__internal_5_$__cuda_sm20_div_rn_f64_full)
$__internal_5_$__cuda_sm20_div_rn_f64_full:
[C---:B------:R-:W-:Y:S01]  /*49a0*/  FSETP.GEU.AND P0, PT, |R7|.reuse, 1.469367938527859385e-39, PT ;  /* 0x001000000700780b */ /* 0x040fe20003f0e200 */
[--C-:B------:R-:W-:Y:S01]  /*49b0*/  IMAD.MOV.U32 R14, RZ, RZ, R5.reuse ;  /* 0x000000ffff0e7224 */ /* 0x100fe200078e0005 */
[----:B------:R-:W-:Y:S01]  /*49c0*/  LOP3.LUT R12, R7, 0x800fffff, RZ, 0xc0, !PT ;  /* 0x800fffff070c7812 */ /* 0x000fe200078ec0ff */
[----:B------:R-:W-:Y:S01]  /*49d0*/  IMAD.MOV.U32 R18, RZ, RZ, 0x1 ;  /* 0x00000001ff127424 */ /* 0x000fe200078e00ff */
[----:B------:R-:W-:Y:S01]  /*49e0*/  MOV R15, R7 ;  /* 0x00000007000f7202 */ /* 0x000fe20000000f00 */
[----:B------:R-:W-:Y:S01]  /*49f0*/  BSSY.RECONVERGENT B1, `(.L_x_281) ;  /* 0x000005c000017945 */ /* 0x000fe20003800200 */
[-C--:B------:R-:W-:Y:S02]  /*4a00*/  LOP3.LUT R17, R17, R16.reuse, RZ, 0x3c, !PT ;  /* 0x0000001011117212 */ /* 0x080fe400078e3cff */
[----:B------:R-:W-:Y:S01]  /*4a10*/  LOP3.LUT R13, R12, 0x3ff00000, RZ, 0xfc, !PT ;  /* 0x3ff000000c0d7812 */ /* 0x000fe200078efcff */
[----:B------:R-:W-:Y:S01]  /*4a20*/  IMAD.MOV.U32 R12, RZ, RZ, R5 ;  /* 0x000000ffff0c7224 */ /* 0x000fe200078e0005 */
[----:B------:R-:W-:-:S02]  /*4a30*/  LOP3.LUT R16, R17, R16, RZ, 0x3c, !PT ;  /* 0x0000001011107212 */ /* 0x000fc400078e3cff */
[----:B------:R-:W-:Y:S01]  /*4a40*/  LOP3.LUT R8, R7, 0x7ff00000, RZ, 0xc0, !PT ;  /* 0x7ff0000007087812 */ /* 0x000fe200078ec0ff */
[----:B------:R-:W-:Y:S01]  /*4a50*/  @!P0 DMUL R12, R14, 8.98846567431157953865e+307 ;  /* 0x7fe000000e0c8828 */ /* 0x000fe20000000000 */
[----:B------:R-:W-:-:S04]  /*4a60*/  LOP3.LUT R17, R17, R16, RZ, 0x3c, !PT ;  /* 0x0000001011117212 */ /* 0x000fc800078e3cff */
[C---:B------:R-:W-:Y:S01]  /*4a70*/  FSETP.GEU.AND P2, PT, |R17|.reuse, 1.469367938527859385e-39, PT ;  /* 0x001000001100780b */ /* 0x040fe20003f4e200 */
[----:B------:R-:W0:Y:S01]  /*4a80*/  MUFU.RCP64H R19, R13 ;  /* 0x0000000d00137308 */ /* 0x000e220000001800 */
[----:B------:R-:W-:-:S04]  /*4a90*/  LOP3.LUT R5, R17, 0x7ff00000, RZ, 0xc0, !PT ;  /* 0x7ff0000011057812 */ /* 0x000fc800078ec0ff */
[----:B------:R-:W-:Y:S02]  /*4aa0*/  ISETP.GE.U32.AND P1, PT, R5, R8, PT ;  /* 0x000000080500720c */ /* 0x000fe40003f26070 */
[----:B------:R-:W-:-:S05]  /*4ab0*/  @!P0 LOP3.LUT R8, R13, 0x7ff00000, RZ, 0xc0, !PT ;  /* 0x7ff000000d088812 */ /* 0x000fca00078ec0ff */
[----:B------:R-:W-:Y:S01]  /*4ac0*/  @!P2 LOP3.LUT R6, R15, 0x7ff00000, RZ, 0xc0, !PT ;  /* 0x7ff000000f06a812 */ /* 0x000fe200078ec0ff */
[----:B------:R-:W-:-:S03]  /*4ad0*/  @!P2 IMAD.MOV.U32 R36, RZ, RZ, RZ ;  /* 0x000000ffff24a224 */ /* 0x000fc600078e00ff */
[----:B------:R-:W-:Y:S01]  /*4ae0*/  @!P2 ISETP.GE.U32.AND P3, PT, R5, R6, PT ;  /* 0x000000060500a20c */ /* 0x000fe20003f66070 */
[----:B0-----:R-:W-:Y:S01]  /*4af0*/  DFMA R34, R18, -R12, 1 ;  /* 0x3ff000001222742b */ /* 0x001fe2000000080c */
[----:B------:R-:W-:-:S05]  /*4b00*/  IMAD.MOV.U32 R6, RZ, RZ, 0x1ca00000 ;  /* 0x1ca00000ff067424 */ /* 0x000fca00078e00ff */
[C---:B------:R-:W-:Y:S02]  /*4b10*/  @!P2 SEL R9, R6.reuse, 0x63400000, !P3 ;  /* 0x634000000609a807 */ /* 0x040fe40005800000 */
[----:B------:R-:W-:Y:S01]  /*4b20*/  DFMA R34, R34, R34, R34 ;  /* 0x000000222222722b */ /* 0x000fe20000000022 */
[----:B------:R-:W-:Y:S02]  /*4b30*/  SEL R7, R6, 0x63400000, !P1 ;  /* 0x6340000006077807 */ /* 0x000fe40004800000 */
[----:B------:R-:W-:-:S04]  /*4b40*/  @!P2 LOP3.LUT R9, R9, 0x80000000, R17, 0xf8, !PT ;  /* 0x800000000909a812 */ /* 0x000fc800078ef811 */
[----:B------:R-:W-:Y:S01]  /*4b50*/  @!P2 LOP3.LUT R37, R9, 0x100000, RZ, 0xfc, !PT ;  /* 0x001000000925a812 */ /* 0x000fe200078efcff */
[----:B------:R-:W-:Y:S01]  /*4b60*/  DFMA R18, R18, R34, R18 ;  /* 0x000000221212722b */ /* 0x000fe20000000012 */
[----:B------:R-:W-:Y:S01]  /*4b70*/  LOP3.LUT R35, R7, 0x800fffff, R17, 0xf8, !PT ;  /* 0x800fffff07237812 */ /* 0x000fe200078ef811 */
[----:B------:R-:W-:Y:S01]  /*4b80*/  IMAD.MOV.U32 R7, RZ, RZ, R5 ;  /* 0x000000ffff077224 */ /* 0x000fe200078e0005 */
[----:B------:R-:W-:-:S05]  /*4b90*/  MOV R34, R16 ;  /* 0x0000001000227202 */ /* 0x000fca0000000f00 */
[----:B------:R-:W-:Y:S02]  /*4ba0*/  DFMA R38, R18, -R12, 1 ;  /* 0x3ff000001226742b */ /* 0x000fe4000000080c */
[----:B------:R-:W-:-:S06]  /*4bb0*/  @!P2 DFMA R34, R34, 2, -R36 ;  /* 0x400000002222a82b */ /* 0x000fcc0000000824 */
[----:B------:R-:W-:-:S04]  /*4bc0*/  DFMA R38, R18, R38, R18 ;  /* 0x000000261226722b */ /* 0x000fc80000000012 */
[----:B------:R-:W-:-:S04]  /*4bd0*/  @!P2 LOP3.LUT R7, R35, 0x7ff00000, RZ, 0xc0, !PT ;  /* 0x7ff000002307a812 */ /* 0x000fc800078ec0ff */
[----:B------:R-:W-:Y:S01]  /*4be0*/  DMUL R36, R38, R34 ;  /* 0x0000002226247228 */ /* 0x000fe20000000000 */
[----:B------:R-:W-:-:S05]  /*4bf0*/  VIADD R9, R7, 0xffffffff ;  /* 0xffffffff07097836 */ /* 0x000fca0000000000 */
[----:B------:R-:W-:Y:S02]  /*4c00*/  ISETP.GT.U32.AND P0, PT, R9, 0x7feffffe, PT ;  /* 0x7feffffe0900780c */ /* 0x000fe40003f04070 */
[----:B------:R-:W-:Y:S01]  /*4c10*/  IADD3 R9, PT, PT, R8, -0x1, RZ ;  /* 0xffffffff08097810 */ /* 0x000fe20007ffe0ff */
[----:B------:R-:W-:-:S03]  /*4c20*/  DFMA R18, R36, -R12, R34 ;  /* 0x8000000c2412722b */ /* 0x000fc60000000022 */
[----:B------:R-:W-:-:S05]  /*4c30*/  ISETP.GT.U32.OR P0, PT, R9, 0x7feffffe, P0 ;  /* 0x7feffffe0900780c */ /* 0x000fca0000704470 */
[----:B------:R-:W-:-:S08]  /*4c40*/  DFMA R18, R38, R18, R36 ;  /* 0x000000122612722b */ /* 0x000fd00000000024 */
        /* <DEDUP_REMOVED lines=27> */
[----:B------:R-:W-:Y:S01]  /*4e00*/  IMAD.MOV.U32 R36, RZ, RZ, R5 ;  /* 0x000000ffff247224 */ /* 0x000fe200078e0005 */
[----:B------:R-:W-:Y:S01]  /*4e10*/  MOV R37, R14 ;  /* 0x0000000e00257202 */ /* 0x000fe20000000f00 */
[----:B------:R-:W-:Y:S06]  /*4e20*/  BRA `(.L_x_283) ;  /* 0x0000000000607947 */ /* 0x000fec0003800000 */
.L_x_282:
[----:B------:R-:W-:-:S14]  /*4e30*/  DSETP.NAN.AND P0, PT, R16, R16, PT ;  /* 0x000000101000722a */ /* 0x000fdc0003f08000 */
[----:B------:R-:W-:Y:S05]  /*4e40*/  @P0 BRA `(.L_x_284) ;  /* 0x00000000004c0947 */ /* 0x000fea0003800000 */
[----:B------:R-:W-:-:S14]  /*4e50*/  DSETP.NAN.AND P0, PT, R14, R14, PT ;  /* 0x0000000e0e00722a */ /* 0x000fdc0003f08000 */
[----:B------:R-:W-:Y:S05]  /*4e60*/  @P0 BRA `(.L_x_285) ;  /* 0x0000000000340947 */ /* 0x000fea0003800000 */
[----:B------:R-:W-:Y:S01]  /*4e70*/  ISETP.NE.AND P0, PT, R7, R8, PT ;  /* 0x000000080700720c */ /* 0x000fe20003f05270 */
[----:B------:R-:W-:Y:S02]  /*4e80*/  IMAD.MOV.U32 R36, RZ, RZ, 0x0 ;  /* 0x00000000ff247424 */ /* 0x000fe400078e00ff */
[----:B------:R-:W-:-:S10]  /*4e90*/  IMAD.MOV.U32 R37, RZ, RZ, -0x80000 ;  /* 0xfff80000ff257424 */ /* 0x000fd400078e00ff */
[----:B------:R-:W-:Y:S05]  /*4ea0*/  @!P0 BRA `(.L_x_283) ;  /* 0x0000000000408947 */ /* 0x000fea0003800000 */
[----:B------:R-:W-:Y:S02]  /*4eb0*/  ISETP.NE.AND P0, PT, R7, 0x7ff00000, PT ;  /* 0x7ff000000700780c */ /* 0x000fe40003f05270 */
[----:B------:R-:W-:Y:S02]  /*4ec0*/  LOP3.LUT R14, R17, 0x80000000, R15, 0x48, !PT ;  /* 0x80000000110e7812 */ /* 0x000fe400078e480f */
[----:B------:R-:W-:-:S13]  /*4ed0*/  ISETP.EQ.OR P0, PT, R8, RZ, !P0 ;  /* 0x000000ff0800720c */ /* 0x000fda0004702670 */
[----:B------:R-:W-:Y:S01]  /*4ee0*/  @P0 LOP3.LUT R5, R14, 0x7ff00000, RZ, 0xfc, !PT ;  /* 0x7ff000000e050812 */ /* 0x000fe200078efcff */
[----:B------:R-:W-:Y:S01]  /*4ef0*/  @!P0 IMAD.MOV.U32 R36, RZ, RZ, RZ ;  /* 0x000000ffff248224 */ /* 0x000fe200078e00ff */
[----:B------:R-:W-:Y:S01]  /*4f00*/  @!P0 MOV R37, R14 ;  /* 0x0000000e00258202 */ /* 0x000fe20000000f00 */
[----:B------:R-:W-:Y:S02]  /*4f10*/  @P0 IMAD.MOV.U32 R36, RZ, RZ, RZ ;  /* 0x000000ffff240224 */ /* 0x000fe400078e00ff */
[----:B------:R-:W-:Y:S01]  /*4f20*/  @P0 IMAD.MOV.U32 R37, RZ, RZ, R5 ;  /* 0x000000ffff250224 */ /* 0x000fe200078e0005 */
[----:B------:R-:W-:Y:S06]  /*4f30*/  BRA `(.L_x_283) ;  /* 0x00000000001c7947 */ /* 0x000fec0003800000 */
.L_x_285:
[----:B------:R-:W-:Y:S01]  /*4f40*/  LOP3.LUT R5, R15, 0x80000, RZ, 0xfc, !PT ;  /* 0x000800000f057812 */ /* 0x000fe200078efcff */
[----:B------:R-:W-:-:S03]  /*4f50*/  IMAD.MOV.U32 R36, RZ, RZ, R14 ;  /* 0x000000ffff247224 */ /* 0x000fc600078e000e */
[----:B------:R-:W-:Y:S01]  /*4f60*/  MOV R37, R5 ;  /* 0x0000000500257202 */ /* 0x000fe20000000f00 */
[----:B------:R-:W-:Y:S06]  /*4f70*/  BRA `(.L_x_283) ;  /* 0x00000000000c7947 */ /* 0x000fec0003800000 */
.L_x_284:
[----:B------:R-:W-:Y:S01]  /*4f80*/  LOP3.LUT R5, R17, 0x80000, RZ, 0xfc, !PT ;  /* 0x0008000011057812 */ /* 0x000fe200078efcff */
[----:B------:R-:W-:-:S04]  /*4f90*/  IMAD.MOV.U32 R36, RZ, RZ, R16 ;  /* 0x000000ffff247224 */ /* 0x000fc800078e0010 */
[----:B------:R-:W-:-:S07]  /*4fa0*/  IMAD.MOV.U32 R37, RZ, RZ, R5 ;  /* 0x000000ffff257224 */ /* 0x000fce00078e0005 */
.L_x_283:
[----:B------:R-:W-:Y:S05]  /*4fb0*/  BSYNC.RECONVERGENT B1 ;  /* 0x0000000000017941 */ /* 0x000fea0003800200 */
.L_x_281:
[----:B------:R-:W-:Y:S01]  /*4fc0*/  IMAD.MOV.U32 R8, RZ, RZ, R4 ;  /* 0x000000ffff087224 */ /* 0x000fe200078e0004 */
[----:B------:R-:W-:Y:S01]  /*4fd0*/  MOV R5, R37 ;  /* 0x0000002500057202 */ /* 0x000fe20000000f00 */
[----:B------:R-:W-:Y:S02]  /*4fe0*/  IMAD.MOV.U32 R9, RZ, RZ, 0x0 ;  /* 0x00000000ff097424 */ /* 0x000fe400078e00ff */
[----:B------:R-:W-:Y:S02]  /*4ff0*/  IMAD.MOV.U32 R6, RZ, RZ, R36 ;  /* 0x000000ffff067224 */ /* 0x000fe400078e0024 */
[----:B------:R-:W-:Y:S05]  /*5000*/  RET.REL.NODEC R8 `(_Z31GPU_exponentialIntegralDouble_3ddiiidPd) ;  /* 0xffffffac08fc7950 */ /* 0x000fea0003c3ffff */
.L_x_286:
        /* <DEDUP_REMOVED lines=15> */
.L_x_473:


//--------------------- .text._Z31GPU_exponentialIntegralDouble_2ddiidPd --------------------------
	.section	.text._Z31GPU_exponentialIntegralDouble_2ddiidPd,"ax",@progbits
	.align	128
        .global         _Z31GPU_exponentialIntegralDouble_2ddiidPd
        .type           _Z31GPU_exponentialIntegralDouble_2ddiidPd,@function
        .size           _Z31GPU_exponentialIntegralDouble_2ddiidPd,(.L_x_475 - _Z31GPU_exponentialIntegralDouble_2ddiidPd)
        .other          _Z31GPU_exponentialIntegralDouble_2ddiidPd,@"STO_CUDA_ENTRY STV_DEFAULT"
_Z31GPU_exponentialIntegralDouble_2ddiidPd:
.text._Z31GPU_exponentialIntegralDouble_2ddiidPd:
[----:B------:R-:W0:Y:S08]  /*0000*/  LDC R1, c[0x0][0x37c] ;  /* 0x0000df00ff017b82 */ /* 0x000e300000000800 */
[----:B------:R-:W1:Y:S01]  /*0010*/  S2UR UR4, SR_CTAID.X ;  /* 0x00000000000479c3 */ /* 0x000e620000002500 */
[----:B------:R-:W2:Y:S01]  /*0020*/  LDCU.64 UR6, c[0x0][0x398] ;  /* 0x00007300ff0677ac */ /* 0x000ea20008000a00 */
[----:B------:R-:W3:Y:S01]  /*0030*/  S2R R16, SR_TID.X ;  /* 0x0000000000107919 */ /* 0x000ee20000002100 */
[----:B------:R-:W4:Y:S05]  /*0040*/  LDCU.64 UR36, c[0x0][0x358] ;  /* 0x00006b00ff2477ac */ /* 0x000f2a0008000a00 */
[----:B------:R-:W2:Y:S01]  /*0050*/  LDC.64 R4, c[0x0][0x380] ;  /* 0x0000e000ff047b82 */ /* 0x000ea20000000a00 */
[----:B------:R-:W5:Y:S01]  /*0060*/  LDCU UR5, c[0x0][0x360] ;  /* 0x00006c00ff0577ac */ /* 0x000f620008000800 */
[----:B-1----:R-:W2:Y:S02]  /*0070*/  I2F.F64.U32 R2, UR4 ;  /* 0x0000000400027d12 */ /* 0x002ea40008201800 */
[----:B--2---:R-:W-:-:S10]  /*0080*/  DFMA R2, R2, UR6, R4 ;  /* 0x0000000602027c2b */ /* 0x004fd40008000004 */
[----:B------:R-:W-:Y:S02]  /*0090*/  R2UR UR38, R2 ;  /* 0x00000000022672ca */ /* 0x000fe400000e0000 */
[----:B------:R-:W-:-:S11]  /*00a0*/  R2UR UR39, R3 ;  /* 0x00000000032772ca */ /* 0x000fd600000e0000 */
[----:B------:R-:W-:Y:S02]  /*00b0*/  IMAD.U32 R2, RZ, RZ, UR38 ;  /* 0x00000026ff027e24 */ /* 0x000fe4000f8e00ff */
[----:B------:R-:W-:-:S06]  /*00c0*/  IMAD.U32 R3, RZ, RZ, UR39 ;  /* 0x00000027ff037e24 */ /* 0x000fcc000f8e00ff */
[----:B------:R-:W-:-:S14]  /*00d0*/  DSETP.GTU.AND P0, PT, R2, 1, PT ;  /* 0x3ff000000200742a */ /* 0x000fdc0003f0c000 */
[----:B0--345:R-:W-:Y:S05]  /*00e0*/  @P0 BRA `(.L_x_287) ;  /* 0x0000001c007c0947 */ /* 0x039fea0003800000 */
[----:B------:R-:W0:Y:S02]  /*00f0*/  LDCU UR6, c[0x0][0x394] ;  /* 0x00007280ff0677ac */ /* 0x000e240008000800 */
[----:B0-----:R-:W-:-:S13]  /*0100*/  ISETP.GE.AND P0, PT, R16, UR6, PT ;  /* 0x0000000610007c0c */ /* 0x001fda000bf06270 */
[----:B------:R-:W-:Y:S05]  /*0110*/  @P0 EXIT ;  /* 0x000000000000094d */ /* 0x000fea0003800000 */
[----:B------:R-:W-:Y:S01]  /*0120*/  IMAD.U32 R2, RZ, RZ, UR38 ;  /* 0x00000026ff027e24 */ /* 0x000fe2000f8e00ff */
[----:B------:R-:W-:Y:S02]  /*0130*/  UISETP.GE.AND UP0, UPT, UR39, 0x100000, UPT ;  /* 0x001000002700788c */ /* 0x000fe4000bf06270 */
[----:B------:R-:W-:-:S04]  /*0140*/  IMAD.U32 R3, RZ, RZ, UR39 ;  /* 0x00000027ff037e24 */ /* 0x000fc8000f8e00ff */
[----:B------:R-:W-:Y:S02]  /*0150*/  PLOP3.LUT P0, PT, PT, PT, UP0, 0x80, 0x8 ;  /* 0x000000000008781c */ /* 0x000fe40003f0f008 */
[----:B------:R-:W-:-:S10]  /*0160*/  DMUL R2, R2, 1.80143985094819840000e+16 ;  /* 0x4350000002027828 */ /* 0x000fd40000000000 */
[----:B------:R-:W-:Y:S02]  /*0170*/  R2UR UR41, R3 ;  /* 0x00000000032972ca */ /* 0x000fe400000e0000 */
[----:B------:R-:W-:-:S11]  /*0180*/  R2UR UR40, R2 ;  /* 0x00000000022872ca */ /* 0x000fd600000e0000 */
[----:B------:R-:W-:Y:S01]  /*0190*/  IMAD.U32 R3, RZ, RZ, UR41 ;  /* 0x00000029ff037e24 */ /* 0x000fe2000f8e00ff */
[----:B------:R-:W-:Y:S01]  /*01a0*/  USEL UR41, UR41, UR39, !UP0 ;  /* 0x0000002729297287 */ /* 0x000fe2000c000000 */
[----:B------:R-:W-:Y:S01]  /*01b0*/  MOV R2, UR40 ;  /* 0x0000002800027c02 */ /* 0x000fe20008000f00 */
[----:B------:R-:W-:Y:S02]  /*01c0*/  USEL UR40, UR40, UR38, !UP0 ;  /* 0x0000002628287287 */ /* 0x000fe4000c000000 */
[----:B------:R-:W-:Y:S01]  /*01d0*/  FSEL R5, R3, UR39, !P0 ;  /* 0x0000002703057c08 */ /* 0x000fe2000c000000 */
[----:B------:R-:W-:Y:S01]  /*01e0*/  IMAD.MOV.U32 R3, RZ, RZ, 0x7ff00000 ;  /* 0x7ff00000ff037424 */ /* 0x000fe200078e00ff */
[----:B------:R-:W-:Y:S01]  /*01f0*/  FSEL R4, R2, UR38, !P0 ;  /* 0x0000002602047c08 */ /* 0x000fe2000c000000 */
[----:B------:R-:W-:Y:S01]  /*0200*/  IMAD.MOV.U32 R2, RZ, RZ, 0x0 ;  /* 0x00000000ff027424 */ /* 0x000fe200078e00ff */
[----:B------:R-:W-:Y:S01]  /*0210*/  ULOP3.LUT UR42, UR41, 0xfffff, URZ, 0xc0, !UPT ;  /* 0x000fffff292a7892 */ /* 0x000fe2000f8ec0ff */
[----:B------:R-:W-:Y:S01]  /*0220*/  LOP3.LUT P0, RZ, R5, 0x7fffffff, RZ, 0xc0, !PT ;  /* 0x7fffffff05ff7812 */ /* 0x000fe2000780c0ff */
[----:B------:R-:W-:-:S02]  /*0230*/  USHF.R.U32.HI UR4, URZ, 0x14, UR41 ;  /* 0x00000014ff047899 */ /* 0x000fc40008011629 */
[----:B------:R-:W-:Y:S01]  /*0240*/  ULOP3.LUT UR42, UR42, 0x3ff00000, URZ, 0xfc, !UPT ;  /* 0x3ff000002a2a7892 */ /* 0x000fe2000f8efcff */
[----:B------:R-:W-:Y:S01]  /*0250*/  DFMA R2, R4, R2, +INF ;  /* 0x7ff000000402742b */ /* 0x000fe20000000002 */
[----:B------:R-:W-:Y:S02]  /*0260*/  UIADD3 UR43, UPT, UPT, UR41, -0x1, URZ ;  /* 0xffffffff292b7890 */ /* 0x000fe4000fffe0ff */
[----:B------:R-:W-:Y:S02]  /*0270*/  ULEA.HI UR41, UR41, 0xfffffbcb, URZ, 0xc ;  /* 0xfffffbcb29297891 */ /* 0x000fe4000f8f60ff */
[----:B------:R-:W-:Y:S02]  /*0280*/  @UP0 UIADD3 UR41, UPT, UPT, UR4, -0x3ff, URZ ;  /* 0xfffffc0104290890 */ /* 0x000fe4000fffe0ff */
[----:B------:R-:W-:-:S03]  /*0290*/  UIADD3 UR44, UPT, UPT, UR42, -0x100000, URZ ;  /* 0xfff000002a2c7890 */ /* 0x000fc6000fffe0ff */
[----:B------:R-:W-:Y:S02]  /*02a0*/  FSEL R18, R2, RZ, P0 ;  /* 0x000000ff02127208 */ /* 0x000fe40000000000 */
[----:B------:R-:W-:-:S07]  /*02b0*/  FSEL R19, R3, -QNAN , P0 ;  /* 0xfff0000003137808 */ /* 0x000fce0000000000 */
.L_x_328:
[----:B------:R-:W-:Y:S01]  /*02c0*/  ISETP.NE.AND P0, PT, R16, RZ, PT ;  /* 0x000000ff1000720c */ /* 0x000fe20003f05270 */
[----:B------:R-:W-:-:S12]  /*02d0*/  BSSY.RECONVERGENT B1, `(.L_x_288) ;  /* 0x000005e000017945 */ /* 0x000fd80003800200 */
[----:B-12---:R-:W-:Y:S05]  /*02e0*/  @!P0 BRA `(.L_x_289) ;  /* 0x0000000000548947 */ /* 0x006fea0003800000 */
[----:B------:R-:W0:Y:S01]  /*02f0*/  I2F.F64 R8, R16 ;  /* 0x0000001000087312 */ /* 0x000e220000201c00 */
[----:B------:R-:W-:Y:S07]  /*0300*/  BSSY.RECONVERGENT B2, `(.L_x_290) ;  /* 0x0000012000027945 */ /* 0x000fee0003800200 */
        /* <DEDUP_REMOVED lines=14> */
[----:B------:R-:W-:Y:S05]  /*03f0*/  CALL.REL.NOINC `($__internal_6_$__cuda_sm20_dblrcp_rn_slowpath_v3) ;  /* 0x0000003c00047944 */ /* 0x000fea0003c00000 */
[----:B------:R-:W-:Y:S02]  /*0400*/  IMAD.MOV.U32 R4, RZ, RZ, R12 ;  /* 0x000000ffff047224 */ /* 0x000fe400078e000c */
[----:B------:R-:W-:-:S07]  /*0410*/  IMAD.MOV.U32 R5, RZ, RZ, R13 ;  /* 0x000000ffff057224 */ /* 0x000fce00078e000d */
.L_x_291:
[----:B------:R-:W-:Y:S05]  /*0420*/  BSYNC.RECONVERGENT B2 ;  /* 0x0000000000027941 */ /* 0x000fea0003800200 */
.L_x_290:
[----:B------:R-:W-:Y:S05]  /*0430*/  BRA `(.L_x_292) ;  /* 0x00000004001c7947 */ /* 0x000fea0003800000 */
.L_x_289:
[----:B------:R-:W-:Y:S01]  /*0440*/  UISETP.GT.U32.AND UP0, UPT, UR43, 0x7feffffe, UPT ;  /* 0x7feffffe2b00788c */ /* 0x000fe2000bf04070 */
[----:B------:R-:W-:Y:S01]  /*0450*/  MOV R2, R18 ;  /* 0x0000001200027202 */ /* 0x000fe20000000f00 */
[----:B------:R-:W-:Y:S01]  /*0460*/  IMAD.MOV.U32 R3, RZ, RZ, R19 ;  /* 0x000000ffff037224 */ /* 0x000fe200078e0013 */
[----:B------:R-:W-:Y:S01]  /*0470*/  UMOV UR8, 0xfc6fb619 ;  /* 0xfc6fb61900087882 */ /* 0x000fe20000000000 */
[----:B------:R-:W-:-:S05]  /*0480*/  UMOV UR9, 0x3fe2788c ;  /* 0x3fe2788c00097882 */ /* 0x000fca0000000000 */
[----:B------:R-:W-:Y:S05]  /*0490*/  BRA.U UP0, `(.L_x_293) ;  /* 0x0000000500007547 */ /* 0x000fea000b800000 */
[----:B------:R-:W-:Y:S01]  /*04a0*/  UISETP.GT.U32.AND UP0, UPT, UR42, 0x3ff6a09e, UPT ;  /* 0x3ff6a09e2a00788c */ /* 0x000fe2000bf04070 */
[----:B------:R-:W-:Y:S01]  /*04b0*/  IMAD.U32 R0, RZ, RZ, UR44 ;  /* 0x0000002cff007e24 */ /* 0x000fe2000f8e00ff */
[----:B------:R-:W-:Y:S01]  /*04c0*/  MOV R12, 0x8b7a8b04 ;  /* 0x8b7a8b04000c7802 */ /* 0x000fe20000000f00 */
[----:B------:R-:W-:Y:S01]  /*04d0*/  IMAD.U32 R2, RZ, RZ, UR40 ;  /* 0x00000028ff027e24 */ /* 0x000fe2000f8e00ff */
[----:B------:R-:W-:Y:S01]  /*04e0*/  UMOV UR4, 0x3ae80f1e ;  /* 0x3ae80f1e00047882 */ /* 0x000fe20000000000 */
[----:B------:R-:W-:Y:S01]  /*04f0*/  IMAD.MOV.U32 R6, RZ, RZ, RZ ;  /* 0x000000ffff067224 */ /* 0x000fe200078e00ff */
[----:B------:R-:W-:Y:S01]  /*0500*/  PLOP3.LUT P0, PT, PT, PT, UP0, 0x80, 0x8 ;  /* 0x000000000008781c */ /* 0x000fe20003f0f008 */
[----:B------:R-:W-:Y:S01]  /*0510*/  IMAD.MOV.U32 R13, RZ, RZ, 0x3ed0ee25 ;  /* 0x3ed0ee25ff0d7424 */ /* 0x000fe200078e00ff */
[----:B------:R-:W-:Y:S01]  /*0520*/  UMOV UR5, 0x3eb1380b ;  /* 0x3eb1380b00057882 */ /* 0x000fe20000000000 */
[----:B------:R-:W-:Y:S01]  /*0530*/  UMOV UR6, 0x2d1b5154 ;  /* 0x2d1b515400067882 */ /* 0x000fe20000000000 */
[----:B------:R-:W-:Y:S01]  /*0540*/  FSEL R3, R0, UR42, P0 ;  /* 0x0000002a00037c08 */ /* 0x000fe20008000000 */
[----:B------:R-:W-:Y:S01]  /*0550*/  UMOV UR7, 0x3f3c71c7 ;  /* 0x3f3c71c700077882 */ /* 0x000fe20000000000 */
[----:B------:R-:W-:-:S04]  /*0560*/  IMAD.MOV.U32 R15, RZ, RZ, 0x43300000 ;  /* 0x43300000ff0f7424 */ /* 0x000fc800078e00ff */
[C---:B------:R-:W-:Y:S02]  /*0570*/  DADD R4, R2.reuse, 1 ;  /* 0x3ff0000002047429 */ /* 0x040fe40000000000 */
[----:B------:R-:W-:-:S04]  /*0580*/  DADD R2, R2, -1 ;  /* 0xbff0000002027429 */ /* 0x000fc80000000000 */
[----:B------:R-:W0:Y:S02]  /*0590*/  MUFU.RCP64H R7, R5 ;  /* 0x0000000500077308 */ /* 0x000e240000001800 */
        /* <DEDUP_REMOVED lines=15> */
[----:B------:R-:W-:Y:S02]  /*0690*/  UIADD3 UR4, UPT, UPT, UR41, 0x1, URZ ;  /* 0x0000000129047890 */ /* 0x000fe4000fffe0ff */
[----:B------:R-:W-:Y:S01]  /*06a0*/  @!UP0 UIADD3 UR4, UPT, UPT, UR41, URZ, URZ ;  /* 0x000000ff29048290 */ /* 0x000fe2000fffe0ff */
[----:B------:R-:W-:Y:S01]  /*06b0*/  DFMA R12, R2, -R6, R12 ;  /* 0x80000006020c722b */ /* 0x000fe2000000000c */
[----:B------:R-:W-:Y:S02]  /*06c0*/  UMOV UR5, 0x3f899999 ;  /* 0x3f89999900057882 */ /* 0x000fe40000000000 */
[----:B------:R-:W-:Y:S01]  /*06d0*/  ULOP3.LUT UR4, UR4, 0x80000000, URZ, 0x3c, !UPT ;  /* 0x8000000004047892 */ /* 0x000fe2000f8e3cff */
[----:B------:R-:W-:Y:S01]  /*06e0*/  DFMA R4, R10, R4, UR6 ;  /* 0x000000060a047e2b */ /* 0x000fe20008000004 */
[----:B------:R-:W-:Y:S01]  /*06f0*/  UMOV UR6, 0x923be72d ;  /* 0x923be72d00067882 */ /* 0x000fe20000000000 */
[----:B------:R-:W-:-:S02]  /*0700*/  UMOV UR7, 0x3f624924 ;  /* 0x3f62492400077882 */ /* 0x000fc40000000000 */
[----:B------:R-:W-:Y:S01]  /*0710*/  DMUL R12, R8, R12 ;  /* 0x0000000c080c7228 */ /* 0x000fe20000000000 */
[----:B------:R-:W-:Y:S01]  /*0720*/  IMAD.U32 R14, RZ, RZ, UR4 ;  /* 0x00000004ff0e7e24 */ /* 0x000fe2000f8e00ff */
[----:B------:R-:W-:Y:S02]  /*0730*/  UMOV UR4, 0x9999a3c4 ;  /* 0x9999a3c400047882 */ /* 0x000fe40000000000 */
[----:B------:R-:W-:Y:S01]  /*0740*/  DFMA R4, R10, R4, UR6 ;  /* 0x000000060a047e2b */ /* 0x000fe20008000004 */
[----:B------:R-:W-:Y:S01]  /*0750*/  UMOV UR6, 0x80000000 ;  /* 0x8000000000067882 */ /* 0x000fe20000000000 */
[----:B------:R-:W-:Y:S02]  /*0760*/  UMOV UR7, 0x43300000 ;  /* 0x4330000000077882 */ /* 0x000fe40000000000 */
[----:B------:R-:W-:Y:S01]  /*0770*/  DADD R14, R14, -UR6 ;  /* 0x800000060e0e7e29 */ /* 0x000fe20008000000 */
[----:B------:R-:W-:Y:S01]  /*0780*/  UMOV UR6, 0xfefa39ef ;  /* 0xfefa39ef00067882 */ /* 0x000fe20000000000 */
[----:B------:R-:W-:-:S02]  /*0790*/  UMOV UR7, 0x3fe62e42 ;  /* 0x3fe62e4200077882 */ /* 0x000fc40000000000 */
[----:B------:R-:W-:Y:S01]  /*07a0*/  DFMA R4, R10, R4, UR4 ;  /* 0x000000040a047e2b */ /* 0x000fe20008000004 */
[----:B------:R-:W-:Y:S01]  /*07b0*/  UMOV UR4, 0x55555554 ;  /* 0x5555555400047882 */ /* 0x000fe20000000000 */
[----:B------:R-:W-:Y:S02]  /*07c0*/  UMOV UR5, 0x3fb55555 ;  /* 0x3fb5555500057882 */ /* 0x000fe40000000000 */
[----:B------:R-:W-:-:S04]  /*07d0*/  DFMA R2, R14, UR6, R6 ;  /* 0x000000060e027c2b */ /* 0x000fc80008000006 */
        /* <DEDUP_REMOVED lines=11> */
[----:B------:R-:W-:-:S11]  /*0890*/  DADD R2, R2, R4 ;  /* 0x0000000002027229 */ /* 0x000fd60000000004 */
.L_x_293:
[----:B------:R-:W-:-:S11]  /*08a0*/  DADD R4, -R2, -UR8 ;  /* 0x8000000802047e29 */ /* 0x000fd60008000100 */
.L_x_292:
[----:B------:R-:W-:Y:S05]  /*08b0*/  BSYNC.RECONVERGENT B1 ;  /* 0x0000000000017941 */ /* 0x000fea0003800200 */
.L_x_288:
[----:B------:R-:W-:Y:S01]  /*08c0*/  BSSY.RECONVERGENT B6, `(.L_x_294) ;  /* 0x000015d000067945 */ /* 0x000fe20003800200 */
[----:B------:R-:W-:Y:S01]  /*08d0*/  IMAD.MOV.U32 R9, RZ, RZ, 0x1 ;  /* 0x00000001ff097424 */ /* 0x000fe200078e00ff */
[----:B------:R-:W-:Y:S01]  /*08e0*/  MOV R6, 0x0 ;  /* 0x0000000000067802 */ /* 0x000fe20000000f00 */
[----:B------:R-:W-:-:S07]  /*08f0*/  IMAD.MOV.U32 R7, RZ, RZ, 0x3ff00000 ;  /* 0x3ff00000ff077424 */ /* 0x000fce00078e00ff */
.L_x_327:
        /* <DEDUP_REMOVED lines=9> */
[----:B------:R-:W-:-:S08]  /*0990*/  DMUL R10, R2, -UR38 ;  /* 0x80000026020a7c28 */ /* 0x000fd00008000000 */
[----:B------:R-:W-:-:S08]  /*09a0*/  DFMA R12, -R14, R10, -UR38 ;  /* 0x800000260e0c7e2b */ /* 0x000fd0000800010a */
[----:B------:R-:W-:Y:S02]  /*09b0*/  DFMA R2, R2, R12, R10 ;  /* 0x0000000c0202722b */ /* 0x000fe4000000000a */
[----:B------:R-:W-:-:S08]  /*09c0*/  DADD R10, -RZ, -UR38 ;  /* 0x80000026ff0a7e29 */ /* 0x000fd00008000100 */
[----:B------:R-:W-:Y:S02]  /*09d0*/  FFMA R0, RZ, R15, R3 ;  /* 0x0000000fff007223 */ /* 0x000fe40000000003 */
[----:B------:R-:W-:-:S03]  /*09e0*/  FSETP.GEU.AND P1, PT, |R11|, 6.5827683646048100446e-37, PT ;  /* 0x036000000b00780b */ /* 0x000fc60003f2e200 */
[----:B------:R-:W-:-:S13]  /*09f0*/  FSETP.GT.AND P0, PT, |R0|, 1.469367938527859385e-39, PT ;  /* 0x001000000000780b */ /* 0x000fda0003f04200 */
[----:B-1----:R-:W-:Y:S05]  /*0a00*/  @P0 BRA P1, `(.L_x_296) ;  /* 0x0000000000180947 */ /* 0x002fea0000800000 */
[----:B------:R-:W-:Y:S01]  /*0a10*/  IMAD.MOV.U32 R22, RZ, RZ, R10 ;  /* 0x000000ffff167224 */ /* 0x000fe200078e000a */
[----:B------:R-:W-:Y:S01]  /*0a20*/  MOV R2, R14 ;  /* 0x0000000e00027202 */ /* 0x000fe20000000f00 */
[----:B------:R-:W-:Y:S01]  /*0a30*/  IMAD.MOV.U32 R23, RZ, RZ, R11 ;  /* 0x000000ffff177224 */ /* 0x000fe200078e000b */
[----:B------:R-:W-:Y:S01]  /*0a40*/  MOV R20, 0xa70 ;  /* 0x00000a7000147802 */ /* 0x000fe20000000f00 */
[----:B------:R-:W-:-:S07]  /*0a50*/  IMAD.MOV.U32 R21, RZ, RZ, R15 ;  /* 0x000000ffff157224 */ /* 0x000fce00078e000f */
[----:B------:R-:W-:Y:S05]  /*0a60*/  CALL.REL.NOINC `($__internal_7_$__cuda_sm20_div_rn_f64_full) ;  /* 0x0000003800107944 */ /* 0x000fea0003c00000 */
.L_x_296:
[----:B------:R-:W-:Y:S05]  /*0a70*/  BSYNC.RECONVERGENT B1 ;  /* 0x0000000000017941 */ /* 0x000fea0003800200 */
.L_x_295:
[----:B------:R-:W-:Y:S01]  /*0a80*/  ISETP.NE.AND P0, PT, R9, R16, PT ;  /* 0x000000100900720c */ /* 0x000fe20003f05270 */
[----:B------:R-:W-:Y:S01]  /*0a90*/  BSSY.RECONVERGENT B1, `(.L_x_297) ;  /* 0x0000123000017945 */ /* 0x000fe20003800200 */
[----:B------:R-:W-:-:S11]  /*0aa0*/  DMUL R6, R2, R6 ;  /* 0x0000000602067228 */ /* 0x000fd60000000000 */
[----:B------:R-:W-:Y:S05]  /*0ab0*/  @!P0 BRA `(.L_x_298) ;  /* 0x0000000000688947 */ /* 0x000fea0003800000 */
[----:B------:R-:W-:Y:S01]  /*0ac0*/  IMAD.IADD R14, R9, 0x1, -R16 ;  /* 0x00000001090e7824 */ /* 0x000fe200078e0a10 */
[----:B------:R-:W-:Y:S01]  /*0ad0*/  BSSY.RECONVERGENT B2, `(.L_x_299) ;  /* 0x0000017000027945 */ /* 0x000fe20003800200 */
[----:B------:R-:W-:-:S04]  /*0ae0*/  IMAD.MOV.U32 R2, RZ, RZ, 0x1 ;  /* 0x00000001ff027424 */ /* 0x000fc800078e00ff */
        /* <DEDUP_REMOVED lines=16> */
[----:B------:R-:W-:Y:S01]  /*0bf0*/  MOV R23, R11 ;  /* 0x0000000b00177202 */ /* 0x000fe20000000f00 */
[----:B------:R-:W-:Y:S01]  /*0c00*/  IMAD.MOV.U32 R2, RZ, RZ, R14 ;  /* 0x000000ffff027224 */ /* 0x000fe200078e000e */
[----:B------:R-:W-:Y:S01]  /*0c10*/  MOV R20, 0xc40 ;  /* 0x00000c4000147802 */ /* 0x000fe20000000f00 */
[----:B------:R-:W-:-:S07]  /*0c20*/  IMAD.MOV.U32 R21, RZ, RZ, R15 ;  /* 0x000000ffff157224 */ /* 0x000fce00078e000f */
[----:B------:R-:W-:Y:S05]  /*0c30*/  CALL.REL.NOINC `($__internal_7_$__cuda_sm20_div_rn_f64_full) ;  /* 0x00000034009c7944 */ /* 0x000fea0003c00000 */
.L_x_300:
[----:B------:R-:W-:Y:S05]  /*0c40*/  BSYNC.RECONVERGENT B2 ;  /* 0x0000000000027941 */ /* 0x000fea0003800200 */
.L_x_299:
[----:B------:R-:W-:Y:S05]  /*0c50*/  BRA `(.L_x_301) ;  /* 0x0000001000187947 */ /* 0x000fea0003800000 */
.L_x_298:
[----:B------:R-:W0:Y:S01]  /*0c60*/  S2UR UR5, SR_CgaCtaId ;  /* 0x00000000000579c3 */ /* 0x000e220000008800 */
[----:B------:R-:W-:Y:S01]  /*0c70*/  ISETP.GE.AND P0, PT, R16, 0x1, PT ;  /* 0x000000011000780c */ /* 0x000fe20003f06270 */
[----:B------:R-:W-:Y:S01]  /*0c80*/  UMOV UR4, 0x400 ;  /* 0x0000040000047882 */ /* 0x000fe20000000000 */
[----:B------:R-:W-:Y:S01]  /*0c90*/  IMAD.MOV.U32 R2, RZ, RZ, -0x39049e7 ;  /* 0xfc6fb619ff027424 */ /* 0x000fe200078e00ff */
[----:B------:R-:W-:Y:S01]  /*0ca0*/  BSSY.RECONVERGENT B2, `(.L_x_302) ;  /* 0x00000bb000027945 */ /* 0x000fe20003800200 */
[----:B------:R-:W-:Y:S01]  /*0cb0*/  IMAD.MOV.U32 R3, RZ, RZ, -0x401d8774 ;  /* 0xbfe2788cff037424 */ /* 0x000fe200078e00ff */
[----:B------:R-:W-:Y:S01]  /*0cc0*/  MOV R22, 0xfc6fb619 ;  /* 0xfc6fb61900167802 */ /* 0x000fe20000000f00 */
[----:B------:R-:W-:Y:S01]  /*0cd0*/  IMAD.MOV.U32 R23, RZ, RZ, -0x401d8774 ;  /* 0xbfe2788cff177424 */ /* 0x000fe200078e00ff */
[----:B0-----:R-:W-:-:S09]  /*0ce0*/  ULEA UR4, UR5, UR4, 0x18 ;  /* 0x0000000405047291 */ /* 0x001fd2000f8ec0ff */
[----:B------:R0:W-:Y:S01]  /*0cf0*/  STS.64 [UR4], R2 ;  /* 0x00000002ff007988 */ /* 0x0001e20008000a04 */
[----:B------:R-:W-:Y:S05]  /*0d00*/  @!P0 BRA `(.L_x_303) ;  /* 0x0000000800d08947 */ /* 0x000fea0003800000 */
[----:B------:R-:W-:Y:S01]  /*0d10*/  ISETP.GE.U32.AND P0, PT, R16, 0x4, PT ;  /* 0x000000041000780c */ /* 0x000fe20003f06070 */
[----:B------:R-:W-:Y:S01]  /*0d20*/  BSSY.RECONVERGENT B3, `(.L_x_304) ;  /* 0x0000065000037945 */ /* 0x000fe20003800200 */
[----:B------:R-:W-:Y:S02]  /*0d30*/  IMAD.MOV.U32 R0, RZ, RZ, 0x1 ;  /* 0x00000001ff007424 */ /* 0x000fe400078e00ff */
[----:B------:R-:W-:Y:S02]  /*0d40*/  IMAD.MOV.U32 R22, RZ, RZ, -0x39049e7 ;  /* 0xfc6fb619ff167424 */ /* 0x000fe400078e00ff */
[----:B------:R-:W-:-:S07]  /*0d50*/  IMAD.MOV.U32 R23, RZ, RZ, -0x401d8774 ;  /* 0xbfe2788cff177424 */ /* 0x000fce00078e00ff */
[----:B------:R-:W-:Y:S05]  /*0d60*/  @!P0 BRA `(.L_x_305) ;  /* 0x0000000400808947 */ /* 0x000fea0003800000 */
[----:B------:R-:W-:Y:S01]  /*0d70*/  LOP3.LUT R8, R16, 0x7ffffffc, RZ, 0xc0, !PT ;  /* 0x7ffffffc10087812 */ /* 0x000fe200078ec0ff */
[----:B------:R-:W-:Y:S01]  /*0d80*/  BSSY.RECONVERGENT B4, `(.L_x_306) ;  /* 0x000005d000047945 */ /* 0x000fe20003800200 */
[----:B------:R-:W-:Y:S01]  /*0d90*/  MOV R0, 0x2 ;  /* 0x0000000200007802 */ /* 0x000fe20000000f00 */
[----:B------:R-:W-:Y:S01]  /*0da0*/  IMAD.MOV.U32 R20, RZ, RZ, 0x0 ;  /* 0x00000000ff147424 */ /* 0x000fe200078e00ff */
[----:B------:R-:W-:Y:S01]  /*0db0*/  IADD3 R8, PT, PT, -R8, RZ, RZ ;  /* 0x000000ff08087210 */ /* 0x000fe20007ffe1ff */
[----:B------:R-:W-:Y:S02]  /*0dc0*/  IMAD.MOV.U32 R21, RZ, RZ, 0x3ff00000 ;  /* 0x3ff00000ff157424 */ /* 0x000fe400078e00ff */
[----:B------:R-:W-:Y:S02]  /*0dd0*/  IMAD.MOV.U32 R22, RZ, RZ, -0x39049e7 ;  /* 0xfc6fb619ff167424 */ /* 0x000fe400078e00ff */
[----:B------:R-:W-:-:S07]  /*0de0*/  IMAD.MOV.U32 R23, RZ, RZ, -0x401d8774 ;  /* 0xbfe2788cff177424 */ /* 0x000fce00078e00ff */
.L_x_315:
[----:B0-----:R-:W0:Y:S01]  /*0df0*/  MUFU.RCP64H R3, R21 ;  /* 0x0000001500037308 */ /* 0x001e220000001800 */
[----:B------:R-:W-:Y:S01]  /*0e00*/  VIADD R2, R21, 0x300402 ;  /* 0x0030040215027836 */ /* 0x000fe20000000000 */
[----:B------:R-:W-:Y:S01]  /*0e10*/  BSSY.RECONVERGENT B5, `(.L_x_307) ;  /* 0x0000012000057945 */ /* 0x000fe20003800200 */
[----:B------:R-:W-:-:S03]  /*0e20*/  VIADD R8, R8, 0x4 ;  /* 0x0000000408087836 */ /* 0x000fc60000000000 */
[----:B------:R-:W-:Y:S02]  /*0e30*/  FSETP.GEU.AND P1, PT, |R2|, 5.8789094863358348022e-39, PT ;  /* 0x004004020200780b */ /* 0x000fe40003f2e200 */
[----:B------:R-:W-:Y:S01]  /*0e40*/  ISETP.NE.AND P0, PT, R8, RZ, PT ;  /* 0x000000ff0800720c */ /* 0x000fe20003f05270 */
[----:B0-----:R-:W-:-:S08]  /*0e50*/  DFMA R10, R2, -R20, 1 ;  /* 0x3ff00000020a742b */ /* 0x001fd00000000814 */
[----:B------:R-:W-:-:S08]  /*0e60*/  DFMA R10, R10, R10, R10 ;  /* 0x0000000a0a0a722b */ /* 0x000fd0000000000a */
[----:B------:R-:W-:-:S08]  /*0e70*/  DFMA R10, R2, R10, R2 ;  /* 0x0000000a020a722b */ /* 0x000fd00000000002 */
[----:B------:R-:W-:-:S08]  /*0e80*/  DFMA R12, R10, -R20, 1 ;  /* 0x3ff000000a0c742b */ /* 0x000fd00000000814 */
[----:B------:R-:W-:Y:S01]  /*0e90*/  DFMA R10, R10, R12, R10 ;  /* 0x0000000c0a0a722b */ /* 0x000fe2000000000a */
[----:B------:R-:W-:Y:S10]  /*0ea0*/  @P1 BRA `(.L_x_308) ;  /* 0x0000000000201947 */ /* 0x000ff40003800000 */
[----:B------:R-:W-:Y:S01]  /*0eb0*/  LOP3.LUT R11, R21, 0x7fffffff, RZ, 0xc0, !PT ;  /* 0x7fffffff150b7812 */ /* 0x000fe200078ec0ff */
[----:B------:R-:W-:Y:S01]  /*0ec0*/  IMAD.MOV.U32 R2, RZ, RZ, R20 ;  /* 0x000000ffff027224 */ /* 0x000fe200078e0014 */
[----:B------:R-:W-:Y:S01]  /*0ed0*/  MOV R10, 0xf10 ;  /* 0x00000f10000a7802 */ /* 0x000fe20000000f00 */
[----:B------:R-:W-:Y:S01]  /*0ee0*/  IMAD.MOV.U32 R3, RZ, RZ, R21 ;  /* 0x000000ffff037224 */ /* 0x000fe200078e0015 */
[----:B------:R-:W-:-:S07]  /*0ef0*/  IADD3 R11, PT, PT, R11, -0x100000, RZ ;  /* 0xfff000000b0b7810 */ /* 0x000fce0007ffe0ff */
[----:B------:R-:W-:Y:S05]  /*0f00*/  CALL.REL.NOINC `($__internal_6_$__cuda_sm20_dblrcp_rn_slowpath_v3) ;  /* 0x0000003000407944 */ /* 0x000fea0003c00000 */
[----:B------:R-:W-:Y:S02]  /*0f10*/  IMAD.MOV.U32 R10, RZ, RZ, R12 ;  /* 0x000000ffff0a7224 */ /* 0x000fe400078e000c */
[----:B------:R-:W-:-:S07]  /*0f20*/  IMAD.MOV.U32 R11, RZ, RZ, R13 ;  /* 0x000000ffff0b7224 */ /* 0x000fce00078e000d */
.L_x_308:
[----:B------:R-:W-:Y:S05]  /*0f30*/  BSYNC.RECONVERGENT B5 ;  /* 0x0000000000057941 */ /* 0x000fea0003800200 */
.L_x_307:
[----:B------:R-:W0:Y:S01]  /*0f40*/  I2F.F64.U32 R24, R0 ;  /* 0x0000000000187312 */ /* 0x000e220000201800 */
[----:B------:R-:W-:Y:S01]  /*0f50*/  BSSY.RECONVERGENT B5, `(.L_x_309) ;  /* 0x0000012000057945 */ /* 0x000fe20003800200 */
[----:B------:R-:W-:Y:S01]  /*0f60*/  DADD R22, R10, R22 ;  /* 0x000000000a167229 */ /* 0x000fe20000000016 */
[----:B------:R-:W-:-:S05]  /*0f70*/  VIADD R17, R0, 0x2 ;  /* 0x0000000200117836 */ /* 0x000fca0000000000 */
        /* <DEDUP_REMOVED lines=15> */
.L_x_310:
[----:B------:R-:W-:Y:S05]  /*1070*/  BSYNC.RECONVERGENT B5 ;  /* 0x0000000000057941 */ /* 0x000fea0003800200 */
.L_x_309:
        /* <DEDUP_REMOVED lines=21> */
.L_x_312:
[----:B------:R-:W-:Y:S05]  /*11d0*/  BSYNC.RECONVERGENT B5 ;  /* 0x0000000000057941 */ /* 0x000fea0003800200 */
.L_x_311:
[----:B------:R-:W0:Y:S01]  /*11e0*/  I2F.F64.U32 R24, R17 ;  /* 0x0000001100187312 */ /* 0x000e220000201800 */
[----:B------:R-:W-:Y:S01]  /*11f0*/  BSSY.RECONVERGENT B5, `(.L_x_313) ;  /* 0x0000011000057945 */ /* 0x000fe20003800200 */
[----:B------:R-:W-:-:S06]  /*1200*/  DADD R22, R22, R10 ;  /* 0x0000000016167229 */ /* 0x000fcc000000000a */
[----:B0-----:R-:W0:Y:S01]  /*1210*/  MUFU.RCP64H R3, R25 ;  /* 0x0000001900037308 */ /* 0x001e220000001800 */
        /* <DEDUP_REMOVED lines=13> */
[----:B------:R-:W-:Y:S05]  /*12f0*/  CALL.REL.NOINC `($__internal_6_$__cuda_sm20_dblrcp_rn_slowpath_v3) ;  /* 0x0000002c00447944 */ /* 0x000fea0003c00000 */
.L_x_314:
[----:B------:R-:W-:Y:S05]  /*1300*/  BSYNC.RECONVERGENT B5 ;  /* 0x0000000000057941 */ /* 0x000fea0003800200 */
.L_x_313:
[----:B------:R-:W-:Y:S01]  /*1310*/  DADD R22, R22, R12 ;  /* 0x0000000016167229 */ /* 0x000fe2000000000c */
[----:B------:R-:W-:Y:S01]  /*1320*/  VIADD R0, R0, 0x4 ;  /* 0x0000000400007836 */ /* 0x000fe20000000000 */
[----:B------:R-:W-:Y:S01]  /*1330*/  DADD R20, R20, 4 ;  /* 0x4010000014147429 */ /* 0x000fe20000000000 */
[----:B------:R-:W-:Y:S10]  /*1340*/  @P0 BRA `(.L_x_315) ;  /* 0xfffffff800a80947 */ /* 0x000ff4000383ffff */
[----:B------:R-:W-:Y:S05]  /*1350*/  BSYNC.RECONVERGENT B4 ;  /* 0x0000000000047941 */ /* 0x000fea0003800200 */
.L_x_306:
[----:B------:R-:W-:-:S07]  /*1360*/  IADD3 R0, PT, PT, R0, -0x1, RZ ;  /* 0xffffffff00007810 */ /* 0x000fce0007ffe0ff */
.L_x_305:
[----:B------:R-:W-:Y:S05]  /*1370*/  BSYNC.RECONVERGENT B3 ;  /* 0x0000000000037941 */ /* 0x000fea0003800200 */
.L_x_304:
        /* <DEDUP_REMOVED lines=21> */
[----:B------:R-:W-:Y:S01]  /*14d0*/  MOV R10, R12 ;  /* 0x0000000c000a7202 */ /* 0x000fe20000000f00 */
[----:B------:R-:W-:-:S07]  /*14e0*/  IMAD.MOV.U32 R11, RZ, RZ, R13 ;  /* 0x000000ffff0b7224 */ /* 0x000fce00078e000d */
.L_x_319:
[----:B------:R-:W-:Y:S05]  /*14f0*/  BSYNC.RECONVERGENT B4 ;  /* 0x0000000000047941 */ /* 0x000fea0003800200 */
.L_x_318:
        /* <DEDUP_REMOVED lines=23> */
.L_x_321:
[----:B------:R-:W-:Y:S05]  /*1670*/  BSYNC.RECONVERGENT B4 ;  /* 0x0000000000047941 */ /* 0x000fea0003800200 */
.L_x_320:
[----:B------:R-:W-:Y:S01]  /*1680*/  DADD R22, R22, R10 ;  /* 0x0000000016167229 */ /* 0x000fe2000000000a */
[----:B------:R-:W-:Y:S10]  /*1690*/  @!P0 BRA `(.L_x_317) ;  /* 0x0000000000588947 */ /* 0x000ff40003800000 */
[----:B------:R-:W-:Y:S01]  /*16a0*/  VIADD R14, R0, 0x2 ;  /* 0x00000002000e7836 */ /* 0x000fe20000000000 */
[----:B------:R-:W-:Y:S05]  /*16b0*/  BSSY.RECONVERGENT B4, `(.L_x_322) ;  /* 0x0000013000047945 */ /* 0x000fea0003800200 */
[----:B------:R-:W0:Y:S08]  /*16c0*/  I2F.F64.U32 R14, R14 ;  /* 0x0000000e000e7312 */ /* 0x000e300000201800 */
        /* <DEDUP_REMOVED lines=15> */
[----:B------:R-:W-:Y:S01]  /*17c0*/  IMAD.MOV.U32 R10, RZ, RZ, R12 ;  /* 0x000000ffff0a7224 */ /* 0x000fe200078e000c */
[----:B------:R-:W-:-:S07]  /*17d0*/  MOV R11, R13 ;  /* 0x0000000d000b7202 */ /* 0x000fce0000000f00 */
.L_x_323:
[----:B------:R-:W-:Y:S05]  /*17e0*/  BSYNC.RECONVERGENT B4 ;  /* 0x0000000000047941 */ /* 0x000fea0003800200 */
.L_x_322:
[----:B------:R-:W-:-:S11]  /*17f0*/  DADD R22, R22, R10 ;  /* 0x0000000016167229 */ /* 0x000fd6000000000a */
.L_x_317:
[----:B------:R-:W-:Y:S05]  /*1800*/  BSYNC.RECONVERGENT B3 ;  /* 0x0000000000037941 */ /* 0x000fea0003800200 */
.L_x_316:
[----:B------:R-:W1:Y:S01]  /*1810*/  S2UR UR5, SR_CgaCtaId ;  /* 0x00000000000579c3 */ /* 0x000e620000008800 */
[----:B------:R-:W-:Y:S02]  /*1820*/  UMOV UR4, 0x400 ;  /* 0x0000040000047882 */ /* 0x000fe40000000000 */
[----:B-1----:R-:W-:-:S09]  /*1830*/  ULEA UR4, UR5, UR4, 0x18 ;  /* 0x0000000405047291 */ /* 0x002fd2000f8ec0ff */
[----:B------:R1:W-:Y:S03]  /*1840*/  STS.64 [UR4], R22 ;  /* 0x00000016ff007988 */ /* 0x0003e60008000a04 */
.L_x_303:
[----:B------:R-:W-:Y:S05]  /*1850*/  BSYNC.RECONVERGENT B2 ;  /* 0x0000000000027941 */ /* 0x000fea0003800200 */
.L_x_302:
[----:B------:R-:W-:Y:S01]  /*1860*/  UISETP.GT.U32.AND UP0, UPT, UR43, 0x7feffffe, UPT ;  /* 0x7feffffe2b00788c */ /* 0x000fe2000bf04070 */
[----:B0-----:R-:W-:Y:S02]  /*1870*/  IMAD.MOV.U32 R2, RZ, RZ, R18 ;  /* 0x000000ffff027224 */ /* 0x001fe400078e0012 */
[----:B------:R-:W-:-:S06]  /*1880*/  IMAD.MOV.U32 R3, RZ, RZ, R19 ;  /* 0x000000ffff037224 */ /* 0x000fcc00078e0013 */
[----:B------:R-:W-:Y:S05]  /*1890*/  BRA.U UP0, `(.L_x_324) ;  /* 0x0000000500007547 */ /* 0x000fea000b800000 */
[----:B------:R-:W-:Y:S01]  /*18a0*/  UISETP.GT.U32.AND UP0, UPT, UR42, 0x3ff6a09e, UPT ;  /* 0x3ff6a09e2a00788c */ /* 0x000fe2000bf04070 */
[----:B------:R-:W-:Y:S01]  /*18b0*/  IMAD.U32 R0, RZ, RZ, UR44 ;  /* 0x0000002cff007e24 */ /* 0x000fe2000f8e00ff */
[----:B------:R-:W-:Y:S01]  /*18c0*/  MOV R14, RZ ;  /* 0x000000ff000e7202 */ /* 0x000fe20000000f00 */
[----:B------:R-:W-:Y:S01]  /*18d0*/  IMAD.U32 R2, RZ, RZ, UR40 ;  /* 0x00000028ff027e24 */ /* 0x000fe2000f8e00ff */
[----:B------:R-:W-:Y:S01]  /*18e0*/  UMOV UR4, 0x3ae80f1e ;  /* 0x3ae80f1e00047882 */ /* 0x000fe20000000000 */
[----:B------:R-:W-:Y:S01]  /*18f0*/  UMOV UR5, 0x3eb1380b ;  /* 0x3eb1380b00057882 */ /* 0x000fe20000000000 */
[----:B------:R-:W-:Y:S01]  /*1900*/  PLOP3.LUT P0, PT, PT, PT, UP0, 0x80, 0x8 ;  /* 0x000000000008781c */ /* 0x000fe20003f0f008 */
[----:B------:R-:W-:Y:S01]  /*1910*/  UMOV UR6, 0x2d1b5154 ;  /* 0x2d1b515400067882 */ /* 0x000fe20000000000 */
[----:B------:R-:W-:Y:S02]  /*1920*/  UMOV UR7, 0x3f3c71c7 ;  /* 0x3f3c71c700077882 */ /* 0x000fe40000000000 */
[----:B------:R-:W-:-:S06]  /*1930*/  FSEL R3, R0, UR42, P0 ;  /* 0x0000002a00037c08 */ /* 0x000fcc0008000000 */
[----:B------:R-:W-:-:S06]  /*1940*/  DADD R12, R2, 1 ;  /* 0x3ff00000020c7429 */ /* 0x000fcc0000000000 */
[----:B------:R-:W0:Y:S02]  /*1950*/  MUFU.RCP64H R15, R13 ;  /* 0x0000000d000f7308 */ /* 0x000e240000001800 */
[----:B0-----:R-:W-:-:S08]  /*1960*/  DFMA R10, -R12, R14, 1 ;  /* 0x3ff000000c0a742b */ /* 0x001fd0000000010e */
[----:B------:R-:W-:Y:S02]  /*1970*/  DFMA R20, R10, R10, R10 ;  /* 0x0000000a0a14722b */ /* 0x000fe4000000000a */
[----:B------:R-:W-:-:S06]  /*1980*/  DADD R10, R2, -1 ;  /* 0xbff00000020a7429 */ /* 0x000fcc0000000000 */
[----:B------:R-:W-:-:S08]  /*1990*/  DFMA R20, R14, R20, R14 ;  /* 0x000000140e14722b */ /* 0x000fd0000000000e */
[----:B------:R-:W-:-:S08]  /*19a0*/  DMUL R2, R10, R20 ;  /* 0x000000140a027228 */ /* 0x000fd00000000000 */
[----:B------:R-:W-:Y:S01]  /*19b0*/  DFMA R14, R10, R20, R2 ;  /* 0x000000140a0e722b */ /* 0x000fe20000000002 */
[----:B------:R-:W-:Y:S02]  /*19c0*/  IMAD.MOV.U32 R2, RZ, RZ, -0x748574fc ;  /* 0x8b7a8b04ff027424 */ /* 0x000fe400078e00ff */
[----:B------:R-:W-:-:S05]  /*19d0*/  IMAD.MOV.U32 R3, RZ, RZ, 0x3ed0ee25 ;  /* 0x3ed0ee25ff037424 */ /* 0x000fca00078e00ff */
        /* <DEDUP_REMOVED lines=11> */
[----:B------:R-:W-:Y:S02]  /*1a90*/  UIADD3 UR4, UPT, UPT, UR41, 0x1, URZ ;  /* 0x0000000129047890 */ /* 0x000fe4000fffe0ff */
[----:B------:R-:W-:Y:S01]  /*1aa0*/  @!UP0 UIADD3 UR4, UPT, UPT, UR41, URZ, URZ ;  /* 0x000000ff29048290 */ /* 0x000fe2000fffe0ff */
[----:B------:R-:W-:Y:S01]  /*1ab0*/  DMUL R28, R20, R28 ;  /* 0x0000001c141c7228 */ /* 0x000fe20000000000 */
[----:B------:R-:W-:Y:S02]  /*1ac0*/  UMOV UR5, 0x3f899999 ;  /* 0x3f89999900057882 */ /* 0x000fe40000000000 */
[----:B------:R-:W-:Y:S01]  /*1ad0*/  ULOP3.LUT UR4, UR4, 0x80000000, URZ, 0x3c, !UPT ;  /* 0x8000000004047892 */ /* 0x000fe2000f8e3cff */
[----:B------:R-:W-:Y:S01]  /*1ae0*/  DFMA R2, R24, R2, UR6 ;  /* 0x0000000618027e2b */ /* 0x000fe20008000002 */
[----:B------:R-:W-:Y:S01]  /*1af0*/  UMOV UR6, 0x923be72d ;  /* 0x923be72d00067882 */ /* 0x000fe20000000000 */
[----:B------:R-:W-:-:S06]  /*1b00*/  UMOV UR7, 0x3f624924 ;  /* 0x3f62492400077882 */ /* 0x000fcc0000000000 */
[----:B------:R-:W-:Y:S01]  /*1b10*/  DFMA R12, R24, R2, UR6 ;  /* 0x00000006180c7e2b */ /* 0x000fe20008000002 */
[----:B------:R-:W-:Y:S01]  /*1b20*/  UMOV UR6, 0x80000000 ;  /* 0x8000000000067882 */ /* 0x000fe20000000000 */
[----:B------:R-:W-:Y:S01]  /*1b30*/  IMAD.U32 R2, RZ, RZ, UR4 ;  /* 0x00000004ff027e24 */ /* 0x000fe2000f8e00ff */
[----:B------:R-:W-:Y:S01]  /*1b40*/  UMOV UR4, 0x9999a3c4 ;  /* 0x9999a3c400047882 */ /* 0x000fe20000000000 */
[----:B------:R-:W-:Y:S01]  /*1b50*/  IMAD.MOV.U32 R3, RZ, RZ, 0x43300000 ;  /* 0x43300000ff037424 */ /* 0x000fe200078e00ff */
[----:B------:R-:W-:-:S03]  /*1b60*/  UMOV UR7, 0x43300000 ;  /* 0x4330000000077882 */ /* 0x000fc60000000000 */
[----:B------:R-:W-:Y:S01]  /*1b70*/  DFMA R12, R24, R12, UR4 ;  /* 0x00000004180c7e2b */ /* 0x000fe2000800000c */
[----:B------:R-:W-:Y:S01]  /*1b80*/  UMOV UR4, 0x55555554 ;  /* 0x5555555400047882 */ /* 0x000fe20000000000 */
[----:B------:R-:W-:Y:S01]  /*1b90*/  DADD R2, R2, -UR6 ;  /* 0x8000000602027e29 */ /* 0x000fe20008000000 */
[----:B------:R-:W-:Y:S01]  /*1ba0*/  UMOV UR6, 0xfefa39ef ;  /* 0xfefa39ef00067882 */ /* 0x000fe20000000000 */
[----:B------:R-:W-:Y:S01]  /*1bb0*/  UMOV UR7, 0x3fe62e42 ;  /* 0x3fe62e4200077882 */ /* 0x000fe20000000000 */
[----:B------:R-:W-:-:S03]  /*1bc0*/  UMOV UR5, 0x3fb55555 ;  /* 0x3fb5555500057882 */ /* 0x000fc60000000000 */
[----:B------:R-:W-:Y:S01]  /*1bd0*/  DFMA R26, R24, R12, UR4 ;  /* 0x00000004181a7e2b */ /* 0x000fe2000800000c */
[----:B------:R-:W-:Y:S01]  /*1be0*/  UMOV UR4, 0xfefa39ef ;  /* 0xfefa39ef00047882 */ /* 0x000fe20000000000 */
[----:B------:R-:W-:Y:S01]  /*1bf0*/  DFMA R10, R2, UR6, R14 ;  /* 0x00000006020a7c2b */ /* 0x000fe2000800000e */
[----:B------:R-:W-:-:S05]  /*1c00*/  UMOV UR5, 0x3fe62e42 ;  /* 0x3fe62e4200057882 */ /* 0x000fca0000000000 */
[----:B------:R-:W-:Y:S02]  /*1c10*/  DMUL R26, R24, R26 ;  /* 0x0000001a181a7228 */ /* 0x000fe40000000000 */
[----:B------:R-:W-:Y:S01]  /*1c20*/  DFMA R12, R2, -UR4, R10 ;  /* 0x80000004020c7c2b */ /* 0x000fe2000800000a */
[----:B------:R-:W-:Y:S01]  /*1c30*/  UMOV UR4, 0x3b39803f ;  /* 0x3b39803f00047882 */ /* 0x000fe20000000000 */
[----:B------:R-:W-:-:S04]  /*1c40*/  UMOV UR5, 0x3c7abc9e ;  /* 0x3c7abc9e00057882 */ /* 0x000fc80000000000 */
[C---:B------:R-:W-:Y:S02]  /*1c50*/  DFMA R26, R14.reuse, R26, R28 ;  /* 0x0000001a0e1a722b */ /* 0x040fe4000000001c */
[----:B------:R-:W-:-:S08]  /*1c60*/  DADD R12, -R14, R12 ;  /* 0x000000000e0c7229 */ /* 0x000fd0000000010c */
[----:B------:R-:W-:-:S08]  /*1c70*/  DADD R12, R26, -R12 ;  /* 0x000000001a0c7229 */ /* 0x000fd0000000080c */
[----:B------:R-:W-:-:S08]  /*1c80*/  DFMA R2, R2, UR4, R12 ;  /* 0x0000000402027c2b */ /* 0x000fd0000800000c */
[----:B------:R-:W-:-:S11]  /*1c90*/  DADD R2, R10, R2 ;  /* 0x000000000a027229 */ /* 0x000fd60000000002 */
.L_x_324:
[----:B------:R-:W-:-:S08]  /*1ca0*/  DADD R2, -R2, R22 ;  /* 0x0000000002027229 */ /* 0x000fd00000000116 */
[----:B------:R-:W-:-:S11]  /*1cb0*/  DMUL R2, R6, R2 ;  /* 0x0000000206027228 */ /* 0x000fd60000000000 */
.L_x_301:
[----:B------:R-:W-:Y:S05]  /*1cc0*/  BSYNC.RECONVERGENT B1 ;  /* 0x0000000000017941 */ /* 0x000fea0003800200 */
.L_x_297:
        /* <DEDUP_REMOVED lines=8> */
[----:B------:R-:W-:Y:S05]  /*1d50*/  @!P0 BRA `(.L_x_326) ;  /* 0x00000000004c8947 */ /* 0x000fea0003800000 */
[----:B------:R-:W-:Y:S05]  /*1d60*/  BRA `(.L_x_327) ;  /* 0xffffffe800e47947 */ /* 0x000fea000383ffff */
.L_x_325:
[----:B------:R-:W0:Y:S01]  /*1d70*/  S2UR UR4, SR_CTAID.X ;  /* 0x00000000000479c3 */ /* 0x000e220000002500 */
[----:B------:R-:W-:-:S07]  /*1d80*/  ISETP.NE.AND P0, PT, R9, 0x1e8480, PT ;  /* 0x001e84800900780c */ /* 0x000fce0003f05270 */
[----:B------:R-:W0:Y:S08]  /*1d90*/  LDC R7, c[0x0][0x390] ;  /* 0x0000e400ff077b82 */ /* 0x000e300000000800 */
[----:B------:R-:W2:Y:S01]  /*1da0*/  LDC.64 R2, c[0x0][0x3a0] ;  /* 0x0000e800ff027b82 */ /* 0x000ea20000000a00 */
[----:B0-----:R-:W-:Y:S01]  /*1db0*/  IMAD R7, R7, UR4, R16 ;  /* 0x0000000407077c24 */ /* 0x001fe2000f8e0210 */
[----:B------:R-:W0:Y:S03]  /*1dc0*/  LDCU UR4, c[0x0][0x360] ;  /* 0x00006c00ff0477ac */ /* 0x000e260008000800 */
[----:B--2---:R-:W-:-:S05]  /*1dd0*/  IMAD.WIDE.U32 R2, R7, 0x8, R2 ;  /* 0x0000000807027825 */ /* 0x004fca00078e0002 */
[----:B------:R2:W-:Y:S01]  /*1de0*/  STG.E.64 desc[UR36][R2.64], R4 ;  /* 0x0000000402007986 */ /* 0x0005e2000c101b24 */
[----:B0-----:R-:W-:Y:S01]  /*1df0*/  VIADD R16, R16, UR4 ;  /* 0x0000000410107c36 */ /* 0x001fe20008000000 */
[----:B------:R-:W-:Y:S06]  /*1e00*/  @P0 BRA `(.L_x_326) ;  /* 0x0000000000200947 */ /* 0x000fec0003800000 */
[----:B------:R-:W-:Y:S01]  /*1e10*/  MOV R0, 0x8 ;  /* 0x0000000800007802 */ /* 0x000fe20000000f00 */
[----:B------:R-:W0:Y:S01]  /*1e20*/  LDCU.64 UR4, c[0x4][URZ] ;  /* 0x01000000ff0477ac */ /* 0x000e220008000a00 */
[----:B------:R-:W-:Y:S02]  /*1e30*/  CS2R R6, SRZ ;  /* 0x0000000000067805 */ /* 0x000fe4000001ff00 */
[----:B--2---:R2:W3:Y:S01]  /*1e40*/  LDC.64 R2, c[0x4][R0] ;  /* 0x0100000000027b82 */ /* 0x0044e20000000a00 */
[----:B0-----:R-:W-:Y:S02]  /*1e50*/  IMAD.U32 R4, RZ, RZ, UR4 ;  /* 0x00000004ff047e24 */ /* 0x001fe4000f8e00ff */
[----:B--2---:R-:W-:-:S07]  /*1e60*/  IMAD.U32 R5, RZ, RZ, UR5 ;  /* 0x00000005ff057e24 */ /* 0x004fce000f8e00ff */
[----:B------:R-:W-:-:S07]  /*1e70*/  LEPC R20, `(.L_x_326) ;  /* 0x000000001014794e */ /* 0x000fce0000000000 */
[----:B-1-3--:R-:W-:Y:S05]  /*1e80*/  CALL.ABS.NOINC R2 ;  /* 0x0000000002007343 */ /* 0x00afea0003c00000 */
.L_x_326:
[----:B------:R-:W-:Y:S05]  /*1e90*/  BSYNC.RECONVERGENT B6 ;  /* 0x0000000000067941 */ /* 0x000fea0003800200 */
.L_x_294:
[----:B------:R-:W0:Y:S02]  /*1ea0*/  LDCU UR4, c[0x0][0x394] ;  /* 0x00007280ff0477ac */ /* 0x000e240008000800 */
[----:B0-----:R-:W-:-:S13]  /*1eb0*/  ISETP.GE.AND P0, PT, R16, UR4, PT ;  /* 0x0000000410007c0c */ /* 0x001fda000bf06270 */
[----:B------:R-:W-:Y:S05]  /*1ec0*/  @!P0 BRA `(.L_x_328) ;  /* 0xffffffe000fc8947 */ /* 0x000fea000383ffff */
[----:B------:R-:W-:Y:S05]  /*1ed0*/  EXIT ;  /* 0x000000000000794d */ /* 0x000fea0003800000 */
.L_x_287:
[----:B------:R-:W0:Y:S02]  /*1ee0*/  LDCU UR6, c[0x0][0x394] ;  /* 0x00007280ff0677ac */ /* 0x000e240008000800 */
[----:B0-----:R-:W-:-:S13]  /*1ef0*/  ISETP.GE.AND P0, PT, R16, UR6, PT ;  /* 0x0000000610007c0c */ /* 0x001fda000bf06270 */
[----:B------:R-:W-:Y:S05]  /*1f00*/  @P0 EXIT ;  /* 0x000000000000094d */ /* 0x000fea0003800000 */
[----:B------:R-:W-:Y:S02]  /*1f10*/  HFMA2 R3, -RZ, RZ, 1.9912109375, 0.00128841400146484375 ;  /* 0x3ff71547ff037431 */ /* 0x000fe400000001ff */
[----:B------:R-:W-:Y:S01]  /*1f20*/  IMAD.MOV.U32 R2, RZ, RZ, 0x652b82fe ;  /* 0x652b82feff027424 */ /* 0x000fe200078e00ff */
[----:B------:R-:W-:Y:S01]  /*1f30*/  UMOV UR6, 0x3b39803f ;  /* 0x3b39803f00067882 */ /* 0x000fe20000000000 */
[----:B------:R-:W-:Y:S01]  /*1f40*/  IMAD.U32 R4, RZ, RZ, UR38 ;  /* 0x00000026ff047e24 */ /* 0x000fe2000f8e00ff */
[----:B------:R-:W-:Y:S01]  /*1f50*/  UMOV UR7, 0x3c7abc9e ;  /* 0x3c7abc9e00077882 */ /* 0x000fe20000000000 */
[----:B------:R-:W-:Y:S01]  /*1f60*/  IMAD.U32 R5, RZ, RZ, UR39 ;  /* 0x00000027ff057e24 */ /* 0x000fe2000f8e00ff */
[----:B------:R-:W-:Y:S01]  /*1f70*/  DADD R12, -RZ, -UR38 ;  /* 0x80000026ff0c7e29 */ /* 0x000fe20008000100 */
[----:B------:R-:W-:Y:S01]  /*1f80*/  IMAD.MOV.U32 R6, RZ, RZ, -0x105c611 ;  /* 0xfefa39efff067424 */ /* 0x000fe200078e00ff */
[----:B------:R-:W-:Y:S01]  /*1f90*/  DSETP.LT.AND P0, PT, RZ, UR38, PT ;  /* 0x00000026ff007e2a */ /* 0x000fe2000bf01000 */
[----:B------:R-:W-:-:S02]  /*1fa0*/  IMAD.MOV.U32 R7, RZ, RZ, 0x3fe62e42 ;  /* 0x3fe62e42ff077424 */ /* 0x000fc400078e00ff */
[----:B------:R-:W-:-:S05]  /*1fb0*/  DFMA R2, -R2, R4, 6.75539944105574400000e+15 ;  /* 0x433800000202742b */ /* 0x000fca0000000104 */
[C---:B------:R-:W-:Y:S02]  /*1fc0*/  FSETP.GEU.AND P2, PT, |R13|.reuse, 4.1917929649353027344, PT ;  /* 0x4086232b0d00780b */ /* 0x040fe40003f4e200 */
[----:B------:R-:W-:Y:S01]  /*1fd0*/  FSETP.GEU.AND P1, PT, |R13|, 4.2275390625, PT ;  /* 0x408748000d00780b */ /* 0x000fe20003f2e200 */
[----:B------:R-:W-:Y:S02]  /*1fe0*/  DADD R4, R2, -6.75539944105574400000e+15 ;  /* 0xc338000002047429 */ /* 0x000fe40000000000 */
[----:B------:R-:W-:-:S04]  /*1ff0*/  LEA.HI R0, R2, R2, RZ, 0x1 ;  /* 0x0000000202007211 */ /* 0x000fc800078f08ff */
[----:B------:R-:W-:Y:S02]  /*2000*/  SHF.R.S32.HI R9, RZ, 0x1, R0 ;  /* 0x00000001ff097819 */ /* 0x000fe40000011400 */
[----:B------:R-:W-:-:S03]  /*2010*/  DFMA R6, R4, -R6, -UR38 ;  /* 0x8000002604067e2b */ /* 0x000fc60008000806 */
[----:B------:R-:W-:-:S05]  /*2020*/  IMAD.IADD R10, R2, 0x1, -R9 ;  /* 0x00000001020a7824 */ /* 0x000fca00078e0a09 */
[----:B------:R-:W-:Y:S01]  /*2030*/  DFMA R6, R4, -UR6, R6 ;  /* 0x8000000604067c2b */ /* 0x000fe20008000006 */
[----:B------:R-:W-:Y:S01]  /*2040*/  UMOV UR6, 0x69ce2bdf ;  /* 0x69ce2bdf00067882 */ /* 0x000fe20000000000 */
[----:B------:R-:W-:Y:S01]  /*2050*/  MOV R4, 0xfca213ea ;  /* 0xfca213ea00047802 */ /* 0x000fe20000000f00 */
[----:B------:R-:W-:Y:S01]  /*2060*/  IMAD.MOV.U32 R5, RZ, RZ, 0x3e928af3 ;  /* 0x3e928af3ff057424 */ /* 0x000fe200078e00ff */
[----:B------:R-:W-:Y:S01]  /*2070*/  UMOV UR7, 0x3e5ade15 ;  /* 0x3e5ade1500077882 */ /* 0x000fe20000000000 */
[----:B------:R-:W-:Y:S01]  /*2080*/  LEA R11, R10, 0x3ff00000, 0x14 ;  /* 0x3ff000000a0b7811 */ /* 0x000fe200078ea0ff */
[----:B------:R-:W-:-:S03]  /*2090*/  IMAD.MOV.U32 R10, RZ, RZ, RZ ;  /* 0x000000ffff0a7224 */ /* 0x000fc600078e00ff */
        /* <DEDUP_REMOVED lines=26> */
[----:B------:R-:W-:Y:S01]  /*2240*/  DFMA R4, R6, R4, 1 ;  /* 0x3ff000000604742b */ /* 0x000fe20000000004 */
[----:B------:R-:W-:Y:S02]  /*2250*/  IMAD.U32 R6, RZ, RZ, UR38 ;  /* 0x00000026ff067e24 */ /* 0x000fe4000f8e00ff */
[----:B------:R-:W-:-:S07]  /*2260*/  IMAD.U32 R7, RZ, RZ, UR39 ;  /* 0x00000027ff077e24 */ /* 0x000fce000f8e00ff */
[----:B------:R-:W-:Y:S01]  /*2270*/  LEA R9, R9, R5, 0x14 ;  /* 0x0000000509097211 */ /* 0x000fe200078ea0ff */
[----:B------:R-:W-:Y:S01]  /*2280*/  IMAD.MOV.U32 R8, RZ, RZ, R4 ;  /* 0x000000ffff087224 */ /* 0x000fe200078e0004 */
[----:B------:R-:W-:-:S05]  /*2290*/  DADD R6, -R6, +INF ;  /* 0x7ff0000006067429 */ /* 0x000fca0000000100 */
[----:B------:R-:W-:Y:S01]  /*22a0*/  DMUL R10, R8, R10 ;  /* 0x0000000a080a7228 */ /* 0x000fe20000000000 */
[----:B------:R-:W-:-:S04]  /*22b0*/  IMAD R9, R2, 0x100000, R5 ;  /* 0x0010000002097824 */ /* 0x000fc800078e0205 */
[----:B------:R-:W-:Y:S01]  /*22c0*/  FSEL R3, R6, RZ, !P0 ;  /* 0x000000ff06037208 */ /* 0x000fe20004000000 */
[----:B------:R-:W-:Y:S01]  /*22d0*/  VIADD R6, R16, 0x1 ;  /* 0x0000000110067836 */ /* 0x000fe20000000000 */
[----:B------:R-:W-:-:S03]  /*22e0*/  FSEL R7, R7, RZ, !P0 ;  /* 0x000000ff07077208 */ /* 0x000fc60004000000 */
[----:B------:R-:W-:Y:S02]  /*22f0*/  FSEL R3, R3, R10, P1 ;  /* 0x0000000a03037208 */ /* 0x000fe40000800000 */
[----:B------:R-:W-:Y:S02]  /*2300*/  @P2 FSEL R9, R7, R11, P1 ;  /* 0x0000000b07092208 */ /* 0x000fe40000800000 */
[----:B------:R-:W-:-:S07]  /*2310*/  FSEL R0, R4, R3, !P2 ;  /* 0x0000000304007208 */ /* 0x000fce0005000000 */
.L_x_367:
[----:B0-----:R-:W0:Y:S01]  /*2320*/  I2F.F64 R2, R6 ;  /* 0x0000000600027312 */ /* 0x001e220000201c00 */
[----:B------:R-:W-:Y:S01]  /*2330*/  BSSY.RECONVERGENT B1, `(.L_x_329) ;  /* 0x0000015000017945 */ /* 0x000fe20003800200 */
[----:B0-----:R-:W-:-:S06]  /*2340*/  DADD R12, R2, UR38 ;  /* 0x00000026020c7e29 */ /* 0x001fcc0008000000 */
[----:B------:R-:W0:Y:S04]  /*2350*/  MUFU.RCP64H R3, R13 ;  /* 0x0000000d00037308 */ /* 0x000e280000001800 */
[----:B------:R-:W-:Y:S01]  /*2360*/  IADD3 R2, PT, PT, R13, 0x300402, RZ ;  /* 0x003004020d027810 */ /* 0x000fe20007ffe0ff */
[----:B------:R-:W-:Y:S02]  /*2370*/  IMAD.MOV.U32 R18, RZ, RZ, R12 ;  /* 0x000000ffff127224 */ /* 0x000fe400078e000c */
[----:B------:R-:W-:Y:S01]  /*2380*/  IMAD.MOV.U32 R19, RZ, RZ, R13 ;  /* 0x000000ffff137224 */ /* 0x000fe200078e000d */
        /* <DEDUP_REMOVED lines=15> */
.L_x_330:
[----:B------:R-:W-:Y:S05]  /*2480*/  BSYNC.RECONVERGENT B1 ;  /* 0x0000000000017941 */ /* 0x000fea0003800200 */
.L_x_329:
[----:B------:R-:W-:Y:S01]  /*2490*/  BSSY.RECONVERGENT B1, `(.L_x_331) ;  /* 0x00001b3000017945 */ /* 0x000fe20003800200 */
[----:B------:R-:W-:Y:S01]  /*24a0*/  IMAD.MOV.U32 R10, RZ, RZ, R4 ;  /* 0x000000ffff0a7224 */ /* 0x000fe200078e0004 */
[----:B------:R-:W-:Y:S01]  /*24b0*/  MOV R7, 0x1 ;  /* 0x0000000100077802 */ /* 0x000fe20000000f00 */
[----:B------:R-:W-:Y:S02]  /*24c0*/  IMAD.MOV.U32 R11, RZ, RZ, R5 ;  /* 0x000000ffff0b7224 */ /* 0x000fe400078e0005 */
[----:B------:R-:W-:Y:S02]  /*24d0*/  IMAD.MOV.U32 R20, RZ, RZ, 0x2594c37d ;  /* 0x2594c37dff147424 */ /* 0x000fe400078e00ff */
[----:B------:R-:W-:-:S07]  /*24e0*/  IMAD.MOV.U32 R21, RZ, RZ, 0x54b249ad ;  /* 0x54b249adff157424 */ /* 0x000fce00078e00ff */
.L_x_366:
        /* <DEDUP_REMOVED lines=24> */
.L_x_333:
[----:B------:R-:W-:Y:S05]  /*2670*/  BSYNC.RECONVERGENT B2 ;  /* 0x0000000000027941 */ /* 0x000fea0003800200 */
.L_x_332:
        /* <DEDUP_REMOVED lines=16> */
[----:B------:R-:W-:-:S07]  /*2780*/  MOV R20, 0x27a0 ;  /* 0x000027a000147802 */ /* 0x000fce0000000f00 */
[----:B------:R-:W-:Y:S05]  /*2790*/  CALL.REL.NOINC `($__internal_7_$__cuda_sm20_div_rn_f64_full) ;  /* 0x0000001800c47944 */ /* 0x000fea0003c00000 */
.L_x_335:
[----:B------:R-:W-:Y:S05]  /*27a0*/  BSYNC.RECONVERGENT B2 ;  /* 0x0000000000027941 */ /* 0x000fea0003800200 */
.L_x_334:
        /* <DEDUP_REMOVED lines=32> */
.L_x_338:
[----:B------:R-:W-:Y:S05]  /*29b0*/  BSYNC.RECONVERGENT B2 ;  /* 0x0000000000027941 */ /* 0x000fea0003800200 */
.L_x_337:
        /* <DEDUP_REMOVED lines=18> */
.L_x_340:
[----:B------:R-:W-:Y:S05]  /*2ae0*/  BSYNC.RECONVERGENT B2 ;  /* 0x0000000000027941 */ /* 0x000fea0003800200 */
.L_x_339:
        /* <DEDUP_REMOVED lines=32> */
.L_x_342:
[----:B------:R-:W-:Y:S05]  /*2cf0*/  BSYNC.RECONVERGENT B2 ;  /* 0x0000000000027941 */ /* 0x000fea0003800200 */
.L_x_341:
        /* <DEDUP_REMOVED lines=15> */
[----:B------:R-:W-:Y:S02]  /*2df0*/  MOV R2, R20 ;  /* 0x0000001400027202 */ /* 0x000fe40000000f00 */
[----:B------:R-:W-:-:S07]  /*2e00*/  MOV R20, 0x2e20 ;  /* 0x00002e2000147802 */ /* 0x000fce0000000f00 */
[----:B------:R-:W-:Y:S05]  /*2e10*/  CALL.REL.NOINC `($__internal_7_$__cuda_sm20_div_rn_f64_full) ;  /* 0x0000001400247944 */ /* 0x000fea0003c00000 */
.L_x_344:
[----:B------:R-:W-:Y:S05]  /*2e20*/  BSYNC.RECONVERGENT B2 ;  /* 0x0000000000027941 */ /* 0x000fea0003800200 */
.L_x_343:
        /* <DEDUP_REMOVED lines=32> */
.L_x_346:
[----:B------:R-:W-:Y:S05]  /*3030*/  BSYNC.RECONVERGENT B2 ;  /* 0x0000000000027941 */ /* 0x000fea0003800200 */
.L_x_345:
        /* <DEDUP_REMOVED lines=16> */
[----:B------:R-:W-:-:S07]  /*3140*/  MOV R20, 0x3160 ;  /* 0x0000316000147802 */ /* 0x000fce0000000f00 */
[----:B------:R-:W-:Y:S05]  /*3150*/  CALL.REL.NOINC `($__internal_7_$__cuda_sm20_div_rn_f64_full) ;  /* 0x0000001000547944 */ /* 0x000fea0003c00000 */
.L_x_348:
[----:B------:R-:W-:Y:S05]  /*3160*/  BSYNC.RECONVERGENT B2 ;  /* 0x0000000000027941 */ /* 0x000fea0003800200 */
.L_x_347:
        /* <DEDUP_REMOVED lines=32> */
.L_x_350:
[----:B------:R-:W-:Y:S05]  /*3370*/  BSYNC.RECONVERGENT B2 ;  /* 0x0000000000027941 */ /* 0x000fea0003800200 */
.L_x_349:
        /* <DEDUP_REMOVED lines=18> */
.L_x_352:
[----:B------:R-:W-:Y:S05]  /*34a0*/  BSYNC.RECONVERGENT B2 ;  /* 0x0000000000027941 */ /* 0x000fea0003800200 */
.L_x_351:
        /* <DEDUP_REMOVED lines=32> */
.L_x_354:
[----:B------:R-:W-:Y:S05]  /*36b0*/  BSYNC.RECONVERGENT B2 ;  /* 0x0000000000027941 */ /* 0x000fea0003800200 */
.L_x_353:
        /* <DEDUP_REMOVED lines=18> */
.L_x_356:
[----:B------:R-:W-:Y:S05]  /*37e0*/  BSYNC.RECONVERGENT B2 ;  /* 0x0000000000027941 */ /* 0x000fea0003800200 */
.L_x_355:
        /* <DEDUP_REMOVED lines=32> */
.L_x_358:
[----:B------:R-:W-:Y:S05]  /*39f0*/  BSYNC.RECONVERGENT B2 ;  /* 0x0000000000027941 */ /* 0x000fea0003800200 */
.L_x_357:
        /* <DEDUP_REMOVED lines=18> */
.L_x_360:
[----:B------:R-:W-:Y:S05]  /*3b20*/  BSYNC.RECONVERGENT B2 ;  /* 0x0000000000027941 */ /* 0x000fea0003800200 */
.L_x_359:
        /* <DEDUP_REMOVED lines=32> */
.L_x_362:
[----:B------:R-:W-:Y:S05]  /*3d30*/  BSYNC.RECONVERGENT B2 ;  /* 0x0000000000027941 */ /* 0x000fea0003800200 */
.L_x_361:
        /* <DEDUP_REMOVED lines=18> */
.L_x_364:
[----:B------:R-:W-:Y:S05]  /*3e60*/  BSYNC.RECONVERGENT B2 ;  /* 0x0000000000027941 */ /* 0x000fea0003800200 */
.L_x_363:
        /* <DEDUP_REMOVED lines=10> */
[----:B------:R-:W-:Y:S05]  /*3f10*/  @!P0 BRA `(.L_x_365) ;  /* 0x0000000000288947 */ /* 0x000fea0003800000 */
[----:B------:R-:W-:Y:S05]  /*3f20*/  BRA `(.L_x_366) ;  /* 0xffffffe400707947 */ /* 0x000fea000383ffff */
.L_x_336:
[----:B------:R-:W0:Y:S01]  /*3f30*/  LDC R7, c[0x0][0x390] ;  /* 0x0000e400ff077b82 */ /* 0x000e220000000800 */
[----:B------:R-:W-:Y:S02]  /*3f40*/  IMAD.MOV.U32 R8, RZ, RZ, R0 ;  /* 0x000000ffff087224 */ /* 0x000fe400078e0000 */
[----:B------:R-:W-:-:S04]  /*3f50*/  VIADD R6, R6, UR5 ;  /* 0x0000000506067c36 */ /* 0x000fc80008000000 */
[----:B------:R-:W-:Y:S01]  /*3f60*/  DMUL R4, R8, R4 ;  /* 0x0000000408047228 */ /* 0x000fe20000000000 */
[----:B------:R-:W1:Y:S01]  /*3f70*/  LDC.64 R2, c[0x0][0x3a0] ;  /* 0x0000e800ff027b82 */ /* 0x000e620000000a00 */
[----:B0-----:R-:W-:Y:S02]  /*3f80*/  IMAD R7, R7, UR4, R16 ;  /* 0x0000000407077c24 */ /* 0x001fe4000f8e0210 */
[----:B------:R-:W-:Y:S02]  /*3f90*/  VIADD R16, R16, UR5 ;  /* 0x0000000510107c36 */ /* 0x000fe40008000000 */
[----:B-1----:R-:W-:-:S05]  /*3fa0*/  IMAD.WIDE.U32 R2, R7, 0x8, R2 ;  /* 0x0000000807027825 */ /* 0x002fca00078e0002 */
[----:B------:R0:W-:Y:S02]  /*3fb0*/  STG.E.64 desc[UR36][R2.64], R4 ;  /* 0x0000000402007986 */ /* 0x0001e4000c101b24 */
.L_x_365:
[----:B------:R-:W-:Y:S05]  /*3fc0*/  BSYNC.RECONVERGENT B1 ;  /* 0x0000000000017941 */ /* 0x000fea0003800200 */
.L_x_331:
[----:B------:R-:W1:Y:S02]  /*3fd0*/  LDCU UR6, c[0x0][0x394] ;  /* 0x00007280ff0677ac */ /* 0x000e640008000800 */
[----:B-1----:R-:W-:-:S13]  /*3fe0*/  ISETP.GE.AND P0, PT, R16, UR6, PT ;  /* 0x0000000610007c0c */ /* 0x002fda000bf06270 */
[----:B------:R-:W-:Y:S05]  /*3ff0*/  @!P0 BRA `(.L_x_367) ;  /* 0xffffffe000c88947 */ /* 0x000fea000383ffff */
[----:B------:R-:W-:Y:S05]  /*4000*/  EXIT ;  /* 0x000000000000794d */ /* 0x000fea0003800000 */
        .weak           $__internal_6_$__cuda_sm20_dblrcp_rn_slowpath_v3
        .type           $__internal_6_$__cuda_sm20_dblrcp_rn_slowpath_v3,@function
        .size           $__internal_6_$__cuda_sm20_dblrcp_rn_slowpath_v3,($__internal_7_$__cuda_sm20_div_rn_f64_full - $__internal_6_$__cuda_sm20_dblrcp_rn_slowpath_v3)
$__internal_6_$__cuda_sm20_dblrcp_rn_slowpath_v3:
[----:B------:R-:W-:Y:S01]  /*4010*/  DSETP.GTU.AND P1, PT, |R2|, +INF , PT ;  /* 0x7ff000000200742a */ /* 0x000fe20003f2c200 */
[----:B------:R-:W-:-:S13]  /*4020*/  BSSY.RECONVERGENT B0, `(.L_x_368) ;  /* 0x0000024000007945 */ /* 0x000fda0003800200 */
        /* <DEDUP_REMOVED lines=9> */
[----:B------:R-:W-:Y:S02]  /*40c0*/  VIADD R13, R3, 0xc0200000 ;  /* 0xc0200000030d7836 */ /* 0x000fe40000000000 */
[----:B------:R-:W-:Y:S02]  /*40d0*/  IMAD.MOV.U32 R12, RZ, RZ, R2 ;  /* 0x000000ffff0c7224 */ /* 0x000fe400078e0002 */
[----:B------:R-:W0:Y:S01]  /*40e0*/  MUFU.RCP64H R15, R13 ;  /* 0x0000000d000f7308 */ /* 0x000e220000001800 */
[----:B------:R-:W-:-:S06]  /*40f0*/  IMAD.MOV.U32 R14, RZ, RZ, R11 ;  /* 0x000000ffff0e7224 */ /* 0x000fcc00078e000b */
        /* <DEDUP_REMOVED lines=10> */
.L_x_371:
[----:B------:R-:W-:Y:S01]  /*41a0*/  DMUL R2, R2, 8.11296384146066816958e+31 ;  /* 0x4690000002027828 */ /* 0x000fe20000000000 */
[----:B------:R-:W-:-:S05]  /*41b0*/  MOV R12, R11 ;  /* 0x0000000b000c7202 */ /* 0x000fca0000000f00 */
        /* <DEDUP_REMOVED lines=8> */
.L_x_369:
[----:B------:R-:W-:Y:S01]  /*4240*/  LOP3.LUT R15, R3, 0x80000, RZ, 0xfc, !PT ;  /* 0x00080000030f7812 */ /* 0x000fe200078efcff */
[----:B------:R-:W-:-:S07]  /*4250*/  IMAD.MOV.U32 R14, RZ, RZ, R2 ;  /* 0x000000ffff0e7224 */ /* 0x000fce00078e0002 */
.L_x_370:
[----:B------:R-:W-:Y:S05]  /*4260*/  BSYNC.RECONVERGENT B0 ;  /* 0x0000000000007941 */ /* 0x000fea0003800200 */
.L_x_368:
[----:B------:R-:W-:Y:S02]  /*4270*/  IMAD.MOV.U32 R11, RZ, RZ, 0x0 ;  /* 0x00000000ff0b7424 */ /* 0x000fe400078e00ff */
[----:B------:R-:W-:Y:S02]  /*4280*/  IMAD.MOV.U32 R12, RZ, RZ, R14 ;  /* 0x000000ffff0c7224 */ /* 0x000fe400078e000e */
[----:B------:R-:W-:Y:S01]  /*4290*/  IMAD.MOV.U32 R13, RZ, RZ, R15 ;  /* 0x000000ffff0d7224 */ /* 0x000fe200078e000f */
[----:B------:R-:W-:Y:S06]  /*42a0*/  RET.REL.NODEC R10 `(_Z31GPU_exponentialIntegralDouble_2ddiidPd) ;  /* 0xffffffbc0a547950 */ /* 0x000fec0003c3ffff */
        .weak           $__internal_7_$__cuda_sm20_div_rn_f64_full
        .type           $__internal_7_$__cuda_sm20_div_rn_f64_full,@function
        .size           $__internal_7_$__cuda_sm20_div_rn_f64_full,(.L_x_475 - $__internal_7_$__cuda_sm20_div_rn_f64_full)
$__internal_7_$__cuda_sm20_div_rn_f64_full:
[----:B------:R-:W-:Y:S01]  /*42b0*/  IMAD.MOV.U32 R15, RZ, RZ, R23 ;  /* 0x000000ffff0f7224 */ /* 0x000fe200078e0017 */
[C---:B------:R-:W-:Y:S01]  /*42c0*/  FSETP.GEU.AND P0, PT, |R21|.reuse, 1.469367938527859385e-39, PT ;  /* 0x001000001500780b */ /* 0x040fe20003f0e200 */
[----:B------:R-:W-:Y:S01]  /*42d0*/  IMAD.MOV.U32 R3, RZ, RZ, R21 ;  /* 0x000000ffff037224 */ /* 0x000fe200078e0015 */
[----:B------:R-:W-:Y:S01]  /*42e0*/  LOP3.LUT R12, R21, 0x800fffff, RZ, 0xc0, !PT ;  /* 0x800fffff150c7812 */ /* 0x000fe200078ec0ff */
[----:B------:R-:W-:Y:S01]  /*42f0*/  IMAD.MOV.U32 R26, RZ, RZ, 0x1 ;  /* 0x00000001ff1a7424 */ /* 0x000fe200078e00ff */
[C---:B------:R-:W-:Y:S01]  /*4300*/  FSETP.GEU.AND P2, PT, |R15|.reuse, 1.469367938527859385e-39, PT ;  /* 0x001000000f00780b */ /* 0x040fe20003f4e200 */
[----:B------:R-:W-:Y:S01]  /*4310*/  BSSY.RECONVERGENT B0, `(.L_x_372) ;  /* 0x0000055000007945 */ /* 0x000fe20003800200 */
[----:B------:R-:W-:Y:S01]  /*4320*/  LOP3.LUT R13, R12, 0x3ff00000, RZ, 0xfc, !PT ;  /* 0x3ff000000c0d7812 */ /* 0x000fe200078efcff */
[----:B------:R-:W-:Y:S01]  /*4330*/  IMAD.MOV.U32 R12, RZ, RZ, R2 ;  /* 0x000000ffff0c7224 */ /* 0x000fe200078e0002 */
[----:B------:R-:W-:Y:S02]  /*4340*/  LOP3.LUT R31, R15, 0x7ff00000, RZ, 0xc0, !PT ;  /* 0x7ff000000f1f7812 */ /* 0x000fe400078ec0ff */
[----:B------:R-:W-:Y:S01]  /*4350*/  LOP3.LUT R30, R21, 0x7ff00000, RZ, 0xc0, !PT ;  /* 0x7ff00000151e7812 */ /* 0x000fe200078ec0ff */
[----:B------:R-:W-:Y:S01]  /*4360*/  IMAD.MOV.U32 R21, RZ, RZ, 0x1ca00000 ;  /* 0x1ca00000ff157424 */ /* 0x000fe200078e00ff */
[----:B------:R-:W-:Y:S01]  /*4370*/  MOV R14, R22 ;  /* 0x00000016000e7202 */ /* 0x000fe20000000f00 */
[----:B------:R-:W-:Y:S01]  /*4380*/  @!P0 DMUL R12, R2, 8.98846567431157953865e+307 ;  /* 0x7fe00000020c8828 */ /* 0x000fe20000000000 */
[----:B------:R-:W-:-:S02]  /*4390*/  ISETP.GE.U32.AND P1, PT, R31, R30, PT ;  /* 0x0000001e1f00720c */ /* 0x000fc40003f26070 */
[----:B------:R-:W-:Y:S01]  /*43a0*/  MOV R22, R14 ;  /* 0x0000000e00167202 */ /* 0x000fe20000000f00 */
[----:B------:R-:W-:Y:S01]  /*43b0*/  @!P2 IMAD.MOV.U32 R24, RZ, RZ, RZ ;  /* 0x000000ffff18a224 */ /* 0x000fe200078e00ff */
[----:B------:R-:W-:Y:S01]  /*43c0*/  @!P2 LOP3.LUT R17, R3, 0x7ff00000, RZ, 0xc0, !PT ;  /* 0x7ff000000311a812 */ /* 0x000fe200078ec0ff */
[----:B------:R-:W0:Y:S01]  /*43d0*/  MUFU.RCP64H R27, R13 ;  /* 0x0000000d001b7308 */ /* 0x000e220000001800 */
[----:B------:R-:W-:Y:S02]  /*43e0*/  SEL R23, R21, 0x63400000, !P1 ;  /* 0x6340000015177807 */ /* 0x000fe40004800000 */
[----:B------:R-:W-:Y:S02]  /*43f0*/  @!P2 ISETP.GE.U32.AND P3, PT, R31, R17, PT ;  /* 0x000000111f00a20c */ /* 0x000fe40003f66070 */
[----:B------:R-:W-:Y:S02]  /*4400*/  LOP3.LUT R23, R23, 0x800fffff, R15, 0xf8, !PT ;  /* 0x800fffff17177812 */ /* 0x000fe400078ef80f */
[----:B------:R-:W-:-:S04]  /*4410*/  @!P2 SEL R17, R21, 0x63400000, !P3 ;  /* 0x634000001511a807 */ /* 0x000fc80005800000 */
[----:B------:R-:W-:-:S04]  /*4420*/  @!P2 LOP3.LUT R17, R17, 0x80000000, R15, 0xf8, !PT ;  /* 0x800000001111a812 */ /* 0x000fc800078ef80f */
[----:B------:R-:W-:Y:S02]  /*4430*/  @!P2 LOP3.LUT R25, R17, 0x100000, RZ, 0xfc, !PT ;  /* 0x001000001119a812 */ /* 0x000fe400078efcff */
[----:B------:R-:W-:Y:S02]  /*4440*/  MOV R17, R30 ;  /* 0x0000001e00117202 */ /* 0x000fe40000000f00 */
[----:B------:R-:W-:Y:S02]  /*4450*/  @!P0 LOP3.LUT R17, R13, 0x7ff00000, RZ, 0xc0, !PT ;  /* 0x7ff000000d118812 */ /* 0x000fe400078ec0ff */
[----:B------:R-:W-:Y:S02]  /*4460*/  @!P2 DFMA R22, R22, 2, -R24 ;  /* 0x400000001616a82b */ /* 0x000fe40000000818 */
[----:B0-----:R-:W-:-:S08]  /*4470*/  DFMA R24, R26, -R12, 1 ;  /* 0x3ff000001a18742b */ /* 0x001fd0000000080c */
[----:B------:R-:W-:-:S08]  /*4480*/  DFMA R24, R24, R24, R24 ;  /* 0x000000181818722b */ /* 0x000fd00000000018 */
[----:B------:R-:W-:-:S08]  /*4490*/  DFMA R24, R26, R24, R26 ;  /* 0x000000181a18722b */ /* 0x000fd0000000001a */
[----:B------:R-:W-:-:S08]  /*44a0*/  DFMA R26, R24, -R12, 1 ;  /* 0x3ff00000181a742b */ /* 0x000fd0000000080c */
[----:B------:R-:W-:-:S08]  /*44b0*/  DFMA R24, R24, R26, R24 ;  /* 0x0000001a1818722b */ /* 0x000fd00000000018 */
[----:B------:R-:W-:-:S08]  /*44c0*/  DMUL R26, R24, R22 ;  /* 0x00000016181a7228 */ /* 0x000fd00000000000 */
[----:B------:R-:W-:-:S08]  /*44d0*/  DFMA R28, R26, -R12, R22 ;  /* 0x8000000c1a1c722b */ /* 0x000fd00000000016 */
[----:B------:R-:W-:Y:S01]  /*44e0*/  DFMA R24, R24, R28, R26 ;  /* 0x0000001c1818722b */ /* 0x000fe2000000001a */
[----:B------:R-:W-:Y:S01]  /*44f0*/  IMAD.MOV.U32 R28, RZ, RZ, R31 ;  /* 0x000000ffff1c7224 */ /* 0x000fe200078e001f */
[----:B------:R-:W-:-:S05]  /*4500*/  @!P2 LOP3.LUT R28, R23, 0x7ff00000, RZ, 0xc0, !PT ;  /* 0x7ff00000171ca812 */ /* 0x000fca00078ec0ff */
[----:B------:R-:W-:-:S05]  /*4510*/  VIADD R26, R28, 0xffffffff ;  /* 0xffffffff1c1a7836 */ /* 0x000fca0000000000 */
        /* <DEDUP_REMOVED lines=10> */
[----:B------:R-:W-:-:S03]  /*45c0*/  IMAD.MOV.U32 R14, RZ, RZ, RZ ;  /* 0x000000ffff0e7224 */ /* 0x000fc600078e00ff */
[----:B------:R-:W-:-:S06]  /*45d0*/  IADD3 R15, PT, PT, R21, 0x7fe00000, RZ ;  /* 0x7fe00000150f7810 */ /* 0x000fcc0007ffe0ff */
[----:B------:R-:W-:-:S10]  /*45e0*/  DMUL R26, R24, R14 ;  /* 0x0000000e181a7228 */ /* 0x000fd40000000000 */
[----:B------:R-:W-:-:S13]  /*45f0*/  FSETP.GTU.AND P0, PT, |R27|, 1.469367938527859385e-39, PT ;  /* 0x001000001b00780b */ /* 0x000fda0003f0c200 */
[----:B------:R-:W-:Y:S05]  /*4600*/  @P0 BRA `(.L_x_374) ;  /* 0x0000000000940947 */ /* 0x000fea0003800000 */
[----:B------:R-:W-:Y:S01]  /*4610*/  DFMA R12, R24, -R12, R22 ;  /* 0x8000000c180c722b */ /* 0x000fe20000000016 */
[----:B------:R-:W-:-:S09]  /*4620*/  IMAD.MOV.U32 R14, RZ, RZ, RZ ;  /* 0x000000ffff0e7224 */ /* 0x000fd200078e00ff */
[C---:B------:R-:W-:Y:S02]  /*4630*/  FSETP.NEU.AND P0, PT, R13.reuse, RZ, PT ;  /* 0x000000ff0d00720b */ /* 0x040fe40003f0d000 */
[----:B------:R-:W-:-:S04]  /*4640*/  LOP3.LUT R17, R13, 0x80000000, R3, 0x48, !PT ;  /* 0x800000000d117812 */ /* 0x000fc800078e4803 */
[----:B------:R-:W-:-:S07]  /*4650*/  LOP3.LUT R15, R17, R15, RZ, 0xfc, !PT ;  /* 0x0000000f110f7212 */ /* 0x000fce00078efcff */
[----:B------:R-:W-:Y:S05]  /*4660*/  @!P0 BRA `(.L_x_374) ;  /* 0x00000000007c8947 */ /* 0x000fea0003800000 */
[----:B------:R-:W-:Y:S01]  /*4670*/  IMAD.MOV R3, RZ, RZ, -R21 ;  /* 0x000000ffff037224 */ /* 0x000fe200078e0a15 */
[----:B------:R-:W-:Y:S01]  /*4680*/  MOV R2, RZ ;  /* 0x000000ff00027202 */ /* 0x000fe20000000f00 */
[----:B------:R-:W-:-:S05]  /*4690*/  DMUL.RP R14, R24, R14 ;  /* 0x0000000e180e7228 */ /* 0x000fca0000008000 */
[----:B------:R-:W-:-:S05]  /*46a0*/  DFMA R2, R26, -R2, R24 ;  /* 0x800000021a02722b */ /* 0x000fca0000000018 */
[----:B------:R-:W-:Y:S02]  /*46b0*/  LOP3.LUT R17, R15, R17, RZ, 0x3c, !PT ;  /* 0x000000110f117212 */ /* 0x000fe400078e3cff */
[----:B------:R-:W-:-:S04]  /*46c0*/  IADD3 R2, PT, PT, -R21, -0x43300000, RZ ;  /* 0xbcd0000015027810 */ /* 0x000fc80007ffe1ff */
[----:B------:R-:W-:-:S04]  /*46d0*/  FSETP.NEU.AND P0, PT, |R3|, R2, PT ;  /* 0x000000020300720b */ /* 0x000fc80003f0d200 */
[----:B------:R-:W-:Y:S02]  /*46e0*/  FSEL R26, R14, R26, !P0 ;  /* 0x0000001a0e1a7208 */ /* 0x000fe40004000000 */
[----:B------:R-:W-:Y:S01]  /*46f0*/  FSEL R27, R17, R27, !P0 ;  /* 0x0000001b111b7208 */ /* 0x000fe20004000000 */
[----:B------:R-:W-:Y:S06]  /*4700*/  BRA `(.L_x_374) ;  /* 0x0000000000547947 */ /* 0x000fec0003800000 */
.L_x_373:
        /* <DEDUP_REMOVED lines=13> */
[----:B------:R-:W-:-:S03]  /*47e0*/  @P0 MOV R26, RZ ;  /* 0x000000ff001a0202 */ /* 0x000fc60000000f00 */
[----:B------:R-:W-:Y:S01]  /*47f0*/  @P0 IMAD.MOV.U32 R27, RZ, RZ, R2 ;  /* 0x000000ffff1b0224 */ /* 0x000fe200078e0002 */
[----:B------:R-:W-:Y:S06]  /*4800*/  BRA `(.L_x_374) ;  /* 0x0000000000147947 */ /* 0x000fec0003800000 */
.L_x_376:
[----:B------:R-:W-:Y:S01]  /*4810*/  LOP3.LUT R27, R3, 0x80000, RZ, 0xfc, !PT ;  /* 0x00080000031b7812 */ /* 0x000fe200078efcff */
[----:B------:R-:W-:Y:S01]  /*4820*/  IMAD.MOV.U32 R26, RZ, RZ, R2 ;  /* 0x000000ffff1a7224 */ /* 0x000fe200078e0002 */
[----:B------:R-:W-:Y:S06]  /*4830*/  BRA `(.L_x_374) ;  /* 0x0000000000087947 */ /* 0x000fec0003800000 */
.L_x_375:
[----:B------:R-:W-:Y:S01]  /*4840*/  LOP3.LUT R27, R15, 0x80000, RZ, 0xfc, !PT ;  /* 0x000800000f1b7812 */ /* 0x000fe200078efcff */
[----:B------:R-:W-:-:S07]  /*4850*/  IMAD.MOV.U32 R26, RZ, RZ, R14 ;  /* 0x000000ffff1a7224 */ /* 0x000fce00078e000e */
.L_x_374:
[----:B------:R-:W-:Y:S05]  /*4860*/  BSYNC.RECONVERGENT B0 ;  /* 0x0000000000007941 */ /* 0x000fea0003800200 */
.L_x_372:
[----:B------:R-:W-:Y:S01]  /*4870*/  IMAD.MOV.U32 R21, RZ, RZ, 0x0 ;  /* 0x00000000ff157424 */ /* 0x000fe200078e00ff */
[----:B------:R-:W-:Y:S01]  /*4880*/  MOV R2, R26 ;  /* 0x0000001a00027202 */ /* 0x000fe20000000f00 */
[----:B------:R-:W-:Y:S02]  /*4890*/  IMAD.MOV.U32 R3, RZ, RZ, R27 ;  /* 0x000000ffff037224 */ /* 0x000fe400078e001b */
[----:B------:R-:W-:Y:S05]  /*48a0*/  RET.REL.NODEC R20 `(_Z31GPU_exponentialIntegralDouble_2ddiidPd) ;  /* 0xffffffb414d47950 */ /* 0x000fea0003c3ffff */
.L_x_377:
        /* <DEDUP_REMOVED lines=13> */
.L_x_475:


//--------------------- .text._Z31GPU_exponentialIntegralDouble_1ddidPd --------------------------
	.section	.text._Z31GPU_exponentialIntegralDouble_1ddidPd,"ax",@progbits
	.align	128
        .global         _Z31GPU_exponentialIntegralDouble_1ddidPd
        .type           _Z31GPU_exponentialIntegralDouble_1ddidPd,@function
        .size           _Z31GPU_exponentialIntegralDouble_1ddidPd,(.L_x_477 - _Z31GPU_exponentialIntegralDouble_1ddidPd)
        .other          _Z31GPU_exponentialIntegralDouble_1ddidPd,@"STO_CUDA_ENTRY STV_DEFAULT"
_Z31GPU_exponentialIntegralDouble_1ddidPd:
.text._Z31GPU_exponentialIntegralDouble_1ddidPd:
[----:B------:R-:W0:Y:S01]  /*0000*/  LDC R1, c[0x0][0x37c] ;  /* 0x0000df00ff017b82 */ /* 0x000e220000000800 */
[----:B------:R-:W1:Y:S07]  /*0010*/  S2R R22, SR_TID.X ;  /* 0x0000000000167919 */ /* 0x000e6e0000002100 */
[----:B------:R-:W2:Y:S01]  /*0020*/  LDC.64 R4, c[0x0][0x380] ;  /* 0x0000e000ff047b82 */ /* 0x000ea20000000a00 */
[----:B------:R-:W2:Y:S01]  /*0030*/  LDCU.64 UR6, c[0x0][0x398] ;  /* 0x00007300ff0677ac */ /* 0x000ea20008000a00 */
[----:B------:R-:W-:Y:S01]  /*0040*/  BSSY.RECONVERGENT B6, `(.L_x_378) ;  /* 0x00001e5000067945 */ /* 0x000fe20003800200 */
[----:B------:R-:W3:Y:S01]  /*0050*/  S2R R23, SR_CTAID.X ;  /* 0x0000000000177919 */ /* 0x000ee20000002500 */
[----:B------:R-:W-:Y:S01]  /*0060*/  UMOV UR4, 0x400 ;  /* 0x0000040000047882 */ /* 0x000fe20000000000 */
[----:B------:R-:W4:Y:S03]  /*0070*/  LDCU.64 UR36, c[0x0][0x358] ;  /* 0x00006b00ff2477ac */ /* 0x000f260008000a00 */
[----:B------:R-:W5:Y:S08]  /*0080*/  S2UR UR5, SR_CgaCtaId ;  /* 0x00000000000579c3 */ /* 0x000f700000008800 */
[----:B------:R-:W4:Y:S01]  /*0090*/  LDC.64 R2, c[0x3][RZ] ;  /* 0x00c00000ff027b82 */ /* 0x000f220000000a00 */
[----:B-1----:R-:W2:Y:S01]  /*00a0*/  I2F.F64.U32 R16, R22 ;  /* 0x0000001600107312 */ /* 0x002ea20000201800 */
[----:B-----5:R-:W-:Y:S01]  /*00b0*/  ULEA UR4, UR5, UR4, 0x18 ;  /* 0x0000000405047291 */ /* 0x020fe2000f8ec0ff */
[----:B---3--:R-:W-:-:S08]  /*00c0*/  VIADD R0, R23, 0x1 ;  /* 0x0000000117007836 */ /* 0x008fd00000000000 */
[----:B------:R1:W-:Y:S04]  /*00d0*/  STS [UR4], R0 ;  /* 0x00000000ff007988 */ /* 0x0003e80008000804 */
[----:B----4-:R1:W-:Y:S01]  /*00e0*/  STS.64 [UR4+0x8], R2 ;  /* 0x00000802ff007988 */ /* 0x0103e20008000a04 */
[----:B--2---:R-:W-:-:S08]  /*00f0*/  DFMA R16, R16, UR6, R4 ;  /* 0x0000000610107c2b */ /* 0x004fd00008000004 */
[----:B------:R-:W-:-:S14]  /*0100*/  DSETP.GTU.AND P0, PT, R16, 1, PT ;  /* 0x3ff000001000742a */ /* 0x000fdc0003f0c000 */
[----:B01----:R-:W-:Y:S05]  /*0110*/  @P0 BRA `(.L_x_379) ;  /* 0x0000001c005c0947 */ /* 0x003fea0003800000 */
        /* <DEDUP_REMOVED lines=10> */
[----:B------:R-:W-:Y:S02]  /*01c0*/  LOP3.LUT R32, R13, 0x7fffffff, RZ, 0xc0, !PT ;  /* 0x7fffffff0d207812 */ /* 0x000fe400078ec0ff */
[----:B------:R-:W-:-:S03]  /*01d0*/  MOV R0, 0x200 ;  /* 0x0000020000007802 */ /* 0x000fc60000000f00 */
[----:B------:R-:W-:-:S07]  /*01e0*/  VIADD R32, R32, 0xfff00000 ;  /* 0xfff0000020207836 */ /* 0x000fce0000000000 */
[----:B------:R-:W-:Y:S05]  /*01f0*/  CALL.REL.NOINC `($__internal_8_$__cuda_sm20_dblrcp_rn_slowpath_v3) ;  /* 0x0000003c00f47944 */ /* 0x000fea0003c00000 */
[----:B------:R-:W-:Y:S02]  /*0200*/  IMAD.MOV.U32 R18, RZ, RZ, R30 ;  /* 0x000000ffff127224 */ /* 0x000fe400078e001e */
[----:B------:R-:W-:-:S07]  /*0210*/  IMAD.MOV.U32 R19, RZ, RZ, R31 ;  /* 0x000000ffff137224 */ /* 0x000fce00078e001f */
.L_x_380:
[----:B------:R-:W-:-:S13]  /*0220*/  ISETP.NE.AND P0, PT, R23, RZ, PT ;  /* 0x000000ff1700720c */ /* 0x000fda0003f05270 */
[----:B0-----:R-:W0:Y:S01]  /*0230*/  @P0 S2R R3, SR_CgaCtaId ;  /* 0x0000000000030919 */ /* 0x001e220000008800 */
[----:B------:R-:W-:Y:S01]  /*0240*/  @P0 MOV R0, 0x400 ;  /* 0x0000040000000802 */ /* 0x000fe20000000f00 */
[----:B------:R-:W-:Y:S01]  /*0250*/  @P0 IMAD.MOV.U32 R7, RZ, RZ, R19 ;  /* 0x000000ffff070224 */ /* 0x000fe200078e0013 */
[----:B------:R-:W-:Y:S02]  /*0260*/  @P0 MOV R6, R18 ;  /* 0x0000001200060202 */ /* 0x000fe40000000f00 */
[----:B0-----:R-:W-:-:S05]  /*0270*/  @P0 LEA R0, R3, R0, 0x18 ;  /* 0x0000000003000211 */ /* 0x001fca00078ec0ff */
[----:B-1----:R0:W1:Y:S01]  /*0280*/  @P0 LDS.64 R4, [R0+0x8] ;  /* 0x0000080000040984 */ /* 0x0020620000000a00 */
[----:B------:R-:W-:Y:S05]  /*0290*/  @P0 BRA `(.L_x_381) ;  /* 0x00000004006c0947 */ /* 0x000fea0003800000 */
[----:B------:R-:W-:Y:S01]  /*02a0*/  ISETP.GT.AND P0, PT, R17, 0xfffff, PT ;  /* 0x000fffff1100780c */ /* 0x000fe20003f04270 */
[----:B------:R-:W-:Y:S01]  /*02b0*/  IMAD.MOV.U32 R2, RZ, RZ, R16 ;  /* 0x000000ffff027224 */ /* 0x000fe200078e0010 */
[----:B------:R-:W-:Y:S01]  /*02c0*/  BSSY.RECONVERGENT B0, `(.L_x_382) ;  /* 0x0000053000007945 */ /* 0x000fe20003800200 */
[--C-:B------:R-:W-:Y:S02]  /*02d0*/  IMAD.MOV.U32 R3, RZ, RZ, R17.reuse ;  /* 0x000000ffff037224 */ /* 0x100fe400078e0011 */
[----:B0-----:R-:W-:Y:S02]  /*02e0*/  IMAD.MOV.U32 R0, RZ, RZ, R17 ;  /* 0x000000ffff007224 */ /* 0x001fe400078e0011 */
[----:B------:R-:W-:-:S06]  /*02f0*/  IMAD.MOV.U32 R15, RZ, RZ, -0x3ff ;  /* 0xfffffc01ff0f7424 */ /* 0x000fcc00078e00ff */
[----:B------:R-:W-:Y:S01]  /*0300*/  @!P0 DMUL R2, R16, 1.80143985094819840000e+16 ;  /* 0x4350000010028828 */ /* 0x000fe20000000000 */
[----:B------:R-:W-:-:S09]  /*0310*/  @!P0 IMAD.MOV.U32 R15, RZ, RZ, -0x435 ;  /* 0xfffffbcbff0f8424 */ /* 0x000fd200078e00ff */
[----:B------:R-:W-:-:S05]  /*0320*/  @!P0 IMAD.MOV.U32 R0, RZ, RZ, R3 ;  /* 0x000000ffff008224 */ /* 0x000fca00078e0003 */
[----:B-1----:R-:W-:-:S04]  /*0330*/  IADD3 R4, PT, PT, R0, -0x1, RZ ;  /* 0xffffffff00047810 */ /* 0x002fc80007ffe0ff */
[----:B------:R-:W-:Y:S01]  /*0340*/  ISETP.GT.U32.AND P1, PT, R4, 0x7feffffe, PT ;  /* 0x7feffffe0400780c */ /* 0x000fe20003f24070 */
[----:B------:R-:W-:Y:S02]  /*0350*/  IMAD.MOV.U32 R4, RZ, RZ, R16 ;  /* 0x000000ffff047224 */ /* 0x000fe400078e0010 */
[----:B------:R-:W-:-:S10]  /*0360*/  @!P0 IMAD.MOV.U32 R4, RZ, RZ, R2 ;  /* 0x000000ffff048224 */ /* 0x000fd400078e0002 */
[----:B------:R-:W-:Y:S05]  /*0370*/  @P1 BRA `(.L_x_383) ;  /* 0x0000000400041947 */ /* 0x000fea0003800000 */
[----:B------:R-:W-:Y:S01]  /*0380*/  LOP3.LUT R2, R0, 0xfffff, RZ, 0xc0, !PT ;  /* 0x000fffff00027812 */ /* 0x000fe200078ec0ff */
[----:B------:R-:W-:Y:S01]  /*0390*/  IMAD.MOV.U32 R6, RZ, RZ, RZ ;  /* 0x000000ffff067224 */ /* 0x000fe200078e00ff */
[----:B------:R-:W-:Y:S01]  /*03a0*/  UMOV UR4, 0x3ae80f1e ;  /* 0x3ae80f1e00047882 */ /* 0x000fe20000000000 */
[----:B------:R-:W-:Y:S01]  /*03b0*/  IMAD.MOV.U32 R12, RZ, RZ, -0x748574fc ;  /* 0x8b7a8b04ff0c7424 */ /* 0x000fe200078e00ff */
[----:B------:R-:W-:Y:S01]  /*03c0*/  LOP3.LUT R3, R2, 0x3ff00000, RZ, 0xfc, !PT ;  /* 0x3ff0000002037812 */ /* 0x000fe200078efcff */
[----:B------:R-:W-:Y:S01]  /*03d0*/  IMAD.MOV.U32 R2, RZ, RZ, R4 ;  /* 0x000000ffff027224 */ /* 0x000fe200078e0004 */
[----:B------:R-:W-:Y:S01]  /*03e0*/  UMOV UR5, 0x3eb1380b ;  /* 0x3eb1380b00057882 */ /* 0x000fe20000000000 */
[----:B------:R-:W-:Y:S01]  /*03f0*/  IMAD.MOV.U32 R13, RZ, RZ, 0x3ed0ee25 ;  /* 0x3ed0ee25ff0d7424 */ /* 0x000fe200078e00ff */
[----:B------:R-:W-:Y:S01]  /*0400*/  ISETP.GE.U32.AND P0, PT, R3, 0x3ff6a09f, PT ;  /* 0x3ff6a09f0300780c */ /* 0x000fe20003f06070 */
[----:B------:R-:W-:Y:S01]  /*0410*/  UMOV UR6, 0x80000000 ;  /* 0x8000000000067882 */ /* 0x000fe20000000000 */
[----:B------:R-:W-:Y:S01]  /*0420*/  LEA.HI R15, R0, R15, RZ, 0xc ;  /* 0x0000000f000f7211 */ /* 0x000fe200078f60ff */
[----:B------:R-:W-:-:S10]  /*0430*/  UMOV UR7, 0x43300000 ;  /* 0x4330000000077882 */ /* 0x000fd40000000000 */
[----:B------:R-:W-:Y:S01]  /*0440*/  @P0 IADD3 R5, PT, PT, R3, -0x100000, RZ ;  /* 0xfff0000003050810 */ /* 0x000fe20007ffe0ff */
[----:B------:R-:W-:-:S04]  /*0450*/  @P0 VIADD R15, R15, 0x1 ;  /* 0x000000010f0f0836 */ /* 0x000fc80000000000 */
[----:B------:R-:W-:Y:S01]  /*0460*/  @P0 IMAD.MOV.U32 R3, RZ, RZ, R5 ;  /* 0x000000ffff030224 */ /* 0x000fe200078e0005 */
[----:B------:R-:W-:Y:S02]  /*0470*/  LOP3.LUT R14, R15, 0x80000000, RZ, 0x3c, !PT ;  /* 0x800000000f0e7812 */ /* 0x000fe400078e3cff */
[----:B------:R-:W-:-:S03]  /*0480*/  MOV R15, 0x43300000 ;  /* 0x43300000000f7802 */ /* 0x000fc60000000f00 */
[C---:B------:R-:W-:Y:S02]  /*0490*/  DADD R4, R2.reuse, 1 ;  /* 0x3ff0000002047429 */ /* 0x040fe40000000000 */
[----:B------:R-:W-:Y:S02]  /*04a0*/  DADD R2, R2, -1 ;  /* 0xbff0000002027429 */ /* 0x000fe40000000000 */
[----:B------:R-:W-:Y:S01]  /*04b0*/  DADD R14, R14, -UR6 ;  /* 0x800000060e0e7e29 */ /* 0x000fe20008000000 */
[----:B------:R-:W-:Y:S01]  /*04c0*/  UMOV UR6, 0xfefa39ef ;  /* 0xfefa39ef00067882 */ /* 0x000fe20000000000 */
[----:B------:R-:W0:Y:S01]  /*04d0*/  MUFU.RCP64H R7, R5 ;  /* 0x0000000500077308 */ /* 0x000e220000001800 */
[----:B------:R-:W-:Y:S01]  /*04e0*/  UMOV UR7, 0x3fe62e42 ;  /* 0x3fe62e4200077882 */ /* 0x000fe20000000000 */
        /* <DEDUP_REMOVED lines=17> */
[----:B------:R-:W-:Y:S02]  /*0600*/  DFMA R12, R2, -R6, R12 ;  /* 0x80000006020c722b */ /* 0x000fe4000000000c */
        /* <DEDUP_REMOVED lines=24> */
.L_x_383:
[----:B------:R-:W-:Y:S01]  /*0790*/  IMAD.MOV.U32 R4, RZ, RZ, 0x0 ;  /* 0x00000000ff047424 */ /* 0x000fe200078e00ff */
[----:B------:R-:W-:Y:S01]  /*07a0*/  LOP3.LUT P0, RZ, R3, 0x7fffffff, RZ, 0xc0, !PT ;  /* 0x7fffffff03ff7812 */ /* 0x000fe2000780c0ff */
[----:B------:R-:W-:-:S06]  /*07b0*/  IMAD.MOV.U32 R5, RZ, RZ, 0x7ff00000 ;  /* 0x7ff00000ff057424 */ /* 0x000fcc00078e00ff */
[----:B------:R-:W-:-:S10]  /*07c0*/  DFMA R4, R2, R4, +INF ;  /* 0x7ff000000204742b */ /* 0x000fd40000000004 */
[----:B------:R-:W-:Y:S02]  /*07d0*/  FSEL R2, R4, RZ, P0 ;  /* 0x000000ff04027208 */ /* 0x000fe40000000000 */
[----:B------:R-:W-:-:S07]  /*07e0*/  FSEL R3, R5, -QNAN , P0 ;  /* 0xfff0000005037808 */ /* 0x000fce0000000000 */
.L_x_384:
[----:B------:R-:W-:Y:S05]  /*07f0*/  BSYNC.RECONVERGENT B0 ;  /* 0x0000000000007941 */ /* 0x000fea0003800200 */
.L_x_382:
[----:B------:R-:W0:Y:S01]  /*0800*/  S2UR UR5, SR_CgaCtaId ;  /* 0x00000000000579c3 */ /* 0x000e220000008800 */
[----:B------:R-:W-:Y:S02]  /*0810*/  UMOV UR4, 0x400 ;  /* 0x0000040000047882 */ /* 0x000fe40000000000 */
[----:B0-----:R-:W-:-:S09]  /*0820*/  ULEA UR4, UR5, UR4, 0x18 ;  /* 0x0000000405047291 */ /* 0x001fd2000f8ec0ff */
[----:B------:R-:W0:Y:S02]  /*0830*/  LDS.64 R4, [UR4+0x8] ;  /* 0x00000804ff047984 */ /* 0x000e240008000a00 */
[----:B0-----:R-:W-:-:S11]  /*0840*/  DADD R6, -R4, -R2 ;  /* 0x0000000004067229 */ /* 0x001fd60000000902 */
.L_x_381:
[----:B------:R-:W-:Y:S01]  /*0850*/  DMUL R10, R16, 1.80143985094819840000e+16 ;  /* 0x43500000100a7828 */ /* 0x000fe20000000000 */
[----:B------:R-:W-:Y:S01]  /*0860*/  ISETP.GE.AND P0, PT, R17, 0x100000, PT ;  /* 0x001000001100780c */ /* 0x000fe20003f06270 */
[----:B------:R-:W-:Y:S01]  /*0870*/  IMAD.MOV.U32 R2, RZ, RZ, 0x0 ;  /* 0x00000000ff027424 */ /* 0x000fe200078e00ff */
[----:B------:R-:W-:Y:S01]  /*0880*/  DADD R28, -RZ, -R16 ;  /* 0x00000000ff1c7229 */ /* 0x000fe20000000910 */
[----:B------:R-:W-:Y:S01]  /*0890*/  IMAD.MOV.U32 R3, RZ, RZ, 0x7ff00000 ;  /* 0x7ff00000ff037424 */ /* 0x000fe200078e00ff */
[----:B------:R-:W-:Y:S01]  /*08a0*/  BSSY.RECONVERGENT B7, `(.L_x_385) ;  /* 0x000015c000077945 */ /* 0x000fe20003800200 */
[----:B------:R-:W-:-:S04]  /*08b0*/  MOV R24, 0x1 ;  /* 0x0000000100187802 */ /* 0x000fc80000000f00 */
[----:B------:R-:W-:Y:S02]  /*08c0*/  FSEL R8, R10, R16, !P0 ;  /* 0x000000100a087208 */ /* 0x000fe40004000000 */
[CC--:B------:R-:W-:Y:S02]  /*08d0*/  FSEL R9, R11.reuse, R17.reuse, !P0 ;  /* 0x000000110b097208 */ /* 0x0c0fe40004000000 */
[----:B------:R-:W-:Y:S01]  /*08e0*/  SEL R21, R11, R17, !P0 ;  /* 0x000000110b157207 */ /* 0x000fe20004000000 */
[----:B------:R-:W-:Y:S01]  /*08f0*/  IMAD.MOV.U32 R11, RZ, RZ, 0x3ff00000 ;  /* 0x3ff00000ff0b7424 */ /* 0x000fe200078e00ff */
[----:B------:R-:W-:Y:S02]  /*0900*/  LOP3.LUT P1, RZ, R9, 0x7fffffff, RZ, 0xc0, !PT ;  /* 0x7fffffff09ff7812 */ /* 0x000fe4000782c0ff */
[----:B------:R-:W-:Y:S01]  /*0910*/  DFMA R2, R8, R2, +INF ;  /* 0x7ff000000802742b */ /* 0x000fe20000000002 */
[----:B------:R-:W-:Y:S02]  /*0920*/  LOP3.LUT R25, R21, 0xfffff, RZ, 0xc0, !PT ;  /* 0x000fffff15197812 */ /* 0x000fe400078ec0ff */
[----:B0-----:R-:W-:-:S02]  /*0930*/  SHF.R.U32.HI R0, RZ, 0x14, R21 ;  /* 0x00000014ff007819 */ /* 0x001fc40000011615 */
[----:B------:R-:W-:Y:S02]  /*0940*/  LOP3.LUT R25, R25, 0x3ff00000, RZ, 0xfc, !PT ;  /* 0x3ff0000019197812 */ /* 0x000fe400078efcff */
[----:B------:R-:W-:Y:S01]  /*0950*/  SEL R8, R10, R16, !P0 ;  /* 0x000000100a087207 */ /* 0x000fe20004000000 */
[----:B------:R-:W-:Y:S01]  /*0960*/  IMAD.MOV.U32 R10, RZ, RZ, 0x0 ;  /* 0x00000000ff0a7424 */ /* 0x000fe200078e00ff */
[C---:B------:R-:W-:Y:S01]  /*0970*/  LEA.HI R37, R21.reuse, 0xfffffbcb, RZ, 0xc ;  /* 0xfffffbcb15257811 */ /* 0x040fe200078f60ff */
[----:B------:R-:W-:Y:S01]  /*0980*/  @P0 VIADD R37, R0, 0xfffffc01 ;  /* 0xfffffc0100250836 */ /* 0x000fe20000000000 */
[----:B------:R-:W-:Y:S01]  /*0990*/  FSEL R26, R2, RZ, P1 ;  /* 0x000000ff021a7208 */ /* 0x000fe20000800000 */
[----:B------:R-:W-:Y:S01]  /*09a0*/  VIADD R21, R21, 0xffffffff ;  /* 0xffffffff15157836 */ /* 0x000fe20000000000 */
[----:B------:R-:W-:Y:S01]  /*09b0*/  FSEL R27, R3, -QNAN , P1 ;  /* 0xfff00000031b7808 */ /* 0x000fe20000800000 */
[----:B------:R-:W-:-:S07]  /*09c0*/  VIADD R20, R25, 0xfff00000 ;  /* 0xfff0000019147836 */ /* 0x000fce0000000000 */
.L_x_416:
[----:B0-----:R-:W0:Y:S01]  /*09d0*/  I2F.F64.U32 R30, R24 ;  /* 0x00000018001e7312 */ /* 0x001e220000201800 */
[----:B------:R-:W-:Y:S01]  /*09e0*/  IMAD.MOV.U32 R2, RZ, RZ, 0x1 ;  /* 0x00000001ff027424 */ /* 0x000fe200078e00ff */
[----:B------:R-:W-:Y:S01]  /*09f0*/  FSETP.GEU.AND P1, PT, |R29|, 6.5827683646048100446e-37, PT ;  /* 0x036000001d00780b */ /* 0x000fe20003f2e200 */
[----:B------:R-:W-:Y:S05]  /*0a00*/  BSSY.RECONVERGENT B0, `(.L_x_386) ;  /* 0x0000016000007945 */ /* 0x000fea0003800200 */
[----:B0-----:R-:W0:Y:S02]  /*0a10*/  MUFU.RCP64H R3, R31 ;  /* 0x0000001f00037308 */ /* 0x001e240000001800 */
[----:B0-----:R-:W-:-:S08]  /*0a20*/  DFMA R12, -R30, R2, 1 ;  /* 0x3ff000001e0c742b */ /* 0x001fd00000000102 */
[----:B------:R-:W-:-:S08]  /*0a30*/  DFMA R12, R12, R12, R12 ;  /* 0x0000000c0c0c722b */ /* 0x000fd0000000000c */
[----:B------:R-:W-:-:S08]  /*0a40*/  DFMA R12, R2, R12, R2 ;  /* 0x0000000c020c722b */ /* 0x000fd00000000002 */
[----:B------:R-:W-:-:S08]  /*0a50*/  DFMA R2, -R30, R12, 1 ;  /* 0x3ff000001e02742b */ /* 0x000fd0000000010c */
[----:B------:R-:W-:-:S08]  /*0a60*/  DFMA R2, R12, R2, R12 ;  /* 0x000000020c02722b */ /* 0x000fd0000000000c */
[----:B------:R-:W-:-:S08]  /*0a70*/  DMUL R12, R16, -R2 ;  /* 0x80000002100c7228 */ /* 0x000fd00000000000 */
[----:B-1----:R-:W-:-:S08]  /*0a80*/  DFMA R14, -R30, R12, -R16 ;  /* 0x0000000c1e0e722b */ /* 0x002fd00000000910 */
[----:B------:R-:W-:Y:S02]  /*0a90*/  DFMA R2, R2, R14, R12 ;  /* 0x0000000e0202722b */ /* 0x000fe4000000000c */
[----:B------:R-:W-:-:S08]  /*0aa0*/  DADD R12, -RZ, -R16 ;  /* 0x00000000ff0c7229 */ /* 0x000fd00000000910 */
        /* <DEDUP_REMOVED lines=8> */
[----:B-1----:R-:W-:Y:S05]  /*0b30*/  CALL.REL.NOINC `($__internal_9_$__cuda_sm20_div_rn_f64_full) ;  /* 0x0000003800447944 */ /* 0x002fea0003c00000 */
[----:B------:R-:W-:Y:S02]  /*0b40*/  IMAD.MOV.U32 R2, RZ, RZ, R34 ;  /* 0x000000ffff027224 */ /* 0x000fe400078e0022 */
[----:B------:R-:W-:-:S07]  /*0b50*/  IMAD.MOV.U32 R3, RZ, RZ, R35 ;  /* 0x000000ffff037224 */ /* 0x000fce00078e0023 */
.L_x_387:
[----:B------:R-:W-:Y:S05]  /*0b60*/  BSYNC.RECONVERGENT B0 ;  /* 0x0000000000007941 */ /* 0x000fea0003800200 */
.L_x_386:
[----:B------:R-:W-:Y:S01]  /*0b70*/  ISETP.NE.AND P0, PT, R24, R23, PT ;  /* 0x000000171800720c */ /* 0x000fe20003f05270 */
[----:B------:R-:W-:Y:S01]  /*0b80*/  BSSY.RECONVERGENT B0, `(.L_x_388) ;  /* 0x000010e000007945 */ /* 0x000fe20003800200 */
[----:B------:R-:W-:-:S11]  /*0b90*/  DMUL R10, R2, R10 ;  /* 0x0000000a020a7228 */ /* 0x000fd60000000000 */
[----:B------:R-:W-:Y:S05]  /*0ba0*/  @!P0 BRA `(.L_x_389) ;  /* 0x0000000000708947 */ /* 0x000fea0003800000 */
[----:B------:R-:W-:Y:S01]  /*0bb0*/  IADD3 R30, PT, PT, -R23, R24, RZ ;  /* 0x00000018171e7210 */ /* 0x000fe20007ffe1ff */
[----:B------:R-:W-:Y:S01]  /*0bc0*/  IMAD.MOV.U32 R2, RZ, RZ, 0x1 ;  /* 0x00000001ff027424 */ /* 0x000fe200078e00ff */
[----:B------:R-:W-:Y:S04]  /*0bd0*/  BSSY.RECONVERGENT B2, `(.L_x_390) ;  /* 0x0000018000027945 */ /* 0x000fe80003800200 */
        /* <DEDUP_REMOVED lines=18> */
[----:B------:R-:W-:Y:S02]  /*0d00*/  IMAD.MOV.U32 R14, RZ, RZ, R30 ;  /* 0x000000ffff0e7224 */ /* 0x000fe400078e001e */
[----:B------:R-:W-:-:S07]  /*0d10*/  IMAD.MOV.U32 R13, RZ, RZ, R31 ;  /* 0x000000ffff0d7224 */ /* 0x000fce00078e001f */
[----:B-1----:R-:W-:Y:S05]  /*0d20*/  CALL.REL.NOINC `($__internal_9_$__cuda_sm20_div_rn_f64_full) ;  /* 0x0000003400c87944 */ /* 0x002fea0003c00000 */
[----:B------:R-:W-:Y:S01]  /*0d30*/  MOV R2, R34 ;  /* 0x0000002200027202 */ /* 0x000fe20000000f00 */
[----:B------:R-:W-:-:S07]  /*0d40*/  IMAD.MOV.U32 R3, RZ, RZ, R35 ;  /* 0x000000ffff037224 */ /* 0x000fce00078e0023 */
.L_x_391:
[----:B------:R-:W-:Y:S05]  /*0d50*/  BSYNC.RECONVERGENT B2 ;  /* 0x0000000000027941 */ /* 0x000fea0003800200 */
.L_x_390:
[----:B------:R-:W-:Y:S05]  /*0d60*/  BRA `(.L_x_392) ;  /* 0x0000000c00bc7947 */ /* 0x000fea0003800000 */
.L_x_389:
[----:B------:R-:W0:Y:S01]  /*0d70*/  S2UR UR5, SR_CgaCtaId ;  /* 0x00000000000579c3 */ /* 0x000e220000008800 */
[----:B------:R-:W-:Y:S01]  /*0d80*/  ISETP.NE.AND P0, PT, R23, RZ, PT ;  /* 0x000000ff1700720c */ /* 0x000fe20003f05270 */
[----:B------:R-:W-:Y:S01]  /*0d90*/  UMOV UR4, 0x400 ;  /* 0x0000040000047882 */ /* 0x000fe20000000000 */
[----:B-1----:R-:W-:Y:S01]  /*0da0*/  DADD R14, -RZ, -R4 ;  /* 0x00000000ff0e7229 */ /* 0x002fe20000000904 */
[----:B0-----:R-:W-:-:S09]  /*0db0*/  ULEA UR4, UR5, UR4, 0x18 ;  /* 0x0000000405047291 */ /* 0x001fd2000f8ec0ff */
[----:B------:R0:W-:Y:S01]  /*0dc0*/  STS.64 [UR4+0x10], R14 ;  /* 0x0000100eff007988 */ /* 0x0001e20008000a04 */
[----:B------:R-:W-:Y:S05]  /*0dd0*/  @!P0 BRA `(.L_x_393) ;  /* 0x0000000800908947 */ /* 0x000fea0003800000 */
[----:B------:R-:W-:Y:S01]  /*0de0*/  ISETP.GE.U32.AND P0, PT, R23, 0x4, PT ;  /* 0x000000041700780c */ /* 0x000fe20003f06070 */
[----:B------:R-:W-:-:S12]  /*0df0*/  IMAD.MOV.U32 R36, RZ, RZ, 0x1 ;  /* 0x00000001ff247424 */ /* 0x000fd800078e00ff */
[----:B------:R-:W-:Y:S05]  /*0e00*/  @!P0 BRA `(.L_x_394) ;  /* 0x0000000400688947 */ /* 0x000fea0003800000 */
[----:B------:R-:W-:Y:S01]  /*0e10*/  LOP3.LUT R28, R23, 0x7ffffffc, RZ, 0xc0, !PT ;  /* 0x7ffffffc171c7812 */ /* 0x000fe200078ec0ff */
[----:B------:R-:W-:Y:S01]  /*0e20*/  BSSY.RECONVERGENT B2, `(.L_x_395) ;  /* 0x0000057000027945 */ /* 0x000fe20003800200 */
[----:B------:R-:W-:Y:S02]  /*0e30*/  IMAD.MOV.U32 R36, RZ, RZ, 0x2 ;  /* 0x00000002ff247424 */ /* 0x000fe400078e00ff */
[----:B------:R-:W-:Y:S01]  /*0e40*/  IMAD.MOV.U32 R2, RZ, RZ, 0x0 ;  /* 0x00000000ff027424 */ /* 0x000fe200078e00ff */
[----:B------:R-:W-:Y:S01]  /*0e50*/  IADD3 R28, PT, PT, -R28, RZ, RZ ;  /* 0x000000ff1c1c7210 */ /* 0x000fe20007ffe1ff */
[----:B------:R-:W-:-:S07]  /*0e60*/  IMAD.MOV.U32 R3, RZ, RZ, 0x3ff00000 ;  /* 0x3ff00000ff037424 */ /* 0x000fce00078e00ff */
.L_x_404:
[----:B------:R-:W1:Y:S01]  /*0e70*/  MUFU.RCP64H R13, R3 ;  /* 0x00000003000d7308 */ /* 0x000e620000001800 */
[----:B------:R-:W-:Y:S01]  /*0e80*/  VIADD R12, R3, 0x300402 ;  /* 0x00300402030c7836 */ /* 0x000fe20000000000 */
[----:B------:R-:W-:Y:S01]  /*0e90*/  BSSY.RECONVERGENT B3, `(.L_x_396) ;  /* 0x0000010000037945 */ /* 0x000fe20003800200 */
[----:B------:R-:W-:-:S03]  /*0ea0*/  VIADD R28, R28, 0x4 ;  /* 0x000000041c1c7836 */ /* 0x000fc60000000000 */
[----:B------:R-:W-:Y:S02]  /*0eb0*/  FSETP.GEU.AND P1, PT, |R12|, 5.8789094863358348022e-39, PT ;  /* 0x004004020c00780b */ /* 0x000fe40003f2e200 */
[----:B------:R-:W-:Y:S01]  /*0ec0*/  ISETP.NE.AND P0, PT, R28, RZ, PT ;  /* 0x000000ff1c00720c */ /* 0x000fe20003f05270 */
[----:B-1----:R-:W-:-:S08]  /*0ed0*/  DFMA R30, R12, -R2, 1 ;  /* 0x3ff000000c1e742b */ /* 0x002fd00000000802 */
        /* <DEDUP_REMOVED lines=10> */
[----:B0-----:R-:W-:Y:S05]  /*0f80*/  CALL.REL.NOINC `($__internal_8_$__cuda_sm20_dblrcp_rn_slowpath_v3) ;  /* 0x0000003000907944 */ /* 0x001fea0003c00000 */
.L_x_397:
[----:B------:R-:W-:Y:S05]  /*0f90*/  BSYNC.RECONVERGENT B3 ;  /* 0x0000000000037941 */ /* 0x000fea0003800200 */
.L_x_396:
[----:B------:R-:W1:Y:S01]  /*0fa0*/  I2F.F64.U32 R40, R36 ;  /* 0x0000002400287312 */ /* 0x000e620000201800 */
[----:B0-----:R-:W-:Y:S01]  /*0fb0*/  DADD R14, R30, R14 ;  /* 0x000000001e0e7229 */ /* 0x001fe2000000000e */
[----:B------:R-:W-:Y:S01]  /*0fc0*/  BSSY.RECONVERGENT B3, `(.L_x_398) ;  /* 0x0000011000037945 */ /* 0x000fe20003800200 */
[----:B------:R-:W-:-:S05]  /*0fd0*/  VIADD R38, R36, 0x2 ;  /* 0x0000000224267836 */ /* 0x000fca0000000000 */
[----:B-1----:R-:W0:Y:S01]  /*0fe0*/  MUFU.RCP64H R13, R41 ;  /* 0x00000029000d7308 */ /* 0x002e220000001800 */
        /* <DEDUP_REMOVED lines=13> */
[----:B------:R-:W-:Y:S05]  /*10c0*/  CALL.REL.NOINC `($__internal_8_$__cuda_sm20_dblrcp_rn_slowpath_v3) ;  /* 0x0000003000407944 */ /* 0x000fea0003c00000 */
.L_x_399:
[----:B------:R-:W-:Y:S05]  /*10d0*/  BSYNC.RECONVERGENT B3 ;  /* 0x0000000000037941 */ /* 0x000fea0003800200 */
.L_x_398:
[----:B------:R-:W-:Y:S01]  /*10e0*/  VIADD R40, R36, 0x1 ;  /* 0x0000000124287836 */ /* 0x000fe20000000000 */
[----:B------:R-:W-:Y:S01]  /*10f0*/  DADD R14, R14, R30 ;  /* 0x000000000e0e7229 */ /* 0x000fe2000000001e */
[----:B------:R-:W-:Y:S04]  /*1100*/  BSSY.RECONVERGENT B3, `(.L_x_400) ;  /* 0x0000011000037945 */ /* 0x000fe80003800200 */
        /* <DEDUP_REMOVED lines=16> */
.L_x_401:
[----:B------:R-:W-:Y:S05]  /*1210*/  BSYNC.RECONVERGENT B3 ;  /* 0x0000000000037941 */ /* 0x000fea0003800200 */
.L_x_400:
[----:B------:R-:W0:Y:S01]  /*1220*/  I2F.F64.U32 R38, R38 ;  /* 0x0000002600267312 */ /* 0x000e220000201800 */
[----:B------:R-:W-:Y:S01]  /*1230*/  DADD R14, R14, R30 ;  /* 0x000000000e0e7229 */ /* 0x000fe2000000001e */
[----:B------:R-:W-:Y:S06]  /*1240*/  BSSY.RECONVERGENT B3, `(.L_x_402) ;  /* 0x0000010000037945 */ /* 0x000fec0003800200 */
        /* <DEDUP_REMOVED lines=14> */
[----:B------:R-:W-:Y:S05]  /*1330*/  CALL.REL.NOINC `($__internal_8_$__cuda_sm20_dblrcp_rn_slowpath_v3) ;  /* 0x0000002c00a47944 */ /* 0x000fea0003c00000 */
.L_x_403:
[----:B------:R-:W-:Y:S05]  /*1340*/  BSYNC.RECONVERGENT B3 ;  /* 0x0000000000037941 */ /* 0x000fea0003800200 */
.L_x_402:
[----:B------:R-:W-:Y:S01]  /*1350*/  DADD R14, R14, R30 ;  /* 0x000000000e0e7229 */ /* 0x000fe2000000001e */
[----:B------:R-:W-:Y:S01]  /*1360*/  IADD3 R36, PT, PT, R36, 0x4, RZ ;  /* 0x0000000424247810 */ /* 0x000fe20007ffe0ff */
[----:B------:R-:W-:Y:S01]  /*1370*/  DADD R2, R2, 4 ;  /* 0x4010000002027429 */ /* 0x000fe20000000000 */
[----:B------:R-:W-:Y:S10]  /*1380*/  @P0 BRA `(.L_x_404) ;  /* 0xfffffff800b80947 */ /* 0x000ff4000383ffff */
[----:B------:R-:W-:Y:S05]  /*1390*/  BSYNC.RECONVERGENT B2 ;  /* 0x0000000000027941 */ /* 0x000fea0003800200 */
.L_x_395:
[----:B------:R-:W-:-:S07]  /*13a0*/  VIADD R36, R36, 0xffffffff ;  /* 0xffffffff24247836 */ /* 0x000fce0000000000 */
.L_x_394:
[----:B------:R-:W-:-:S13]  /*13b0*/  LOP3.LUT P0, RZ, R23, 0x3, RZ, 0xc0, !PT ;  /* 0x0000000317ff7812 */ /* 0x000fda000780c0ff */
[----:B------:R-:W-:Y:S05]  /*13c0*/  @!P0 BRA `(.L_x_405) ;  /* 0x0000000400048947 */ /* 0x000fea0003800000 */
[----:B------:R-:W1:Y:S01]  /*13d0*/  I2F.F64.U32 R32, R36 ;  /* 0x0000002400207312 */ /* 0x000e620000201800 */
[----:B------:R-:W-:Y:S01]  /*13e0*/  LOP3.LUT R0, R23, 0x3, RZ, 0xc0, !PT ;  /* 0x0000000317007812 */ /* 0x000fe200078ec0ff */
[----:B------:R-:W-:Y:S03]  /*13f0*/  BSSY.RECONVERGENT B2, `(.L_x_406) ;  /* 0x0000011000027945 */ /* 0x000fe60003800200 */
[----:B------:R-:W-:-:S03]  /*1400*/  ISETP.NE.AND P0, PT, R0, 0x1, PT ;  /* 0x000000010000780c */ /* 0x000fc60003f05270 */
        /* <DEDUP_REMOVED lines=10> */
[----:B------:R-:W-:Y:S02]  /*14b0*/  IMAD.MOV.U32 R12, RZ, RZ, R32 ;  /* 0x000000ffff0c7224 */ /* 0x000fe400078e0020 */
[----:B------:R-:W-:Y:S01]  /*14c0*/  IMAD.MOV.U32 R13, RZ, RZ, R33 ;  /* 0x000000ffff0d7224 */ /* 0x000fe200078e0021 */
[----:B------:R-:W-:Y:S02]  /*14d0*/  IADD3 R32, PT, PT, R0, -0x100000, RZ ;  /* 0xfff0000000207810 */ /* 0x000fe40007ffe0ff */
[----:B------:R-:W-:-:S07]  /*14e0*/  MOV R0, 0x1500 ;  /* 0x0000150000007802 */ /* 0x000fce0000000f00 */
[----:B0-----:R-:W-:Y:S05]  /*14f0*/  CALL.REL.NOINC `($__internal_8_$__cuda_sm20_dblrcp_rn_slowpath_v3) ;  /* 0x0000002c00347944 */ /* 0x001fea0003c00000 */
.L_x_407:
[----:B------:R-:W-:Y:S05]  /*1500*/  BSYNC.RECONVERGENT B2 ;  /* 0x0000000000027941 */ /* 0x000fea0003800200 */
.L_x_406:
[----:B0-----:R-:W-:Y:S01]  /*1510*/  DADD R14, R14, R30 ;  /* 0x000000000e0e7229 */ /* 0x001fe2000000001e */
[----:B------:R-:W-:Y:S10]  /*1520*/  @!P0 BRA `(.L_x_405) ;  /* 0x0000000000ac8947 */ /* 0x000ff40003800000 */
[----:B------:R-:W-:Y:S01]  /*1530*/  VIADD R32, R36, 0x1 ;  /* 0x0000000124207836 */ /* 0x000fe20000000000 */
[----:B------:R-:W-:Y:S01]  /*1540*/  LOP3.LUT R0, R23, 0x3, RZ, 0xc0, !PT ;  /* 0x0000000317007812 */ /* 0x000fe200078ec0ff */
[----:B------:R-:W-:Y:S03]  /*1550*/  BSSY.RECONVERGENT B2, `(.L_x_408) ;  /* 0x0000012000027945 */ /* 0x000fe60003800200 */
[----:B------:R-:W-:Y:S01]  /*1560*/  ISETP.NE.AND P0, PT, R0, 0x2, PT ;  /* 0x000000020000780c */ /* 0x000fe20003f05270 */
        /* <DEDUP_REMOVED lines=15> */
[----:B------:R-:W-:Y:S05]  /*1660*/  CALL.REL.NOINC `($__internal_8_$__cuda_sm20_dblrcp_rn_slowpath_v3) ;  /* 0x0000002800d87944 */ /* 0x000fea0003c00000 */
.L_x_409:
[----:B------:R-:W-:Y:S05]  /*1670*/  BSYNC.RECONVERGENT B2 ;  /* 0x0000000000027941 */ /* 0x000fea0003800200 */
.L_x_408:
        /* <DEDUP_REMOVED lines=20> */
.L_x_411:
[----:B------:R-:W-:Y:S05]  /*17c0*/  BSYNC.RECONVERGENT B2 ;  /* 0x0000000000027941 */ /* 0x000fea0003800200 */
.L_x_410:
[----:B------:R-:W-:-:S11]  /*17d0*/  DADD R14, R14, R30 ;  /* 0x000000000e0e7229 */ /* 0x000fd6000000001e */
.L_x_405:
[----:B------:R-:W1:Y:S01]  /*17e0*/  S2UR UR5, SR_CgaCtaId ;  /* 0x00000000000579c3 */ /* 0x000e620000008800 */
[----:B------:R-:W-:Y:S02]  /*17f0*/  UMOV UR4, 0x400 ;  /* 0x0000040000047882 */ /* 0x000fe40000000000 */
[----:B-1----:R-:W-:-:S09]  /*1800*/  ULEA UR4, UR5, UR4, 0x18 ;  /* 0x0000000405047291 */ /* 0x002fd2000f8ec0ff */
[----:B------:R1:W-:Y:S03]  /*1810*/  STS.64 [UR4+0x10], R14 ;  /* 0x0000100eff007988 */ /* 0x0003e60008000a04 */
.L_x_393:
[----:B------:R-:W-:Y:S01]  /*1820*/  ISETP.GT.U32.AND P0, PT, R21, 0x7feffffe, PT ;  /* 0x7feffffe1500780c */ /* 0x000fe20003f04070 */
[----:B------:R-:W-:Y:S01]  /*1830*/  BSSY.RECONVERGENT B1, `(.L_x_412) ;  /* 0x0000040000017945 */ /* 0x000fe20003800200 */
[----:B------:R-:W-:Y:S02]  /*1840*/  IMAD.MOV.U32 R2, RZ, RZ, R26 ;  /* 0x000000ffff027224 */ /* 0x000fe400078e001a */
[----:B------:R-:W-:-:S09]  /*1850*/  IMAD.MOV.U32 R3, RZ, RZ, R27 ;  /* 0x000000ffff037224 */ /* 0x000fd200078e001b */
[----:B------:R-:W-:Y:S05]  /*1860*/  @P0 BRA `(.L_x_413) ;  /* 0x0000000000f00947 */ /* 0x000fea0003800000 */
[----:B------:R-:W-:Y:S01]  /*1870*/  ISETP.GT.U32.AND P0, PT, R25, 0x3ff6a09e, PT ;  /* 0x3ff6a09e1900780c */ /* 0x000fe20003f04070 */
[----:B------:R-:W-:Y:S01]  /*1880*/  IMAD.MOV.U32 R30, RZ, RZ, RZ ;  /* 0x000000ffff1e7224 */ /* 0x000fe200078e00ff */
[----:B------:R-:W-:Y:S01]  /*1890*/  MOV R39, 0x3ed0ee25 ;  /* 0x3ed0ee2500277802 */ /* 0x000fe20000000f00 */
[----:B------:R-:W-:Y:S01]  /*18a0*/  IMAD.MOV.U32 R38, RZ, RZ, -0x748574fc ;  /* 0x8b7a8b04ff267424 */ /* 0x000fe200078e00ff */
[----:B------:R-:W-:Y:S01]  /*18b0*/  FSEL R9, R20, R25, P0 ;  /* 0x0000001914097208 */ /* 0x000fe20000000000 */
[----:B------:R-:W-:Y:S01]  /*18c0*/  UMOV UR4, 0x3ae80f1e ;  /* 0x3ae80f1e00047882 */ /* 0x000fe20000000000 */
[----:B------:R-:W-:Y:S01]  /*18d0*/  UMOV UR5, 0x3eb1380b ;  /* 0x3eb1380b00057882 */ /* 0x000fe20000000000 */
[----:B------:R-:W-:Y:S01]  /*18e0*/  VIADD R40, R37, 0x1 ;  /* 0x0000000125287836 */ /* 0x000fe20000000000 */
[----:B------:R-:W-:Y:S01]  /*18f0*/  UMOV UR6, 0x80000000 ;  /* 0x8000000000067882 */ /* 0x000fe20000000000 */
[----:B------:R-:W-:Y:S01]  /*1900*/  IMAD.MOV.U32 R41, RZ, RZ, 0x43300000 ;  /* 0x43300000ff297424 */ /* 0x000fe200078e00ff */
[----:B------:R-:W-:Y:S01]  /*1910*/  DADD R12, R8, 1 ;  /* 0x3ff00000080c7429 */ /* 0x000fe20000000000 */
[----:B------:R-:W-:-:S02]  /*1920*/  UMOV UR7, 0x43300000 ;  /* 0x4330000000077882 */ /* 0x000fc40000000000 */
[----:B------:R-:W-:-:S03]  /*1930*/  @!P0 IMAD.MOV R40, RZ, RZ, R37 ;  /* 0x000000ffff288224 */ /* 0x000fc600078e0225 */
[----:B------:R-:W2:Y:S02]  /*1940*/  MUFU.RCP64H R31, R13 ;  /* 0x0000000d001f7308 */ /* 0x000ea40000001800 */
[----:B------:R-:W-:-:S06]  /*1950*/  LOP3.LUT R40, R40, 0x80000000, RZ, 0x3c, !PT ;  /* 0x8000000028287812 */ /* 0x000fcc00078e3cff */
[----:B------:R-:W-:Y:S01]  /*1960*/  DADD R40, R40, -UR6 ;  /* 0x8000000628287e29 */ /* 0x000fe20008000000 */
[----:B------:R-:W-:Y:S01]  /*1970*/  UMOV UR6, 0xfefa39ef ;  /* 0xfefa39ef00067882 */ /* 0x000fe20000000000 */
[----:B------:R-:W-:Y:S01]  /*1980*/  UMOV UR7, 0x3fe62e42 ;  /* 0x3fe62e4200077882 */ /* 0x000fe20000000000 */
[----:B--2---:R-:W-:-:S08]  /*1990*/  DFMA R2, -R12, R30, 1 ;  /* 0x3ff000000c02742b */ /* 0x004fd0000000011e */
[----:B------:R-:W-:Y:S02]  /*19a0*/  DFMA R32, R2, R2, R2 ;  /* 0x000000020220722b */ /* 0x000fe40000000002 */
[----:B------:R-:W-:-:S06]  /*19b0*/  DADD R2, R8, -1 ;  /* 0xbff0000008027429 */ /* 0x000fcc0000000000 */
        /* <DEDUP_REMOVED lines=39> */
.L_x_413:
[----:B------:R-:W-:Y:S05]  /*1c30*/  BSYNC.RECONVERGENT B1 ;  /* 0x0000000000017941 */ /* 0x000fea0003800200 */
.L_x_412:
[----:B------:R-:W-:-:S08]  /*1c40*/  DADD R2, -R2, R14 ;  /* 0x0000000002027229 */ /* 0x000fd0000000010e */
[----:B------:R-:W-:-:S11]  /*1c50*/  DMUL R2, R10, R2 ;  /* 0x000000020a027228 */ /* 0x000fd60000000000 */
.L_x_392:
[----:B------:R-:W-:Y:S05]  /*1c60*/  BSYNC.RECONVERGENT B0 ;  /* 0x0000000000007941 */ /* 0x000fea0003800200 */
.L_x_388:
        /* <DEDUP_REMOVED lines=8> */
[----:B------:R-:W-:Y:S05]  /*1cf0*/  @!P0 BRA `(.L_x_415) ;  /* 0x0000000000588947 */ /* 0x000fea0003800000 */
[----:B------:R-:W-:Y:S05]  /*1d00*/  BRA `(.L_x_416) ;  /* 0xffffffec00307947 */ /* 0x000fea000383ffff */
.L_x_414:
[----:B------:R-:W2:Y:S01]  /*1d10*/  LDC.64 R2, c[0x0][0x3a0] ;  /* 0x0000e800ff027b82 */ /* 0x000ea20000000a00 */
[----:B------:R-:W3:Y:S01]  /*1d20*/  LDCU UR5, c[0x0][0x390] ;  /* 0x00007200ff0577ac */ /* 0x000ee20008000800 */
[----:B------:R-:W-:Y:S01]  /*1d30*/  ISETP.NE.AND P0, PT, R24, 0x1e8480, PT ;  /* 0x001e84801800780c */ /* 0x000fe20003f05270 */
[----:B------:R-:W4:Y:S05]  /*1d40*/  LDCU UR4, c[0x0][0x360] ;  /* 0x00006c00ff0477ac */ /* 0x000f2a0008000800 */
[----:B-1----:R-:W1:Y:S01]  /*1d50*/  LDC.64 R4, c[0x0][0x380] ;  /* 0x0000e000ff047b82 */ /* 0x002e620000000a00 */
[----:B---3--:R-:W-:Y:S01]  /*1d60*/  IMAD R9, R23, UR5, R22 ;  /* 0x0000000517097c24 */ /* 0x008fe2000f8e0216 */
[----:B----4-:R-:W-:-:S03]  /*1d70*/  IADD3 R22, PT, PT, R22, UR4, RZ ;  /* 0x0000000416167c10 */ /* 0x010fc6000fffe0ff */
[----:B--2---:R-:W-:Y:S01]  /*1d80*/  IMAD.WIDE.U32 R2, R9, 0x8, R2 ;  /* 0x0000000809027825 */ /* 0x004fe200078e0002 */
[----:B------:R-:W1:Y:S01]  /*1d90*/  LDCU.64 UR4, c[0x0][0x398] ;  /* 0x00007300ff0477ac */ /* 0x000e620008000a00 */
[----:B------:R-:W1:Y:S03]  /*1da0*/  I2F.F64.U32 R16, R22 ;  /* 0x0000001600107312 */ /* 0x000e660000201800 */
[----:B------:R2:W-:Y:S01]  /*1db0*/  STG.E.64 desc[UR36][R2.64], R6 ;  /* 0x0000000602007986 */ /* 0x0005e2000c101b24 */
[----:B-1----:R-:W-:Y:S01]  /*1dc0*/  DFMA R16, R16, UR4, R4 ;  /* 0x0000000410107c2b */ /* 0x002fe20008000004 */
[----:B--2---:R-:W-:Y:S10]  /*1dd0*/  @P0 BRA `(.L_x_415) ;  /* 0x0000000000200947 */ /* 0x004ff40003800000 */
[----:B------:R-:W-:Y:S01]  /*1de0*/  MOV R0, 0x8 ;  /* 0x0000000800007802 */ /* 0x000fe20000000f00 */
[----:B------:R-:W1:Y:S01]  /*1df0*/  LDCU.64 UR4, c[0x4][URZ] ;  /* 0x01000000ff0477ac */ /* 0x000e620008000a00 */
[----:B------:R-:W-:Y:S02]  /*1e00*/  CS2R R6, SRZ ;  /* 0x0000000000067805 */ /* 0x000fe4000001ff00 */
[----:B------:R2:W3:Y:S01]  /*1e10*/  LDC.64 R2, c[0x4][R0] ;  /* 0x0100000000027b82 */ /* 0x0004e20000000a00 */
[----:B-1----:R-:W-:Y:S02]  /*1e20*/  IMAD.U32 R4, RZ, RZ, UR4 ;  /* 0x00000004ff047e24 */ /* 0x002fe4000f8e00ff */
[----:B--2---:R-:W-:-:S07]  /*1e30*/  IMAD.U32 R5, RZ, RZ, UR5 ;  /* 0x00000005ff057e24 */ /* 0x004fce000f8e00ff */
[----:B------:R-:W-:-:S07]  /*1e40*/  LEPC R20, `(.L_x_415) ;  /* 0x000000001014794e */ /* 0x000fce0000000000 */
[----:B0--3--:R-:W-:Y:S05]  /*1e50*/  CALL.ABS.NOINC R2 ;  /* 0x0000000002007343 */ /* 0x009fea0003c00000 */
.L_x_415:
[----:B------:R-:W-:Y:S05]  /*1e60*/  BSYNC.RECONVERGENT B7 ;  /* 0x0000000000077941 */ /* 0x000fea0003800200 */
.L_x_385:
[----:B------:R-:W-:-:S14]  /*1e70*/  DSETP.GTU.AND P0, PT, R16, 1, PT ;  /* 0x3ff000001000742a */ /* 0x000fdc0003f0c000 */
[----:B------:R-:W-:Y:S05]  /*1e80*/  @!P0 BRA `(.L_x_380) ;  /* 0xffffffe000e48947 */ /* 0x000fea000383ffff */
.L_x_379:
[----:B------:R-:W-:Y:S05]  /*1e90*/  BSYNC.RECONVERGENT B6 ;  /* 0x0000000000067941 */ /* 0x000fea0003800200 */
.L_x_378:
[----:B------:R-:W2:Y:S02]  /*1ea0*/  LDCU UR4, c[0x0][0x390] ;  /* 0x00007200ff0477ac */ /* 0x000ea40008000800 */
[----:B--2---:R-:W-:-:S13]  /*1eb0*/  ISETP.GE.U32.AND P0, PT, R22, UR4, PT ;  /* 0x0000000416007c0c */ /* 0x004fda000bf06070 */
[----:B------:R-:W-:Y:S05]  /*1ec0*/  @P0 EXIT ;  /* 0x000000000000094d */ /* 0x000fea0003800000 */
[----:B------:R-:W2:Y:S01]  /*1ed0*/  S2UR UR5, SR_CgaCtaId ;  /* 0x00000000000579c3 */ /* 0x000ea20000008800 */
[----:B------:R-:W-:Y:S02]  /*1ee0*/  UMOV UR4, 0x400 ;  /* 0x0000040000047882 */ /* 0x000fe40000000000 */
[----:B--2---:R-:W-:-:S09]  /*1ef0*/  ULEA UR4, UR5, UR4, 0x18 ;  /* 0x0000000405047291 */ /* 0x004fd2000f8ec0ff */
[----:B------:R-:W2:Y:S02]  /*1f00*/  LDS R6, [UR4] ;  /* 0x00000004ff067984 */ /* 0x000ea40008000800 */
[----:B--2---:R-:W2:Y:S02]  /*1f10*/  I2F.F64 R6, R6 ;  /* 0x0000000600067312 */ /* 0x004ea40000201c00 */
.L_x_457:
[----:B--2---:R-:W-:Y:S01]  /*1f20*/  DADD R12, R16, R6 ;  /* 0x00000000100c7229 */ /* 0x004fe20000000006 */
[----:B------:R-:W-:Y:S05]  /*1f30*/  BSSY.RECONVERGENT B0, `(.L_x_417) ;  /* 0x0000010000007945 */ /* 0x000fea0003800200 */
        /* <DEDUP_REMOVED lines=14> */
[----:B0-----:R-:W-:Y:S05]  /*2020*/  CALL.REL.NOINC `($__internal_8_$__cuda_sm20_dblrcp_rn_slowpath_v3) ;  /* 0x0000002000687944 */ /* 0x001fea0003c00000 */
.L_x_418:
[----:B------:R-:W-:Y:S05]  /*2030*/  BSYNC.RECONVERGENT B0 ;  /* 0x0000000000007941 */ /* 0x000fea0003800200 */
.L_x_417:
[----:B------:R-:W-:Y:S01]  /*2040*/  BSSY.RECONVERGENT B0, `(.L_x_419) ;  /* 0x0000214000007945 */ /* 0x000fe20003800200 */
[--C-:B------:R-:W-:Y:S01]  /*2050*/  IMAD.MOV.U32 R4, RZ, RZ, R30.reuse ;  /* 0x000000ffff047224 */ /* 0x100fe200078e001e */
[----:B------:R-:W-:Y:S01]  /*2060*/  MOV R21, R31 ;  /* 0x0000001f00157202 */ /* 0x000fe20000000f00 */
[----:B------:R-:W-:Y:S02]  /*2070*/  IMAD.MOV.U32 R5, RZ, RZ, R31 ;  /* 0x000000ffff057224 */ /* 0x000fe400078e001f */
[----:B------:R-:W-:Y:S02]  /*2080*/  IMAD.MOV.U32 R20, RZ, RZ, R30 ;  /* 0x000000ffff147224 */ /* 0x000fe400078e001e */
[----:B------:R-:W-:Y:S02]  /*2090*/  IMAD.MOV.U32 R8, RZ, RZ, 0x1 ;  /* 0x00000001ff087424 */ /* 0x000fe400078e00ff */
[----:B0-----:R-:W-:Y:S02]  /*20a0*/  IMAD.MOV.U32 R14, RZ, RZ, 0x2594c37d ;  /* 0x2594c37dff0e7424 */ /* 0x001fe400078e00ff */
[----:B------:R-:W-:-:S07]  /*20b0*/  IMAD.MOV.U32 R15, RZ, RZ, 0x54b249ad ;  /* 0x54b249adff0f7424 */ /* 0x000fce00078e00ff */
.L_x_454:
        /* <DEDUP_REMOVED lines=22> */
[----:B------:R-:W-:Y:S01]  /*2220*/  MOV R20, R30 ;  /* 0x0000001e00147202 */ /* 0x000fe20000000f00 */
[----:B------:R-:W-:-:S07]  /*2230*/  IMAD.MOV.U32 R21, RZ, RZ, R31 ;  /* 0x000000ffff157224 */ /* 0x000fce00078e001f */
.L_x_421:
[----:B------:R-:W-:Y:S05]  /*2240*/  BSYNC.RECONVERGENT B2 ;  /* 0x0000000000027941 */ /* 0x000fea0003800200 */
.L_x_420:
        /* <DEDUP_REMOVED lines=18> */
[----:B------:R-:W-:-:S07]  /*2370*/  MOV R28, 0x2390 ;  /* 0x00002390001c7802 */ /* 0x000fce0000000f00 */
[----:B------:R-:W-:Y:S05]  /*2380*/  CALL.REL.NOINC `($__internal_9_$__cuda_sm20_div_rn_f64_full) ;  /* 0x0000002000307944 */ /* 0x000fea0003c00000 */
[----:B------:R-:W-:Y:S02]  /*2390*/  IMAD.MOV.U32 R2, RZ, RZ, R34 ;  /* 0x000000ffff027224 */ /* 0x000fe400078e0022 */
[----:B------:R-:W-:-:S07]  /*23a0*/  IMAD.MOV.U32 R3, RZ, RZ, R35 ;  /* 0x000000ffff037224 */ /* 0x000fce00078e0023 */
.L_x_423:
[----:B------:R-:W-:Y:S05]  /*23b0*/  BSYNC.RECONVERGENT B2 ;  /* 0x0000000000027941 */ /* 0x000fea0003800200 */
.L_x_422:
        /* <DEDUP_REMOVED lines=29> */
[----:B------:R-:W-:Y:S05]  /*2590*/  CALL.REL.NOINC `($__internal_8_$__cuda_sm20_dblrcp_rn_slowpath_v3) ;  /* 0x0000001c000c7944 */ /* 0x000fea0003c00000 */
[----:B------:R-:W-:Y:S02]  /*25a0*/  IMAD.MOV.U32 R20, RZ, RZ, R30 ;  /* 0x000000ffff147224 */ /* 0x000fe400078e001e */
[----:B------:R-:W-:-:S07]  /*25b0*/  IMAD.MOV.U32 R21, RZ, RZ, R31 ;  /* 0x000000ffff157224 */ /* 0x000fce00078e001f */
.L_x_426:
[----:B------:R-:W-:Y:S05]  /*25c0*/  BSYNC.RECONVERGENT B2 ;  /* 0x0000000000027941 */ /* 0x000fea0003800200 */
.L_x_425:
        /* <DEDUP_REMOVED lines=16> */
[----:B------:R-:W-:Y:S01]  /*26d0*/  MOV R28, 0x2710 ;  /* 0x00002710001c7802 */ /* 0x000fe20000000f00 */
[----:B------:R-:W-:Y:S02]  /*26e0*/  IMAD.MOV.U32 R35, RZ, RZ, R19 ;  /* 0x000000ffff237224 */ /* 0x000fe400078e0013 */
[----:B------:R-:W-:-:S07]  /*26f0*/  IMAD.MOV.U32 R13, RZ, RZ, R15 ;  /* 0x000000ffff0d7224 */ /* 0x000fce00078e000f */
[----:B------:R-:W-:Y:S05]  /*2700*/  CALL.REL.NOINC `($__internal_9_$__cuda_sm20_div_rn_f64_full) ;  /* 0x0000001c00507944 */ /* 0x000fea0003c00000 */
[----:B------:R-:W-:Y:S01]  /*2710*/  IMAD.MOV.U32 R2, RZ, RZ, R34 ;  /* 0x000000ffff027224 */ /* 0x000fe200078e0022 */
[----:B------:R-:W-:-:S07]  /*2720*/  MOV R3, R35 ;  /* 0x0000002300037202 */ /* 0x000fce0000000f00 */
.L_x_428:
[----:B------:R-:W-:Y:S05]  /*2730*/  BSYNC.RECONVERGENT B2 ;  /* 0x0000000000027941 */ /* 0x000fea0003800200 */
.L_x_427:
        /* <DEDUP_REMOVED lines=30> */
[----:B------:R-:W-:Y:S02]  /*2920*/  IMAD.MOV.U32 R20, RZ, RZ, R30 ;  /* 0x000000ffff147224 */ /* 0x000fe400078e001e */
[----:B------:R-:W-:-:S07]  /*2930*/  IMAD.MOV.U32 R21, RZ, RZ, R31 ;  /* 0x000000ffff157224 */ /* 0x000fce00078e001f */
.L_x_430:
[----:B------:R-:W-:Y:S05]  /*2940*/  BSYNC.RECONVERGENT B2 ;  /* 0x0000000000027941 */ /* 0x000fea0003800200 */
.L_x_429:
        /* <DEDUP_REMOVED lines=22> */
.L_x_432:
[----:B------:R-:W-:Y:S05]  /*2ab0*/  BSYNC.RECONVERGENT B2 ;  /* 0x0000000000027941 */ /* 0x000fea0003800200 */
.L_x_431:
        /* <DEDUP_REMOVED lines=30> */
[----:B------:R-:W-:Y:S01]  /*2ca0*/  IMAD.MOV.U32 R20, RZ, RZ, R30 ;  /* 0x000000ffff147224 */ /* 0x000fe200078e001e */
[----:B------:R-:W-:-:S07]  /*2cb0*/  MOV R21, R31 ;  /* 0x0000001f00157202 */ /* 0x000fce0000000f00 */
.L_x_434:
[----:B------:R-:W-:Y:S05]  /*2cc0*/  BSYNC.RECONVERGENT B2 ;  /* 0x0000000000027941 */ /* 0x000fea0003800200 */
.L_x_433:
        /* <DEDUP_REMOVED lines=20> */
[----:B------:R-:W-:Y:S01]  /*2e10*/  MOV R2, R34 ;  /* 0x0000002200027202 */ /* 0x000fe20000000f00 */
[----:B------:R-:W-:-:S07]  /*2e20*/  IMAD.MOV.U32 R3, RZ, RZ, R35 ;  /* 0x000000ffff037224 */ /* 0x000fce00078e0023 */
.L_x_436:
[----:B------:R-:W-:Y:S05]  /*2e30*/  BSYNC.RECONVERGENT B2 ;  /* 0x0000000000027941 */ /* 0x000fea0003800200 */
.L_x_435:
        /* <DEDUP_REMOVED lines=32> */
.L_x_438:
[----:B------:R-:W-:Y:S05]  /*3040*/  BSYNC.RECONVERGENT B2 ;  /* 0x0000000000027941 */ /* 0x000fea0003800200 */
.L_x_437:
        /* <DEDUP_REMOVED lines=18> */
[----:B------:R-:W-:-:S07]  /*3170*/  IMAD.MOV.U32 R13, RZ, RZ, R15 ;  /* 0x000000ffff0d7224 */ /* 0x000fce00078e000f */
[----:B------:R-:W-:Y:S05]  /*3180*/  CALL.REL.NOINC `($__internal_9_$__cuda_sm20_div_rn_f64_full) ;  /* 0x0000001000b07944 */ /* 0x000fea0003c00000 */
[----:B------:R-:W-:Y:S02]  /*3190*/  IMAD.MOV.U32 R2, RZ, RZ, R34 ;  /* 0x000000ffff027224 */ /* 0x000fe400078e0022 */
[----:B------:R-:W-:-:S07]  /*31a0*/  IMAD.MOV.U32 R3, RZ, RZ, R35 ;  /* 0x000000ffff037224 */ /* 0x000fce00078e0023 */
.L_x_440:
[----:B------:R-:W-:Y:S05]  /*31b0*/  BSYNC.RECONVERGENT B2 ;  /* 0x0000000000027941 */ /* 0x000fea0003800200 */
.L_x_439:
        /* <DEDUP_REMOVED lines=32> */
.L_x_442:
[----:B------:R-:W-:Y:S05]  /*33c0*/  BSYNC.RECONVERGENT B2 ;  /* 0x0000000000027941 */ /* 0x000fea0003800200 */
.L_x_441:
        /* <DEDUP_REMOVED lines=22> */
.L_x_444:
[----:B------:R-:W-:Y:S05]  /*3530*/  BSYNC.RECONVERGENT B2 ;  /* 0x0000000000027941 */ /* 0x000fea0003800200 */
.L_x_443:
        /* <DEDUP_REMOVED lines=32> */
.L_x_446:
[----:B------:R-:W-:Y:S05]  /*3740*/  BSYNC.RECONVERGENT B2 ;  /* 0x0000000000027941 */ /* 0x000fea0003800200 */
.L_x_445:
        /* <DEDUP_REMOVED lines=22> */
.L_x_448:
[----:B------:R-:W-:Y:S05]  /*38b0*/  BSYNC.RECONVERGENT B2 ;  /* 0x0000000000027941 */ /* 0x000fea0003800200 */
.L_x_447:
        /* <DEDUP_REMOVED lines=30> */
.L_x_450:
[----:B------:R-:W-:Y:S05]  /*3aa0*/  BSYNC.RECONVERGENT B2 ;  /* 0x0000000000027941 */ /* 0x000fea0003800200 */
.L_x_449:
        /* <DEDUP_REMOVED lines=11> */
[----:B------:R-:W-:Y:S01]  /*3b60*/  DFMA R2, R2, R20, R12 ;  /* 0x000000140202722b */ /* 0x000fe2000000000c */
[----:B------:R-:W-:Y:S02]  /*3b70*/  IMAD.MOV.U32 R20, RZ, RZ, R30 ;  /* 0x000000ffff147224 */ /* 0x000fe400078e001e */
[----:B------:R-:W-:-:S07]  /*3b80*/  IMAD.MOV.U32 R21, RZ, RZ, R31 ;  /* 0x000000ffff157224 */ /* 0x000fce00078e001f */
        /* <DEDUP_REMOVED lines=10> */
.L_x_452:
[----:B------:R-:W-:Y:S05]  /*3c30*/  BSYNC.RECONVERGENT B2 ;  /* 0x0000000000027941 */ /* 0x000fea0003800200 */
.L_x_451:
        /* <DEDUP_REMOVED lines=12> */
.L_x_424:
[----:B------:R-:W-:Y:S01]  /*3d00*/  MOV R2, 0x652b82fe ;  /* 0x652b82fe00027802 */ /* 0x000fe20000000f00 */
[----:B------:R-:W-:Y:S01]  /*3d10*/  IMAD.MOV.U32 R3, RZ, RZ, 0x3ff71547 ;  /* 0x3ff71547ff037424 */ /* 0x000fe200078e00ff */
[----:B------:R-:W-:Y:S01]  /*3d20*/  UMOV UR4, 0xfefa39ef ;  /* 0xfefa39ef00047882 */ /* 0x000fe20000000000 */
[----:B------:R-:W-:Y:S01]  /*3d30*/  UMOV UR5, 0x3fe62e42 ;  /* 0x3fe62e4200057882 */ /* 0x000fe20000000000 */
[----:B------:R-:W-:Y:S01]  /*3d40*/  DADD R14, -RZ, -R16 ;  /* 0x00000000ff0e7229 */ /* 0x000fe20000000910 */
[----:B------:R-:W0:Y:S01]  /*3d50*/  LDC.64 R12, c[0x0][0x3a0] ;  /* 0x0000e800ff0c7b82 */ /* 0x000e220000000a00 */
[----:B------:R-:W-:Y:S01]  /*3d60*/  BSSY.RECONVERGENT B1, `(.L_x_455) ;  /* 0x0000036000017945 */ /* 0x000fe20003800200 */
[----:B------:R-:W-:-:S07]  /*3d70*/  DFMA R10, R16, -R2, 6.75539944105574400000e+15 ;  /* 0x43380000100a742b */ /* 0x000fce0000000802 */
[----:B------:R-:W-:Y:S01]  /*3d80*/  FSETP.GEU.AND P0, PT, |R15|, 4.1917929649353027344, PT ;  /* 0x4086232b0f00780b */ /* 0x000fe20003f0e200 */
[----:B------:R-:W-:-:S08]  /*3d90*/  DADD R2, R10, -6.75539944105574400000e+15 ;  /* 0xc33800000a027429 */ /* 0x000fd00000000000 */
[----:B------:R-:W-:Y:S01]  /*3da0*/  DFMA R8, R2, -UR4, -R16 ;  /* 0x8000000402087c2b */ /* 0x000fe20008000810 */
[----:B------:R-:W-:Y:S01]  /*3db0*/  UMOV UR4, 0x3b39803f ;  /* 0x3b39803f00047882 */ /* 0x000fe20000000000 */
[----:B------:R-:W-:-:S06]  /*3dc0*/  UMOV UR5, 0x3c7abc9e ;  /* 0x3c7abc9e00057882 */ /* 0x000fcc0000000000 */
[----:B------:R-:W-:Y:S01]  /*3dd0*/  DFMA R8, R2, -UR4, R8 ;  /* 0x8000000402087c2b */ /* 0x000fe20008000008 */
[----:B------:R-:W-:Y:S01]  /*3de0*/  UMOV UR4, 0x69ce2bdf ;  /* 0x69ce2bdf00047882 */ /* 0x000fe20000000000 */
[----:B------:R-:W-:Y:S01]  /*3df0*/  IMAD.MOV.U32 R2, RZ, RZ, -0x35dec16 ;  /* 0xfca213eaff027424 */ /* 0x000fe200078e00ff */
[----:B------:R-:W-:Y:S01]  /*3e00*/  UMOV UR5, 0x3e5ade15 ;  /* 0x3e5ade1500057882 */ /* 0x000fe20000000000 */
[----:B------:R-:W-:-:S06]  /*3e10*/  IMAD.MOV.U32 R3, RZ, RZ, 0x3e928af3 ;  /* 0x3e928af3ff037424 */ /* 0x000fcc00078e00ff */
        /* <DEDUP_REMOVED lines=26> */
[----:B------:R-:W-:-:S10]  /*3fc0*/  DFMA R8, R8, R2, 1 ;  /* 0x3ff000000808742b */ /* 0x000fd40000000002 */
[----:B------:R-:W-:Y:S01]  /*3fd0*/  IMAD R3, R10, 0x100000, R9 ;  /* 0x001000000a037824 */ /* 0x000fe200078e0209 */
[----:B------:R-:W-:Y:S01]  /*3fe0*/  MOV R2, R8 ;  /* 0x0000000800027202 */ /* 0x000fe20000000f00 */
[----:B0-----:R-:W-:Y:S06]  /*3ff0*/  @!P0 BRA `(.L_x_456) ;  /* 0x0000000000308947 */ /* 0x001fec0003800000 */
        /* <DEDUP_REMOVED lines=9> */
[----:B------:R-:W-:Y:S01]  /*4090*/  @!P1 LEA R11, R10, 0x3ff00000, 0x14 ;  /* 0x3ff000000a0b9811 */ /* 0x000fe200078ea0ff */
[----:B------:R-:W-:-:S06]  /*40a0*/  @!P1 IMAD.MOV.U32 R10, RZ, RZ, RZ ;  /* 0x000000ffff0a9224 */ /* 0x000fcc00078e00ff */
[----:B------:R-:W-:-:S11]  /*40b0*/  @!P1 DMUL R2, R8, R10 ;  /* 0x0000000a08029228 */ /* 0x000fd60000000000 */
.L_x_456:
[----:B------:R-:W-:Y:S05]  /*40c0*/  BSYNC.RECONVERGENT B1 ;  /* 0x0000000000017941 */ /* 0x000fea0003800200 */
.L_x_455:
[----:B------:R-:W0:Y:S01]  /*40d0*/  LDCU UR5, c[0x0][0x390] ;  /* 0x00007200ff0577ac */ /* 0x000e220008000800 */
[----:B------:R-:W-:Y:S01]  /*40e0*/  DMUL R2, R2, R4 ;  /* 0x0000000402027228 */ /* 0x000fe20000000000 */
[----:B------:R-:W1:Y:S01]  /*40f0*/  LDC.64 R8, c[0x0][0x380] ;  /* 0x0000e000ff087b82 */ /* 0x000e620000000a00 */
[----:B------:R-:W2:Y:S01]  /*4100*/  LDCU UR4, c[0x0][0x360] ;  /* 0x00006c00ff0477ac */ /* 0x000ea20008000800 */
[----:B0-----:R-:W-:-:S04]  /*4110*/  IMAD R11, R23, UR5, R22 ;  /* 0x00000005170b7c24 */ /* 0x001fc8000f8e0216 */
[----:B------:R-:W-:-:S04]  /*4120*/  IMAD.WIDE.U32 R12, R11, 0x8, R12 ;  /* 0x000000080b0c7825 */ /* 0x000fc800078e000c */
[----:B--2---:R-:W-:Y:S01]  /*4130*/  VIADD R22, R22, UR4 ;  /* 0x0000000416167c36 */ /* 0x004fe20008000000 */
[----:B------:R-:W1:Y:S01]  /*4140*/  LDCU.64 UR4, c[0x0][0x398] ;  /* 0x00007300ff0477ac */ /* 0x000e620008000a00 */
[----:B------:R0:W-:Y:S02]  /*4150*/  STG.E.64 desc[UR36][R12.64], R2 ;  /* 0x000000020c007986 */ /* 0x0001e4000c101b24 */
[----:B------:R-:W1:Y:S02]  /*4160*/  I2F.F64.U32 R16, R22 ;  /* 0x0000001600107312 */ /* 0x000e640000201800 */
[----:B01----:R-:W-:-:S11]  /*4170*/  DFMA R16, R16, UR4, R8 ;  /* 0x0000000410107c2b */ /* 0x003fd60008000008 */
.L_x_453:
[----:B------:R-:W-:Y:S05]  /*4180*/  BSYNC.RECONVERGENT B0 ;  /* 0x0000000000007941 */ /* 0x000fea0003800200 */
.L_x_419:
[----:B------:R-:W0:Y:S02]  /*4190*/  LDCU UR4, c[0x0][0x390] ;  /* 0x00007200ff0477ac */ /* 0x000e240008000800 */
[----:B0-----:R-:W-:-:S13]  /*41a0*/  ISETP.GE.U32.AND P0, PT, R22, UR4, PT ;  /* 0x0000000416007c0c */ /* 0x001fda000bf06070 */
[----:B------:R-:W-:Y:S05]  /*41b0*/  @!P0 BRA `(.L_x_457) ;  /* 0xffffffdc00588947 */ /* 0x000fea000383ffff */
[----:B------:R-:W-:Y:S05]  /*41c0*/  EXIT ;  /* 0x000000000000794d */ /* 0x000fea0003800000 */
        .weak           $__internal_8_$__cuda_sm20_dblrcp_rn_slowpath_v3
        .type           $__internal_8_$__cuda_sm20_dblrcp_rn_slowpath_v3,@function
        .size           $__internal_8_$__cuda_sm20_dblrcp_rn_slowpath_v3,($__internal_9_$__cuda_sm20_div_rn_f64_full - $__internal_8_$__cuda_sm20_dblrcp_rn_slowpath_v3)
$__internal_8_$__cuda_sm20_dblrcp_rn_slowpath_v3:
        /* <DEDUP_REMOVED lines=24> */
.L_x_461:
        /* <DEDUP_REMOVED lines=10> */
.L_x_459:
[----:B------:R-:W-:Y:S02]  /*43f0*/  LOP3.LUT R31, R13, 0x80000, RZ, 0xfc, !PT ;  /* 0x000800000d1f7812 */ /* 0x000fe400078efcff */
[----:B------:R-:W-:-:S07]  /*4400*/  MOV R30, R12 ;  /* 0x0000000c001e7202 */ /* 0x000fce0000000f00 */
.L_x_460:
[----:B------:R-:W-:Y:S05]  /*4410*/  BSYNC.RECONVERGENT B1 ;  /* 0x0000000000017941 */ /* 0x000fea0003800200 */
.L_x_458:
[----:B------:R-:W-:Y:S02]  /*4420*/  IMAD.MOV.U32 R12, RZ, RZ, R0 ;  /* 0x000000ffff0c7224 */ /* 0x000fe400078e0000 */
[----:B------:R-:W-:-:S04]  /*4430*/  IMAD.MOV.U32 R13, RZ, RZ, 0x0 ;  /* 0x00000000ff0d7424 */ /* 0x000fc800078e00ff */
[----:B------:R-:W-:Y:S05]  /*4440*/  RET.REL.NODEC R12 `(_Z31GPU_exponentialIntegralDouble_1ddidPd) ;  /* 0xffffffb80cec7950 */ /* 0x000fea0003c3ffff */
        .weak           $__internal_9_$__cuda_sm20_div_rn_f64_full
        .type           $__internal_9_$__cuda_sm20_div_rn_f64_full,@function
        .size           $__internal_9_$__cuda_sm20_div_rn_f64_full,(.L_x_477 - $__internal_9_$__cuda_sm20_div_rn_f64_full)
$__internal_9_$__cuda_sm20_div_rn_f64_full:
[C---:B------:R-:W-:Y:S01]  /*4450*/  FSETP.GEU.AND P0, PT, |R13|.reuse, 1.469367938527859385e-39, PT ;  /* 0x001000000d00780b */ /* 0x040fe20003f0e200 */
[--C-:B------:R-:W-:Y:S01]  /*4460*/  IMAD.MOV.U32 R12, RZ, RZ, R14.reuse ;  /* 0x000000ffff0c7224 */ /* 0x100fe200078e000e */
[----:B------:R-:W-:Y:S01]  /*4470*/  LOP3.LUT R2, R13, 0x800fffff, RZ, 0xc0, !PT ;  /* 0x800fffff0d027812 */ /* 0x000fe200078ec0ff */
[----:B------:R-:W-:Y:S01]  /*4480*/  IMAD.MOV.U32 R31, RZ, RZ, R35 ;  /* 0x000000ffff1f7224 */ /* 0x000fe200078e0023 */
[----:B------:R-:W-:Y:S01]  /*4490*/  MOV R30, R0 ;  /* 0x00000000001e7202 */ /* 0x000fe20000000f00 */
[----:B------:R-:W-:Y:S01]  /*44a0*/  IMAD.MOV.U32 R32, RZ, RZ, 0x1 ;  /* 0x00000001ff207424 */ /* 0x000fe200078e00ff */
[----:B------:R-:W-:Y:S01]  /*44b0*/  LOP3.LUT R3, R2, 0x3ff00000, RZ, 0xfc, !PT ;  /* 0x3ff0000002037812 */ /* 0x000fe200078efcff */
[----:B------:R-:W-:Y:S01]  /*44c0*/  IMAD.MOV.U32 R2, RZ, RZ, R14 ;  /* 0x000000ffff027224 */ /* 0x000fe200078e000e */
[C---:B------:R-:W-:Y:S01]  /*44d0*/  FSETP.GEU.AND P2, PT, |R31|.reuse, 1.469367938527859385e-39, PT ;  /* 0x001000001f00780b */ /* 0x040fe20003f4e200 */
[----:B------:R-:W-:Y:S01]  /*44e0*/  IMAD.MOV.U32 R36, RZ, RZ, 0x1ca00000 ;  /* 0x1ca00000ff247424 */ /* 0x000fe200078e00ff */
[----:B------:R-:W-:Y:S01]  /*44f0*/  LOP3.LUT R0, R31, 0x7ff00000, RZ, 0xc0, !PT ;  /* 0x7ff000001f007812 */ /* 0x000fe200078ec0ff */
[----:B------:R-:W-:Y:S01]  /*4500*/  BSSY.RECONVERGENT B1, `(.L_x_462) ;  /* 0x000004f000017945 */ /* 0x000fe20003800200 */
[----:B------:R-:W-:Y:S01]  /*4510*/  LOP3.LUT R40, R13, 0x7ff00000, RZ, 0xc0, !PT ;  /* 0x7ff000000d287812 */ /* 0x000fe200078ec0ff */
[----:B------:R-:W-:-:S02]  /*4520*/  @!P0 DMUL R2, R12, 8.98846567431157953865e+307 ;  /* 0x7fe000000c028828 */ /* 0x000fc40000000000 */
[----:B------:R-:W-:Y:S01]  /*4530*/  IMAD.MOV.U32 R41, RZ, RZ, R0 ;  /* 0x000000ffff297224 */ /* 0x000fe200078e0000 */
[----:B------:R-:W-:-:S03]  /*4540*/  ISETP.GE.U32.AND P1, PT, R0, R40, PT ;  /* 0x000000280000720c */ /* 0x000fc60003f26070 */
[----:B------:R-:W0:Y:S02]  /*4550*/  MUFU.RCP64H R33, R3 ;  /* 0x0000000300217308 */ /* 0x000e240000001800 */
[----:B------:R-:W-:Y:S02]  /*4560*/  @!P2 LOP3.LUT R35, R13, 0x7ff00000, RZ, 0xc0, !PT ;  /* 0x7ff000000d23a812 */ /* 0x000fe400078ec0ff */
[----:B------:R-:W-:Y:S02]  /*4570*/  @!P0 LOP3.LUT R40, R3, 0x7ff00000, RZ, 0xc0, !PT ;  /* 0x7ff0000003288812 */ /* 0x000fe400078ec0ff */
[----:B------:R-:W-:-:S04]  /*4580*/  @!P2 ISETP.GE.U32.AND P3, PT, R0, R35, PT ;  /* 0x000000230000a20c */ /* 0x000fc80003f66070 */
[----:B------:R-:W-:-:S04]  /*4590*/  @!P2 SEL R35, R36, 0x63400000, !P3 ;  /* 0x634000002423a807 */ /* 0x000fc80005800000 */
[----:B------:R-:W-:Y:S01]  /*45a0*/  @!P2 LOP3.LUT R38, R35, 0x80000000, R31, 0xf8, !PT ;  /* 0x800000002326a812 */ /* 0x000fe200078ef81f */
[----:B0-----:R-:W-:-:S03]  /*45b0*/  DFMA R14, R32, -R2, 1 ;  /* 0x3ff00000200e742b */ /* 0x001fc60000000802 */
[----:B------:R-:W-:Y:S02]  /*45c0*/  @!P2 LOP3.LUT R39, R38, 0x100000, RZ, 0xfc, !PT ;  /* 0x001000002627a812 */ /* 0x000fe400078efcff */
[----:B------:R-:W-:-:S03]  /*45d0*/  @!P2 MOV R38, RZ ;  /* 0x000000ff0026a202 */ /* 0x000fc60000000f00 */
[----:B------:R-:W-:-:S08]  /*45e0*/  DFMA R14, R14, R14, R14 ;  /* 0x0000000e0e0e722b */ /* 0x000fd0000000000e */
[----:B------:R-:W-:Y:S01]  /*45f0*/  DFMA R32, R32, R14, R32 ;  /* 0x0000000e2020722b */ /* 0x000fe20000000020 */
[----:B------:R-:W-:Y:S01]  /*4600*/  SEL R15, R36, 0x63400000, !P1 ;  /* 0x63400000240f7807 */ /* 0x000fe20004800000 */
[----:B------:R-:W-:-:S03]  /*4610*/  IMAD.MOV.U32 R14, RZ, RZ, R30 ;  /* 0x000000ffff0e7224 */ /* 0x000fc600078e001e */
[----:B------:R-:W-:-:S03]  /*4620*/  LOP3.LUT R15, R15, 0x800fffff, R31, 0xf8, !PT ;  /* 0x800fffff0f0f7812 */ /* 0x000fc600078ef81f */
[----:B------:R-:W-:-:S03]  /*4630*/  DFMA R34, R32, -R2, 1 ;  /* 0x3ff000002022742b */ /* 0x000fc60000000802 */
[----:B------:R-:W-:-:S05]  /*4640*/  @!P2 DFMA R14, R14, 2, -R38 ;  /* 0x400000000e0ea82b */ /* 0x000fca0000000826 */
[----:B------:R-:W-:-:S05]  /*4650*/  DFMA R32, R32, R34, R32 ;  /* 0x000000222020722b */ /* 0x000fca0000000020 */
[----:B------:R-:W-:-:S03]  /*4660*/  @!P2 LOP3.LUT R41, R15, 0x7ff00000, RZ, 0xc0, !PT ;  /* 0x7ff000000f29a812 */ /* 0x000fc600078ec0ff */
[----:B------:R-:W-:Y:S02]  /*4670*/  DMUL R34, R32, R14 ;  /* 0x0000000e20227228 */ /* 0x000fe40000000000 */
[----:B------:R-:W-:-:S05]  /*4680*/  VIADD R42, R41, 0xffffffff ;  /* 0xffffffff292a7836 */ /* 0x000fca0000000000 */
[----:B------:R-:W-:Y:S01]  /*4690*/  ISETP.GT.U32.AND P0, PT, R42, 0x7feffffe, PT ;  /* 0x7feffffe2a00780c */ /* 0x000fe20003f04070 */
[----:B------:R-:W-:Y:S01]  /*46a0*/  VIADD R42, R40, 0xffffffff ;  /* 0xffffffff282a7836 */ /* 0x000fe20000000000 */
[----:B------:R-:W-:-:S04]  /*46b0*/  DFMA R38, R34, -R2, R14 ;  /* 0x800000022226722b */ /* 0x000fc8000000000e */
[----:B------:R-:W-:-:S04]  /*46c0*/  ISETP.GT.U32.OR P0, PT, R42, 0x7feffffe, P0 ;  /* 0x7feffffe2a00780c */ /* 0x000fc80000704470 */
[----:B------:R-:W-:-:S09]  /*46d0*/  DFMA R32, R32, R38, R34 ;  /* 0x000000262020722b */ /* 0x000fd20000000022 */
        /* <DEDUP_REMOVED lines=19> */
[----:B------:R-:W-:Y:S01]  /*4810*/  DMUL.RP R30, R32, R30 ;  /* 0x0000001e201e7228 */ /* 0x000fe20000008000 */
[----:B------:R-:W-:-:S06]  /*4820*/  IMAD.MOV.U32 R2, RZ, RZ, RZ ;  /* 0x000000ffff027224 */ /* 0x000fcc00078e00ff */
[----:B------:R-:W-:-:S03]  /*4830*/  DFMA R2, R34, -R2, R32 ;  /* 0x800000022202722b */ /* 0x000fc60000000020 */
[----:B------:R-:W-:-:S03]  /*4840*/  LOP3.LUT R13, R31, R13, RZ, 0x3c, !PT ;  /* 0x0000000d1f0d7212 */ /* 0x000fc600078e3cff */
[----:B------:R-:W-:-:S04]  /*4850*/  IADD3 R2, PT, PT, -R0, -0x43300000, RZ ;  /* 0xbcd0000000027810 */ /* 0x000fc80007ffe1ff */
[----:B------:R-:W-:-:S04]  /*4860*/  FSETP.NEU.AND P0, PT, |R3|, R2, PT ;  /* 0x000000020300720b */ /* 0x000fc80003f0d200 */
[----:B------:R-:W-:Y:S02]  /*4870*/  FSEL R34, R30, R34, !P0 ;  /* 0x000000221e227208 */ /* 0x000fe40004000000 */
[----:B------:R-:W-:Y:S01]  /*4880*/  FSEL R35, R13, R35, !P0 ;  /* 0x000000230d237208 */ /* 0x000fe20004000000 */
[----:B------:R-:W-:Y:S06]  /*4890*/  BRA `(.L_x_464) ;  /* 0x0000000000547947 */ /* 0x000fec0003800000 */
.L_x_463:
        /* <DEDUP_REMOVED lines=13> */
[----:B------:R-:W-:Y:S02]  /*4970*/  @P0 IMAD.MOV.U32 R34, RZ, RZ, RZ ;  /* 0x000000ffff220224 */ /* 0x000fe400078e00ff */
[----:B------:R-:W-:Y:S01]  /*4980*/  @P0 IMAD.MOV.U32 R35, RZ, RZ, R0 ;  /* 0x000000ffff230224 */ /* 0x000fe200078e0000 */
[----:B------:R-:W-:Y:S06]  /*4990*/  BRA `(.L_x_464) ;  /* 0x0000000000147947 */ /* 0x000fec0003800000 */
.L_x_466:
[----:B------:R-:W-:Y:S02]  /*49a0*/  LOP3.LUT R35, R13, 0x80000, RZ, 0xfc, !PT ;  /* 0x000800000d237812 */ /* 0x000fe400078efcff */
[----:B------:R-:W-:Y:S01]  /*49b0*/  MOV R34, R12 ;  /* 0x0000000c00227202 */ /* 0x000fe20000000f00 */
[----:B------:R-:W-:Y:S06]  /*49c0*/  BRA `(.L_x_464) ;  /* 0x0000000000087947 */ /* 0x000fec0003800000 */
.L_x_465:
[----:B------:R-:W-:Y:S01]  /*49d0*/  LOP3.LUT R35, R31, 0x80000, RZ, 0xfc, !PT ;  /* 0x000800001f237812 */ /* 0x000fe200078efcff */
[----:B------:R-:W-:-:S07]  /*49e0*/  IMAD.MOV.U32 R34, RZ, RZ, R30 ;  /* 0x000000ffff227224 */ /* 0x000fce00078e001e */
.L_x_464:
[----:B------:R-:W-:Y:S05]  /*49f0*/  BSYNC.RECONVERGENT B1 ;  /* 0x0000000000017941 */ /* 0x000fea0003800200 */
.L_x_462:
[----:B------:R-:W-:Y:S02]  /*4a00*/  IMAD.MOV.U32 R2, RZ, RZ, R28 ;  /* 0x000000ffff027224 */ /* 0x000fe400078e001c */
[----:B------:R-:W-:-:S04]  /*4a10*/  IMAD.MOV.U32 R3, RZ, RZ, 0x0 ;  /* 0x00000000ff037424 */ /* 0x000fc800078e00ff */
[----:B------:R-:W-:Y:S05]  /*4a20*/  RET.REL.NODEC R2 `(_Z31GPU_exponentialIntegralDouble_1ddidPd) ;  /* 0xffffffb402747950 */ /* 0x000fea0003c3ffff */
.L_x_467:
        /* <DEDUP_REMOVED lines=13> */
.L_x_477:


//--------------------- .nv.global.init           --------------------------
	.section	.nv.global.init,"aw",@progbits
.nv.global.init:
	.type		$str,@object
	.size		$str,(.L_1 - $str)
$str:
        /*0000*/ 	.byte	0x53, 0x65, 0x72, 0x69, 0x65, 0x73, 0x20, 0x66, 0x61, 0x69, 0x6c, 0x65, 0x64, 0x20, 0x69, 0x6e
        /*0010*/ 	.byte	0x20, 0x65, 0x78, 0x70, 0x6f, 0x6e, 0x65, 0x6e, 0x74, 0x69, 0x61, 0x6c, 0x20, 0x69, 0x6e, 0x74
        /*0020*/ 	.byte	0x65, 0x67, 0x72, 0x61, 0x6c, 0x00
.L_1:


//--------------------- .nv.shared.reserved.0     --------------------------
	.section	.nv.shared.reserved.0,"aw",@nobits
	.weak		__nv_reservedSMEM_offset_0_alias
	.size		__nv_reservedSMEM_offset_0_alias, 0, 64
	.other		__nv_reservedSMEM_offset_0_alias,@"STO_CUDA_RESERVED_SHARED STV_DEFAULT"
__nv_reservedSMEM_offset_0_alias:
	.zero		0
	.zero		64


//--------------------- .nv.shared._Z31GPU_exponentialIntegralDouble_3ddiiidPd --------------------------
	.section	.nv.shared._Z31GPU_exponentialIntegralDouble_3ddiiidPd,"aw",@nobits
	.sectionflags	@""
	.align	8
.nv.shared._Z31GPU_exponentialIntegralDouble_3ddiiidPd:
	.zero		1032


//--------------------- .nv.shared._Z31GPU_exponentialIntegralDouble_2ddiidPd --------------------------
	.section	.nv.shared._Z31GPU_exponentialIntegralDouble_2ddiidPd,"aw",@nobits
	.sectionflags	@""
	.align	8
.nv.shared._Z31GPU_exponentialIntegralDouble_2ddiidPd:
	.zero		1032


//--------------------- .nv.shared._Z31GPU_exponentialIntegralDouble_1ddidPd --------------------------
	.section	.nv.shared._Z31GPU_exponentialIntegralDouble_1ddidPd,"aw",@nobits
	.sectionflags	@""
	.align	8
.nv.shared._Z31GPU_exponentialIntegralDouble_1ddidPd:
	.zero		1048


//--------------------- .nv.constant0._Z38GPU_exponentialIntegralDouble_5_launchddiidPd --------------------------
	.section	.nv.constant0._Z38GPU_exponentialIntegralDouble_5_launchddiidPd,"a",@progbits
	.sectionflags	@""
	.align	4
.nv.constant0._Z38GPU_exponentialIntegralDouble_5_launchddiidPd:
	.zero		936


//--------------------- .nv.constant0._Z31GPU_exponentialIntegralDouble_4ddiidPd --------------------------
	.section	.nv.constant0._Z31GPU_exponentialIntegralDouble_4ddiidPd,"a",@progbits
	.sectionflags	@""
	.align	4
.nv.constant0._Z31GPU_exponentialIntegralDouble_4ddiidPd:
	.zero		936


//--------------------- .nv.constant0._Z31GPU_exponentialIntegralDouble_3ddiiidPd --------------------------
	.section	.nv.constant0._Z31GPU_exponentialIntegralDouble_3ddiiidPd,"a",@progbits
	.sectionflags	@""
	.align	4
.nv.constant0._Z31GPU_exponentialIntegralDouble_3ddiiidPd:
	.zero		944


//--------------------- .nv.constant0._Z31GPU_exponentialIntegralDouble_2ddiidPd --------------------------
	.section	.nv.constant0._Z31GPU_exponentialIntegralDouble_2ddiidPd,"a",@progbits
	.sectionflags	@""
	.align	4
.nv.constant0._Z31GPU_exponentialIntegralDouble_2ddiidPd:
	.zero		936


//--------------------- .nv.constant0._Z31GPU_exponentialIntegralDouble_1ddidPd --------------------------
	.section	.nv.constant0._Z31GPU_exponentialIntegralDouble_1ddidPd,"a",@progbits
	.sectionflags	@""
	.align	4
.nv.constant0._Z31GPU_exponentialIntegralDouble_1ddidPd:
	.zero		936


//--------------------- SYMBOLS --------------------------

	.type		.nv.reservedSmem.offset0,@object
	.size		.nv.reservedSmem.offset0,0x4
	.type		.nv.reservedSmem.cap,@object
	.size		.nv.reservedSmem.cap,0x4
	.type		vprintf,@function
